def matmul_kernel(
    a_ptr,
    b_ptr,
    c_ptr,
    M,
    N,
    K,
    stride_am,
    stride_ak,
    stride_bk,
    stride_bn,
    stride_cm,
    stride_cn,
    BLOCK_M: tl.constexpr,
    BLOCK_N: tl.constexpr,
    BLOCK_K: tl.constexpr,
    GROUP_M: tl.constexpr,
):
    pid = tl.program_id(axis=0)
    num_pid_m = tl.cdiv(M, BLOCK_M)
    num_pid_n = tl.cdiv(N, BLOCK_N)
    num_pid_in_group = GROUP_M * num_pid_n
    group_id = pid // num_pid_in_group
    first_pid_m = group_id * GROUP_M
    group_size_m = min(num_pid_m - first_pid_m, GROUP_M)
    pid_m = first_pid_m + ((pid % num_pid_in_group) % group_size_m)
    pid_n = (pid % num_pid_in_group) // group_size_m

    offs_am = (pid_m * BLOCK_M + tl.arange(0, BLOCK_M)) % M
    offs_bn = (pid_n * BLOCK_N + tl.arange(0, BLOCK_N)) % N
    offs_k = tl.arange(0, BLOCK_K)
    a_ptrs = a_ptr + offs_am[:, None] * stride_am + offs_k[None, :] * stride_ak
    b_ptrs = b_ptr + offs_k[:, None] * stride_bk + offs_bn[None, :] * stride_bn

    acc = tl.zeros((BLOCK_M, BLOCK_N), dtype=tl.float32)
    for kk in range(0, tl.cdiv(K, BLOCK_K)):
        a = tl.load(a_ptrs, mask=offs_k[None, :] < K - kk * BLOCK_K, other=0.0)
        b = tl.load(b_ptrs, mask=offs_k[:, None] < K - kk * BLOCK_K, other=0.0)
        acc = tl.dot(a, b, acc)
        a_ptrs += BLOCK_K * stride_ak
        b_ptrs += BLOCK_K * stride_bk

    c = acc.to(c_ptr.dtype.element_ty)
    offs_cm = pid_m * BLOCK_M + tl.arange(0, BLOCK_M)
    offs_cn = pid_n * BLOCK_N + tl.arange(0, BLOCK_N)
    c_ptrs = c_ptr + offs_cm[:, None] * stride_cm + offs_cn[None, :] * stride_cn
    mask = (offs_cm[:, None] < M) & (offs_cn[None, :] < N)
    tl.store(c_ptrs, c, mask=mask)

# config = {"BLOCK_K": 128, "BLOCK_M": 64, "BLOCK_N": 512, "GROUP_M": 8, "arch": "sm_100", "dtype": "fp8e4m3", "num_ctas": 1, "num_stages": 2, "num_warps": 8}
# arch = sm_100


// ===== COMPILED SASS (sm_100a) =====

	.target	sm_100a

	.elftype	@"ET_EXEC"


//--------------------- .note.nv.tkinfo           --------------------------
	.section	.note.nv.tkinfo,"",@"SHT_NOTE"
	.sectionflags	@"SHF_NOTE_NV_TKINFO"
	.tkinfo
        /*0018*/ 	.word	0x00000081
        /*0030*/ 	.string	""
        /*0030*/ 	.string	"ptxas-blackwell"
        /*0030*/ 	.string	"Cuda compilation tools, release 12.9, V12.9.86"
        /*0030*/ 	.string	"Build cuda_12.9.r12.9/compiler.36037853_0"
        /*0030*/ 	.string	"-v  -suppress-debug-info  -lineinfo  -arch sm_100a "



//--------------------- .note.nv.cuver            --------------------------
	.section	.note.nv.cuver,"",@"SHT_NOTE"
	.sectionflags	@"SHF_NOTE_NV_CUVER"
        /*0018*/ 	.short	0x0001
        /*001a*/ 	.short	0x0064
        /*001c*/ 	.short	0x0001
        /*001e*/ 	.short	0x0000
        /*0020*/ 	.short	0x0001
        /*0022*/ 	.short	0x0000


//--------------------- .nv.info                  --------------------------
	.section	.nv.info,"",@"SHT_CUDA_INFO"
	.align	4


	//----- nvinfo : EIATTR_REGCOUNT
	.align		4
        /*0000*/ 	.byte	0x04, 0x2f
        /*0002*/ 	.short	(.L_4 - .L_3)
	.align		4
.L_3:
        /*0004*/ 	.word	index@(matmul_kernel)
        /*0008*/ 	.word	0x000000ff


	//----- nvinfo : EIATTR_FRAME_SIZE
	.align		4
.L_4:
        /*000c*/ 	.byte	0x04, 0x11
        /*000e*/ 	.short	(.L_6 - .L_5)
	.align		4
.L_5:
        /*0010*/ 	.word	index@($__internal_2_$__cuda_sm10x_tcgen05_guardrail_trap_unallocated_columns_being_dealloced)
        /*0014*/ 	.word	0x00000b80


	//----- nvinfo : EIATTR_FRAME_SIZE
	.align		4
.L_6:
        /*0018*/ 	.byte	0x04, 0x11
        /*001a*/ 	.short	(.L_8 - .L_7)
	.align		4
.L_7:
        /*001c*/ 	.word	index@($__internal_1_$__cuda_sm10x_tcgen05_guardrail_trap_phase_invalid_during_alloc)
        /*0020*/ 	.word	0x00000b80


	//----- nvinfo : EIATTR_FRAME_SIZE
	.align		4
.L_8:
        /*0024*/ 	.byte	0x04, 0x11
        /*0026*/ 	.short	(.L_10 - .L_9)
	.align		4
.L_9:
        /*0028*/ 	.word	index@($__internal_0_$__cuda_sm10x_tcgen05_guardrail_trap_col_being_dealloced_not_returned_by_alloc)
        /*002c*/ 	.word	0x00000b80


	//----- nvinfo : EIATTR_FRAME_SIZE
	.align		4
.L_10:
        /*0030*/ 	.byte	0x04, 0x11
        /*0032*/ 	.short	(.L_12 - .L_11)
	.align		4
.L_11:
        /*0034*/ 	.word	index@(matmul_kernel)
        /*0038*/ 	.word	0x00000b80


	//----- nvinfo : EIATTR_MIN_STACK_SIZE
	.align		4
.L_12:
        /*003c*/ 	.byte	0x04, 0x12
        /*003e*/ 	.short	(.L_14 - .L_13)
	.align		4
.L_13:
        /*0040*/ 	.word	index@(matmul_kernel)
        /*0044*/ 	.word	0x00000b80
.L_14:


//--------------------- .nv.info.matmul_kernel    --------------------------
	.section	.nv.info.matmul_kernel,"",@"SHT_CUDA_INFO"
	.sectionflags	@""
	.align	4


	//----- nvinfo : EIATTR_CUDA_API_VERSION
	.align		4
        /*0000*/ 	.byte	0x04, 0x37
        /*0002*/ 	.short	(.L_16 - .L_15)
.L_15:
        /*0004*/ 	.word	0x00000081


	//----- nvinfo : EIATTR_KPARAM_INFO
	.align		4
.L_16:
        /*0008*/ 	.byte	0x04, 0x17
        /*000a*/ 	.short	(.L_18 - .L_17)
.L_17:
        /*000c*/ 	.word	0x00000000
        /*0010*/ 	.short	0x000d
        /*0012*/ 	.short	0x0048
        /*0014*/ 	.byte	0x00, 0xf4, 0x21, 0x00


	//----- nvinfo : EIATTR_KPARAM_INFO
	.align		4
.L_18:
        /*0018*/ 	.byte	0x04, 0x17
        /*001a*/ 	.short	(.L_20 - .L_19)
.L_19:
        /*001c*/ 	.word	0x00000000
        /*0020*/ 	.short	0x000c
        /*0022*/ 	.short	0x0040
        /*0024*/ 	.byte	0x00, 0xf4, 0x21, 0x00


	//----- nvinfo : EIATTR_KPARAM_INFO
	.align		4
.L_20:
        /*0028*/ 	.byte	0x04, 0x17
        /*002a*/ 	.short	(.L_22 - .L_21)
.L_21:
        /*002c*/ 	.word	0x00000000
        /*0030*/ 	.short	0x000b
        /*0032*/ 	.short	0x0038
        /*0034*/ 	.byte	0x00, 0xf0, 0x11, 0x00


	//----- nvinfo : EIATTR_KPARAM_INFO
	.align		4
.L_22:
        /*0038*/ 	.byte	0x04, 0x17
        /*003a*/ 	.short	(.L_24 - .L_23)
.L_23:
        /*003c*/ 	.word	0x00000000
        /*0040*/ 	.short	0x000a
        /*0042*/ 	.short	0x0034
        /*0044*/ 	.byte	0x00, 0xf0, 0x11, 0x00


	//----- nvinfo : EIATTR_KPARAM_INFO
	.align		4
.L_24:
        /*0048*/ 	.byte	0x04, 0x17
        /*004a*/ 	.short	(.L_26 - .L_25)
.L_25:
        /*004c*/ 	.word	0x00000000
        /*0050*/ 	.short	0x0009
        /*0052*/ 	.short	0x0030
        /*0054*/ 	.byte	0x00, 0xf0, 0x11, 0x00


	//----- nvinfo : EIATTR_KPARAM_INFO
	.align		4
.L_26:
        /*0058*/ 	.byte	0x04, 0x17
        /*005a*/ 	.short	(.L_28 - .L_27)
.L_27:
        /*005c*/ 	.word	0x00000000
        /*0060*/ 	.short	0x0008
        /*0062*/ 	.short	0x002c
        /*0064*/ 	.byte	0x00, 0xf0, 0x11, 0x00


	//----- nvinfo : EIATTR_KPARAM_INFO
	.align		4
.L_28:
        /*0068*/ 	.byte	0x04, 0x17
        /*006a*/ 	.short	(.L_30 - .L_29)
.L_29:
        /*006c*/ 	.word	0x00000000
        /*0070*/ 	.short	0x0007
        /*0072*/ 	.short	0x0028
        /*0074*/ 	.byte	0x00, 0xf0, 0x11, 0x00


	//----- nvinfo : EIATTR_KPARAM_INFO
	.align		4
.L_30:
        /*0078*/ 	.byte	0x04, 0x17
        /*007a*/ 	.short	(.L_32 - .L_31)
.L_31:
        /*007c*/ 	.word	0x00000000
        /*0080*/ 	.short	0x0006
        /*0082*/ 	.short	0x0024
        /*0084*/ 	.byte	0x00, 0xf0, 0x11, 0x00


	//----- nvinfo : EIATTR_KPARAM_INFO
	.align		4
.L_32:
        /*0088*/ 	.byte	0x04, 0x17
        /*008a*/ 	.short	(.L_34 - .L_33)
.L_33:
        /*008c*/ 	.word	0x00000000
        /*0090*/ 	.short	0x0005
        /*0092*/ 	.short	0x0020
        /*0094*/ 	.byte	0x00, 0xf0, 0x11, 0x00


	//----- nvinfo : EIATTR_KPARAM_INFO
	.align		4
.L_34:
        /*0098*/ 	.byte	0x04, 0x17
        /*009a*/ 	.short	(.L_36 - .L_35)
.L_35:
        /*009c*/ 	.word	0x00000000
        /*00a0*/ 	.short	0x0004
        /*00a2*/ 	.short	0x001c
        /*00a4*/ 	.byte	0x00, 0xf0, 0x11, 0x00


	//----- nvinfo : EIATTR_KPARAM_INFO
	.align		4
.L_36:
        /*00a8*/ 	.byte	0x04, 0x17
        /*00aa*/ 	.short	(.L_38 - .L_37)
.L_37:
        /*00ac*/ 	.word	0x00000000
        /*00b0*/ 	.short	0x0003
        /*00b2*/ 	.short	0x0018
        /*00b4*/ 	.byte	0x00, 0xf0, 0x11, 0x00


	//----- nvinfo : EIATTR_KPARAM_INFO
	.align		4
.L_38:
        /*00b8*/ 	.byte	0x04, 0x17
        /*00ba*/ 	.short	(.L_40 - .L_39)
.L_39:
        /*00bc*/ 	.word	0x00000000
        /*00c0*/ 	.short	0x0002
        /*00c2*/ 	.short	0x0010
        /*00c4*/ 	.byte	0x00, 0xf4, 0x21, 0x00


	//----- nvinfo : EIATTR_KPARAM_INFO
	.align		4
.L_40:
        /*00c8*/ 	.byte	0x04, 0x17
        /*00ca*/ 	.short	(.L_42 - .L_41)
.L_41:
        /*00cc*/ 	.word	0x00000000
        /*00d0*/ 	.short	0x0001
        /*00d2*/ 	.short	0x0008
        /*00d4*/ 	.byte	0x00, 0xf4, 0x21, 0x00


	//----- nvinfo : EIATTR_KPARAM_INFO
	.align		4
.L_42:
        /*00d8*/ 	.byte	0x04, 0x17
        /*00da*/ 	.short	(.L_44 - .L_43)
.L_43:
        /*00dc*/ 	.word	0x00000000
        /*00e0*/ 	.short	0x0000
        /*00e2*/ 	.short	0x0000
        /*00e4*/ 	.byte	0x00, 0xf4, 0x21, 0x00


	//----- nvinfo : EIATTR_AT_ENTRY_FRAGMENTS
	.align		4
.L_44:
        /*00e8*/ 	.byte	0x04, 0x4f
        /*00ea*/ 	.short	(.L_46 - .L_45)


	//   ....[0]....
.L_45:
        /*00ec*/ 	.word	0x00000004


	//----- nvinfo : EIATTR_RESERVED_SMEM_USED
	.align		4
.L_46:
        /*00f0*/ 	.byte	0x01, 0x41
	.zero		2


	//----- nvinfo : EIATTR_SPARSE_MMA_MASK
	.align		4
        /*00f4*/ 	.byte	0x03, 0x50
        /*00f6*/ 	.short	0x0000


	//----- nvinfo : EIATTR_TCGEN05_1CTA_USED
	.align		4
        /*00f8*/ 	.byte	0x01, 0x51
	.zero		2


	//----- nvinfo : EIATTR_MAXREG_COUNT
	.align		4
        /*00fc*/ 	.byte	0x03, 0x1b
        /*00fe*/ 	.short	0x00ff


	//----- nvinfo : EIATTR_NUM_BARRIERS
	.align		4
        /*0100*/ 	.byte	0x02, 0x4c
        /*0102*/ 	.byte	0x01
	.zero		1


	//----- nvinfo : EIATTR_ANNOTATIONS
	.align		4
        /*0104*/ 	.byte	0x04, 0x55
        /*0106*/ 	.short	(.L_48 - .L_47)


	//   ....[0]....
.L_47:
        /*0108*/ 	.word	0x00000001
        /*010c*/ 	.byte	0xa0, 0x0b, 0x00, 0x00, 0x01, 0x00, 0x00, 0x00, 0xd0, 0x0b, 0x00, 0x00, 0x01, 0x00, 0x00, 0x00
        /* <DEDUP_REMOVED lines=1325> */
        /*53ec*/ 	.byte	0x00, 0xa8, 0x02, 0x00


	//----- nvinfo : EIATTR_INT_WARP_WIDE_INSTR_OFFSETS
	.align		4
.L_48:
        /*53f0*/ 	.byte	0x04, 0x31
        /*53f2*/ 	.short	(.L_50 - .L_49)


	//   ....[0]....
.L_49:
        /*53f4*/ 	.word	0x0000a2f0


	//   ....[1]....
        /*53f8*/ 	.word	0x0000a300


	//   ....[2]....
        /*53fc*/ 	.word	0x00015780


	//   ....[3]....
        /*5400*/ 	.word	0x0002ffe0


	//   ....[4]....
        /*5404*/ 	.word	0x00030030


	//----- nvinfo : EIATTR_COOP_GROUP_MASK_REGIDS
	.align		4
.L_50:
        /*5408*/ 	.byte	0x04, 0x29
        /*540a*/ 	.short	(.L_52 - .L_51)


	//   ....[0]....
.L_51:
        /*540c*/ 	.word	0xffffffff


	//   ....[1]....
        /*5410*/ 	.word	0xffffffff


	//   ....[2]....
        /*5414*/ 	.word	0xffffffff


	//   ....[3]....
        /*5418*/ 	.word	0xffffffff


	//----- nvinfo : EIATTR_COOP_GROUP_INSTR_OFFSETS
	.align		4
.L_52:
        /*541c*/ 	.byte	0x04, 0x28
        /*541e*/ 	.short	(.L_54 - .L_53)


	//   ....[0]....
.L_53:
        /*5420*/ 	.word	0x00000070


	//   ....[1]....
        /*5424*/ 	.word	0x00000330


	//   ....[2]....
        /*5428*/ 	.word	0x0002fe70


	//   ....[3]....
        /*542c*/ 	.word	0x000300e0


	//----- nvinfo : EIATTR_VRC_CTA_INIT_COUNT
	.align		4
.L_54:
        /*5430*/ 	.byte	0x02, 0x4a
        /*5432*/ 	.byte	0x80
	.zero		1


	//----- nvinfo : EIATTR_MBARRIER_INSTR_OFFSETS
	.align		4
        /*5434*/ 	.byte	0x04, 0x39
        /*5436*/ 	.short	(.L_56 - .L_55)


	//   ....[0]....
.L_55:
        /*5438*/ 	.word	0x0000a490
        /*543c*/ 	.word	0x000000ff
        /*5440*/ 	.word	0x00000000
        /*5444*/ 	.short	0x0100
        /*5446*/ 	.byte	0x0b
	.zero		1


	//   ....[1]....
        /*5448*/ 	.word	0x000157e0
        /*544c*/ 	.word	0x000000ff
        /*5450*/ 	.word	0x00024008
        /*5454*/ 	.short	0x0100
        /*5456*/ 	.byte	0x09
	.zero		1


	//   ....[2]....
        /*5458*/ 	.word	0x00021b60
        /*545c*/ 	.word	0x000000ff
        /*5460*/ 	.word	0x00000000
        /*5464*/ 	.short	0x010a
        /*5466*/ 	.byte	0x0b
	.zero		1


	//   ....[3]....
        /*5468*/ 	.word	0x0002a7a0
        /*546c*/ 	.word	0x000000ff
        /*5470*/ 	.word	0x00000000
        /*5474*/ 	.short	0x010a
        /*5476*/ 	.byte	0x0b
	.zero		1


	//   ....[4]....
        /*5478*/ 	.word	0x0002a850
        /*547c*/ 	.word	0x000000ff
        /*5480*/ 	.word	0x00024000
        /*5484*/ 	.short	0x0108
        /*5486*/ 	.byte	0x09
	.zero		1


	//   ....[5]....
        /*5488*/ 	.word	0x0002a890
        /*548c*/ 	.word	0x000000ff
        /*5490*/ 	.word	0x00024008
        /*5494*/ 	.short	0x0108
        /*5496*/ 	.byte	0x09
	.zero		1


	//   ....[6]....
        /*5498*/ 	.word	0x00030100
        /*549c*/ 	.word	0x000000ff
        /*54a0*/ 	.word	0x00000000
        /*54a4*/ 	.short	0x010a
        /*54a6*/ 	.byte	0x0b
	.zero		1


	//   ....[7]....
        /*54a8*/ 	.word	0x00030130
        /*54ac*/ 	.word	0x000000ff
        /*54b0*/ 	.word	0x00000000
        /*54b4*/ 	.short	0x010a
        /*54b6*/ 	.byte	0x0b
	.zero		1


	//----- nvinfo : EIATTR_NUM_MBARRIERS
	.align		4
.L_56:
        /*54b8*/ 	.byte	0x03, 0x38
        /*54ba*/ 	.short	0x0002


	//----- nvinfo : EIATTR_EXIT_INSTR_OFFSETS
	.align		4
        /*54bc*/ 	.byte	0x04, 0x1c
        /*54be*/ 	.short	(.L_58 - .L_57)


	//   ....[0]....
.L_57:
        /*54c0*/ 	.word	0x000300f0


	//----- nvinfo : EIATTR_REQNTID
	.align		4
.L_58:
        /*54c4*/ 	.byte	0x04, 0x10
        /*54c6*/ 	.short	(.L_60 - .L_59)
.L_59:
        /*54c8*/ 	.word	0x00000100
        /*54cc*/ 	.word	0x00000001
        /*54d0*/ 	.word	0x00000001


	//----- nvinfo : EIATTR_CRS_STACK_SIZE
	.align		4
.L_60:
        /*54d4*/ 	.byte	0x04, 0x1e
        /*54d6*/ 	.short	(.L_62 - .L_61)
.L_61:
        /*54d8*/ 	.word	0x00000000


	//----- nvinfo : EIATTR_CBANK_PARAM_SIZE
	.align		4
.L_62:
        /*54dc*/ 	.byte	0x03, 0x19
        /*54de*/ 	.short	0x0050


	//----- nvinfo : EIATTR_PARAM_CBANK
	.align		4
        /*54e0*/ 	.byte	0x04, 0x0a
        /*54e2*/ 	.short	(.L_64 - .L_63)
	.align		4
.L_63:
        /*54e4*/ 	.word	index@(.nv.constant0.matmul_kernel)
        /*54e8*/ 	.short	0x0380
        /*54ea*/ 	.short	0x0050


	//----- nvinfo : EIATTR_SW_WAR
	.align		4
.L_64:
        /*54ec*/ 	.byte	0x04, 0x36
        /*54ee*/ 	.short	(.L_66 - .L_65)
.L_65:
        /*54f0*/ 	.word	0x00000008
.L_66:


//--------------------- .nv.compat                --------------------------
	.section	.nv.compat,"",@"SHT_CUDA_COMPAT_INFO"
	.align	4
        /*0000*/ 	.byte	0x02, 0x02, 0x02, 0x00, 0x02, 0x05, 0x05, 0x00, 0x02, 0x03, 0x00, 0x00, 0x02, 0x06, 0x01, 0x00


//--------------------- .nv.callgraph             --------------------------
	.section	.nv.callgraph,"",@"SHT_CUDA_CALLGRAPH"
	.align	4
	.sectionentsize	8
	.align		4
        /*0000*/ 	.word	0x00000000
	.align		4
        /*0004*/ 	.word	0xffffffff
	.align		4
        /*0008*/ 	.word	0x00000000
	.align		4
        /*000c*/ 	.word	0xfffffffe
	.align		4
        /*0010*/ 	.word	0x00000000
	.align		4
        /*0014*/ 	.word	0xfffffffd
	.align		4
        /*0018*/ 	.word	0x00000000
	.align		4
        /*001c*/ 	.word	0xfffffffc


//--------------------- .text.matmul_kernel       --------------------------
	.section	.text.matmul_kernel,"ax",@progbits
	.align	128
        .global         matmul_kernel
        .type           matmul_kernel,@function
        .size           matmul_kernel,(.L_x_20 - matmul_kernel)
        .other          matmul_kernel,@"STO_CUDA_ENTRY STV_DEFAULT"
matmul_kernel:
.text.matmul_kernel:
[----:B------:R-:W0:Y:S01]  /*0000*/  LDC R1, c[0x0][0x37c] ;  /* 0x0000df00ff017b82 */ /* 0x000e220000000800 */
[----:B------:R-:W1:Y:S01]  /*0010*/  S2R R0, SR_TID.X ;  /* 0x0000000000007919 */ /* 0x000e620000002100 */
[----:B0-----:R-:W-:Y:S01]  /*0020*/  VIADD R1, R1, 0xfffff480 ;  /* 0xfffff48001017836 */ /* 0x001fe20000000000 */
[----:B-1----:R-:W-:-:S13]  /*0030*/  ISETP.GE.U32.AND P0, PT, R0, 0x20, PT ;  /* 0x000000200000780c */ /* 0x002fda0003f06070 */
[----:B------:R-:W-:Y:S02]  /*0040*/  VOTEU.ANY UP0, P0 ;  /* 0x0000000000ff7886 */ /* 0x000fe40000000100 */
[----:B------:R-:W-:Y:S05]  /*0050*/  BRA.U UP0, `(.L_x_0) ;  /* 0x0000000100b87547 */ /* 0x000fea000b800000 */
[----:B------:R-:W0:Y:S01]  /*0060*/  S2UR UR6, SR_CgaCtaId ;  /* 0x00000000000679c3 */ /* 0x000e220000008800 */
[----:B------:R-:W-:Y:S01]  /*0070*/  NOP ;  /* 0x0000000000007918 */ /* 0x000fe20000000000 */
[----:B------:R-:W-:Y:S02]  /*0080*/  UMOV UR4, 0x40 ;  /* 0x0000004000047882 */ /* 0x000fe40000000000 */
[----:B0-----:R-:W-:-:S09]  /*0090*/  ULEA UR4, UR6, UR4, 0x18 ;  /* 0x0000000406047291 */ /* 0x001fd2000f8ec0ff */
[----:B------:R-:W0:Y:S01]  /*00a0*/  LDS.U8 R0, [UR4] ;  /* 0x00000004ff007984 */ /* 0x000e220008000000 */
[----:B------:R-:W-:Y:S02]  /*00b0*/  UMOV UR4, 0x400 ;  /* 0x0000040000047882 */ /* 0x000fe40000000000 */
[----:B------:R-:W-:Y:S01]  /*00c0*/  ULEA UR4, UR6, UR4, 0x18 ;  /* 0x0000000406047291 */ /* 0x000fe2000f8ec0ff */
[----:B0-----:R-:W-:-:S13]  /*00d0*/  ISETP.NE.AND P0, PT, R0, RZ, PT ;  /* 0x000000ff0000720c */ /* 0x001fda0003f05270 */
[----:B------:R-:W-:Y:S05]  /*00e0*/  @P0 BRA `(.L_x_1) ;  /* 0x00000000007c0947 */ /* 0x000fea0003800000 */
[----:B------:R-:W-:-:S13]  /*00f0*/  ELECT P0, URZ, PT ;  /* 0x0000000000ff782f */ /* 0x000fda0003800000 */
[----:B------:R-:W-:Y:S05]  /*0100*/  @!P0 BRA `(.L_x_2) ;  /* 0x0000000000848947 */ /* 0x000fea0003800000 */
[----:B------:R-:W-:Y:S01]  /*0110*/  UMOV UR5, 0x8 ;  /* 0x0000000800057882 */ /* 0x000fe20000000000 */
[----:B------:R-:W-:Y:S02]  /*0120*/  IMAD.MOV.U32 R4, RZ, RZ, 0x1 ;  /* 0x00000001ff047424 */ /* 0x000fe400078e00ff */
[----:B------:R-:W-:Y:S02]  /*0130*/  IMAD.MOV.U32 R5, RZ, RZ, 0xff ;  /* 0x000000ffff057424 */ /* 0x000fe400078e00ff */
[----:B------:R-:W-:Y:S04]  /*0140*/  DEPBAR.LE SB0, 0x36 ;  /* 0x00008d800000791a */ /* 0x000fe80000000000 */
[----:B------:R-:W0:Y:S02]  /*0150*/  UTCATOMSWS.FIND_AND_SET.ALIGN UP1, UR5, UR5 ;  /* 0x00000005000575e3 */ /* 0x000e240008020800 */
[----:B0-----:R-:W-:-:S04]  /*0160*/  PLOP3.LUT P0, PT, PT, PT, UP1, 0x80, 0x8 ;  /* 0x000000000008781c */ /* 0x001fc80003f0f018 */
[----:B------:R-:W-:-:S04]  /*0170*/  SEL R0, RZ, 0xffffffff, !P0 ;  /* 0xffffffffff007807 */ /* 0x000fc80004000000 */
[----:B------:R-:W-:Y:S01]  /*0180*/  ISETP.NE.AND P0, PT, R0, RZ, PT ;  /* 0x000000ff0000720c */ /* 0x000fe20003f05270 */
[----:B------:R-:W-:-:S12]  /*0190*/  IMAD.U32 R0, RZ, RZ, UR5 ;  /* 0x00000005ff007e24 */ /* 0x000fd8000f8e00ff */
[----:B------:R-:W-:Y:S05]  /*01a0*/  @P0 BRA `(.L_x_3) ;  /* 0x0000000000240947 */ /* 0x000fea0003800000 */
.L_x_4:
[----:B------:R-:W-:Y:S05]  /*01b0*/  NANOSLEEP 0x64 ;  /* 0x000000640000795d */ /* 0x000fea0003800000 */
[----:B------:R-:W-:-:S05]  /*01c0*/  UMOV UR5, 0x8 ;  /* 0x0000000800057882 */ /* 0x000fca0000000000 */
[----:B------:R-:W-:Y:S04]  /*01d0*/  DEPBAR.LE SB0, 0x36 ;  /* 0x00008d800000791a */ /* 0x000fe80000000000 */
[----:B------:R-:W0:Y:S02]  /*01e0*/  UTCATOMSWS.FIND_AND_SET.ALIGN UP1, UR5, UR5 ;  /* 0x00000005000575e3 */ /* 0x000e240008020800 */
[----:B0-----:R-:W-:-:S04]  /*01f0*/  PLOP3.LUT P0, PT, PT, PT, UP1, 0x80, 0x8 ;  /* 0x000000000008781c */ /* 0x001fc80003f0f018 */
[----:B------:R-:W-:-:S04]  /*0200*/  SEL R0, RZ, 0xffffffff, !P0 ;  /* 0xffffffffff007807 */ /* 0x000fc80004000000 */
[----:B------:R-:W-:Y:S01]  /*0210*/  ISETP.NE.AND P0, PT, R0, RZ, PT ;  /* 0x000000ff0000720c */ /* 0x000fe20003f05270 */
[----:B------:R-:W-:-:S12]  /*0220*/  IMAD.U32 R0, RZ, RZ, UR5 ;  /* 0x00000005ff007e24 */ /* 0x000fd8000f8e00ff */
[----:B------:R-:W-:Y:S05]  /*0230*/  @!P0 BRA `(.L_x_4) ;  /* 0xfffffffc00dc8947 */ /* 0x000fea000383ffff */
.L_x_3:
[C---:B------:R-:W-:Y:S01]  /*0240*/  VIADD R3, R0.reuse, 0x10 ;  /* 0x0000001000037836 */ /* 0x040fe20000000000 */
[----:B------:R-:W-:Y:S01]  /*0250*/  UMOV UR5, 0x50 ;  /* 0x0000005000057882 */ /* 0x000fe20000000000 */
[----:B------:R-:W-:Y:S01]  /*0260*/  SHF.L.U32 R2, R5, R0, RZ ;  /* 0x0000000005027219 */ /* 0x000fe200000006ff */
[----:B------:R-:W-:Y:S01]  /*0270*/  ULEA UR5, UR6, UR5, 0x18 ;  /* 0x0000000506057291 */ /* 0x000fe2000f8ec0ff */
[----:B------:R-:W-:Y:S01]  /*0280*/  IMAD.SHL.U32 R0, R0, 0x20, RZ ;  /* 0x0000002000007824 */ /* 0x000fe200078e00ff */
[----:B------:R-:W-:-:S04]  /*0290*/  SHF.L.U32 R3, R4, R3, RZ ;  /* 0x0000000304037219 */ /* 0x000fc800000006ff */
[----:B------:R-:W-:-:S05]  /*02a0*/  LOP3.LUT R2, R3, R2, RZ, 0xfc, !PT ;  /* 0x0000000203027212 */ /* 0x000fca00078efcff */
[----:B------:R0:W-:Y:S04]  /*02b0*/  ATOMS.OR RZ, [UR5], R2 ;  /* 0x00000002ffff798c */ /* 0x0001e8000b000005 */
[----:B------:R0:W-:Y:S01]  /*02c0*/  STS [UR4], R0 ;  /* 0x00000000ff007988 */ /* 0x0001e20008000804 */
[----:B------:R-:W-:Y:S05]  /*02d0*/  BRA `(.L_x_2) ;  /* 0x0000000000107947 */ /* 0x000fea0003800000 */
.L_x_1:
[----:B------:R-:W-:Y:S01]  /*02e0*/  IMAD.MOV.U32 R0, RZ, RZ, -0x1 ;  /* 0xffffffffff007424 */ /* 0x000fe200078e00ff */
[----:B------:R-:W-:-:S04]  /*02f0*/  MOV R2, 0x320 ;  /* 0x0000032000027802 */ /* 0x000fc80000000f00 */
[----:B------:R0:W-:Y:S03]  /*0300*/  STS [UR4], R0 ;  /* 0x00000000ff007988 */ /* 0x0001e60008000804 */
[----:B0-----:R-:W-:Y:S05]  /*0310*/  CALL.REL.NOINC `($__internal_1_$__cuda_sm10x_tcgen05_guardrail_trap_phase_invalid_during_alloc) ;  /* 0x000002fc009c7944 */ /* 0x001fea0003c00000 */
.L_x_2:
[----:B------:R-:W-:Y:S05]  /*0320*/  WARPSYNC.ALL ;  /* 0x0000000000007948 */ /* 0x000fea0003800000 */
[----:B------:R-:W-:Y:S01]  /*0330*/  NOP ;  /* 0x0000000000007918 */ /* 0x000fe20000000000 */
.L_x_0:
[----:B------:R-:W1:Y:S01]  /*0340*/  LDC.64 R12, c[0x0][0x398] ;  /* 0x0000e600ff0c7b82 */ /* 0x000e620000000a00 */
[----:B------:R-:W2:Y:S01]  /*0350*/  S2R R5, SR_CTAID.X ;  /* 0x0000000000057919 */ /* 0x000ea20000002500 */
[----:B------:R-:W3:Y:S01]  /*0360*/  LDCU UR21, c[0x0][0x3a0] ;  /* 0x00007400ff1577ac */ /* 0x000ee20008000800 */
[----:B------:R-:W4:Y:S01]  /*0370*/  S2R R15, SR_TID.X ;  /* 0x00000000000f7919 */ /* 0x000f220000002100 */
[----:B------:R-:W-:Y:S01]  /*0380*/  UMOV UR9, 0x400 ;  /* 0x0000040000097882 */ /* 0x000fe20000000000 */
[----:B------:R-:W5:Y:S03]  /*0390*/  LDCU.64 UR14, c[0x0][0x3a8] ;  /* 0x00007500ff0e77ac */ /* 0x000f660008000a00 */
[----:B------:R-:W0:Y:S01]  /*03a0*/  S2UR UR6, SR_CgaCtaId ;  /* 0x00000000000679c3 */ /* 0x000e220000008800 */
[----:B------:R-:W0:Y:S01]  /*03b0*/  LDCU UR4, c[0x0][0x3a4] ;  /* 0x00007480ff0477ac */ /* 0x000e220008000800 */
[----:B------:R-:W0:Y:S01]  /*03c0*/  LDCU.128 UR16, c[0x0][0x380] ;  /* 0x00007000ff1077ac */ /* 0x000e220008000c00 */
[----:B------:R-:W0:Y:S01]  /*03d0*/  LDCU UR12, c[0x0][0x39c] ;  /* 0x00007380ff0c77ac */ /* 0x000e220008000800 */
[----:B---3--:R-:W-:Y:S01]  /*03e0*/  UIADD3 UR25, UPT, UPT, UR21, 0x7f, URZ ;  /* 0x0000007f15197890 */ /* 0x008fe2000fffe0ff */
[----:B01----:R-:W-:Y:S01]  /*03f0*/  VIADD R0, R13, 0x1ff ;  /* 0x000001ff0d007836 */ /* 0x003fe20000000000 */
[----:B------:R-:W-:Y:S01]  /*0400*/  IABS R72, R13 ;  /* 0x0000000d00487213 */ /* 0x000fe20000000000 */
[----:B-----5:R-:W-:Y:S01]  /*0410*/  IMAD.U32 R19, RZ, RZ, UR14 ;  /* 0x0000000eff137e24 */ /* 0x020fe2000f8e00ff */
[----:B------:R-:W-:Y:S01]  /*0420*/  UISETP.GT.AND UP1, UPT, UR25, 0x7f, UPT ;  /* 0x0000007f1900788c */ /* 0x000fe2000bf24270 */
[----:B------:R-:W-:Y:S01]  /*0430*/  IMAD.U32 R21, RZ, RZ, UR14 ;  /* 0x0000000eff157e24 */ /* 0x000fe2000f8e00ff */
[----:B------:R-:W-:Y:S01]  /*0440*/  SHF.R.S32.HI R3, RZ, 0x1f, R0 ;  /* 0x0000001fff037819 */ /* 0x000fe20000011400 */
[----:B------:R-:W-:Y:S01]  /*0450*/  IMAD.U32 R23, RZ, RZ, UR14 ;  /* 0x0000000eff177e24 */ /* 0x000fe2000f8e00ff */
[----:B------:R-:W0:Y:S01]  /*0460*/  LDCU UR20, c[0x0][0x3b0] ;  /* 0x00007600ff1477ac */ /* 0x000e220008000800 */
[----:B------:R-:W-:Y:S01]  /*0470*/  IMAD.U32 R27, RZ, RZ, UR14 ;  /* 0x0000000eff1b7e24 */ /* 0x000fe2000f8e00ff */
[----:B------:R-:W-:Y:S01]  /*0480*/  LEA.HI R3, R3, R0, RZ, 0x9 ;  /* 0x0000000003037211 */ /* 0x000fe200078f48ff */
[----:B------:R-:W-:Y:S01]  /*0490*/  IMAD.U32 R29, RZ, RZ, UR14 ;  /* 0x0000000eff1d7e24 */ /* 0x000fe2000f8e00ff */
[----:B--2---:R-:W-:Y:S01]  /*04a0*/  IABS R8, R5 ;  /* 0x0000000500087213 */ /* 0x004fe20000000000 */
[----:B------:R-:W-:Y:S01]  /*04b0*/  ULEA UR9, UR6, UR9, 0x18 ;  /* 0x0000000906097291 */ /* 0x000fe2000f8ec0ff */
[----:B------:R-:W-:Y:S01]  /*04c0*/  SHF.R.S32.HI R3, RZ, 0x9, R3 ;  /* 0x00000009ff037819 */ /* 0x000fe20000011403 */
[----:B------:R-:W-:Y:S01]  /*04d0*/  IMAD.U32 R31, RZ, RZ, UR14 ;  /* 0x0000000eff1f7e24 */ /* 0x000fe2000f8e00ff */
[--C-:B----4-:R-:W-:Y:S01]  /*04e0*/  SHF.R.U32.HI R73, RZ, 0x7, R15.reuse ;  /* 0x00000007ff497819 */ /* 0x110fe2000001160f */
[----:B------:R-:W-:Y:S01]  /*04f0*/  IMAD.U32 R35, RZ, RZ, UR14 ;  /* 0x0000000eff237e24 */ /* 0x000fe2000f8e00ff */
[----:B------:R-:W-:Y:S01]  /*0500*/  PLOP3.LUT P3, PT, PT, PT, UP1, 0x80, 0x8 ;  /* 0x000000000008781c */ /* 0x000fe20003f6f018 */
[----:B------:R-:W-:Y:S01]  /*0510*/  IMAD.SHL.U32 R4, R3, 0x8, RZ ;  /* 0x0000000803047824 */ /* 0x000fe200078e00ff */
[----:B------:R-:W-:Y:S01]  /*0520*/  SGXT.U32 R73, R73, 0x1 ;  /* 0x000000014949781a */ /* 0x000fe20000000000 */
[----:B------:R-:W-:Y:S01]  /*0530*/  IMAD.U32 R37, RZ, RZ, UR14 ;  /* 0x0000000eff257e24 */ /* 0x000fe2000f8e00ff */
[----:B------:R-:W-:Y:S01]  /*0540*/  SHF.R.U32.HI R219, RZ, 0x6, R15 ;  /* 0x00000006ffdb7819 */ /* 0x000fe2000001160f */
[----:B------:R-:W-:Y:S01]  /*0550*/  IMAD.U32 R39, RZ, RZ, UR14 ;  /* 0x0000000eff277e24 */ /* 0x000fe2000f8e00ff */
[-C--:B------:R-:W-:Y:S01]  /*0560*/  IABS R7, R4.reuse ;  /* 0x0000000400077213 */ /* 0x080fe20000000000 */
[----:B------:R-:W-:Y:S01]  /*0570*/  IMAD.U32 R43, RZ, RZ, UR14 ;  /* 0x0000000eff2b7e24 */ /* 0x000fe2000f8e00ff */
[----:B------:R-:W-:Y:S01]  /*0580*/  IABS R10, R4 ;  /* 0x00000004000a7213 */ /* 0x000fe20000000000 */
[----:B------:R-:W-:Y:S01]  /*0590*/  IMAD.U32 R45, RZ, RZ, UR14 ;  /* 0x0000000eff2d7e24 */ /* 0x000fe2000f8e00ff */
[----:B------:R-:W1:Y:S01]  /*05a0*/  I2F.RP R0, R7 ;  /* 0x0000000700007306 */ /* 0x000e620000209400 */
[----:B------:R-:W-:Y:S01]  /*05b0*/  SGXT.U32 R219, R219, 0x2 ;  /* 0x00000002dbdb781a */ /* 0x000fe20000000000 */
[----:B------:R-:W-:Y:S01]  /*05c0*/  IMAD.U32 R47, RZ, RZ, UR14 ;  /* 0x0000000eff2f7e24 */ /* 0x000fe2000f8e00ff */
[----:B------:R-:W-:Y:S01]  /*05d0*/  LOP3.LUT R191, R15, 0x7f, RZ, 0xc0, !PT ;  /* 0x0000007f0fbf7812 */ /* 0x000fe200078ec0ff */
[----:B------:R-:W-:Y:S01]  /*05e0*/  IMAD.U32 R51, RZ, RZ, UR14 ;  /* 0x0000000eff337e24 */ /* 0x000fe2000f8e00ff */
[----:B------:R-:W2:Y:S01]  /*05f0*/  LDCU.64 UR22, c[0x0][0x358] ;  /* 0x00006b00ff1677ac */ /* 0x000ea20008000a00 */
[----:B------:R-:W-:-:S02]  /*0600*/  IMAD.U32 R53, RZ, RZ, UR14 ;  /* 0x0000000eff357e24 */ /* 0x000fc4000f8e00ff */
[----:B------:R-:W-:Y:S01]  /*0610*/  IMAD.U32 R56, RZ, RZ, UR14 ;  /* 0x0000000eff387e24 */ /* 0x000fe2000f8e00ff */
[----:B------:R-:W-:Y:S01]  /*0620*/  UIADD3 UR11, UPT, UPT, UR9, 0x24000, URZ ;  /* 0x00024000090b7890 */ /* 0x000fe2000fffe0ff */
[----:B------:R-:W-:Y:S02]  /*0630*/  IMAD R70, R191, UR15, RZ ;  /* 0x0000000fbf467c24 */ /* 0x000fe4000f8e02ff */
[----:B------:R-:W-:Y:S01]  /*0640*/  IMAD.U32 R242, RZ, RZ, UR14 ;  /* 0x0000000efff27e24 */ /* 0x000fe2000f8e00ff */
[----:B-1----:R-:W1:Y:S02]  /*0650*/  MUFU.RCP R0, R0 ;  /* 0x0000000000007308 */ /* 0x002e640000001000 */
[----:B-1----:R-:W-:Y:S02]  /*0660*/  VIADD R2, R0, 0xffffffe ;  /* 0x0ffffffe00027836 */ /* 0x002fe40000000000 */
[----:B------:R-:W-:-:S04]  /*0670*/  IMAD.MOV R0, RZ, RZ, -R10 ;  /* 0x000000ffff007224 */ /* 0x000fc800078e0a0a */
[----:B------:R1:W3:Y:S02]  /*0680*/  F2I.FTZ.U32.TRUNC.NTZ R3, R2 ;  /* 0x0000000200037305 */ /* 0x0002e4000021f000 */
[----:B-1----:R-:W-:Y:S02]  /*0690*/  IMAD.MOV.U32 R2, RZ, RZ, RZ ;  /* 0x000000ffff027224 */ /* 0x002fe400078e00ff */
[----:B---3--:R-:W-:-:S04]  /*06a0*/  IMAD.MOV R6, RZ, RZ, -R3 ;  /* 0x000000ffff067224 */ /* 0x008fc800078e0a03 */
[----:B------:R-:W-:Y:S02]  /*06b0*/  IMAD R9, R6, R7, RZ ;  /* 0x0000000706097224 */ /* 0x000fe400078e02ff */
[----:B------:R-:W-:Y:S02]  /*06c0*/  IMAD.MOV.U32 R6, RZ, RZ, R8 ;  /* 0x000000ffff067224 */ /* 0x000fe400078e0008 */
[----:B------:R-:W-:-:S06]  /*06d0*/  IMAD.HI.U32 R3, R3, R9, R2 ;  /* 0x0000000903037227 */ /* 0x000fcc00078e0002 */
[----:B------:R-:W-:-:S04]  /*06e0*/  IMAD.HI.U32 R3, R3, R6, RZ ;  /* 0x0000000603037227 */ /* 0x000fc800078e00ff */
[----:B------:R-:W-:Y:S01]  /*06f0*/  IMAD R0, R3, R0, R6 ;  /* 0x0000000003007224 */ /* 0x000fe200078e0206 */
[----:B------:R-:W-:Y:S04]  /*0700*/  BAR.SYNC.DEFER_BLOCKING 0x0 ;  /* 0x0000000000007b1d */ /* 0x000fe80000010000 */
[----:B------:R-:W-:-:S13]  /*0710*/  ISETP.GT.U32.AND P1, PT, R7, R0, PT ;  /* 0x000000000700720c */ /* 0x000fda0003f24070 */
[----:B------:R-:W-:Y:S02]  /*0720*/  @!P1 IMAD.IADD R0, R0, 0x1, -R7 ;  /* 0x0000000100009824 */ /* 0x000fe400078e0a07 */
[----:B------:R-:W-:Y:S01]  /*0730*/  @!P1 VIADD R3, R3, 0x1 ;  /* 0x0000000103039836 */ /* 0x000fe20000000000 */
[----:B------:R-:W-:Y:S02]  /*0740*/  ISETP.NE.AND P1, PT, R4, RZ, PT ;  /* 0x000000ff0400720c */ /* 0x000fe40003f25270 */
[----:B------:R-:W-:Y:S02]  /*0750*/  ISETP.GE.U32.AND P0, PT, R0, R7, PT ;  /* 0x000000070000720c */ /* 0x000fe40003f06070 */
[----:B------:R-:W-:-:S04]  /*0760*/  LOP3.LUT R0, R5, R4, RZ, 0x3c, !PT ;  /* 0x0000000405007212 */ /* 0x000fc800078e3cff */
[----:B------:R-:W-:Y:S01]  /*0770*/  ISETP.GE.AND P2, PT, R0, RZ, PT ;  /* 0x000000ff0000720c */ /* 0x000fe20003f46270 */
[----:B------:R-:W-:-:S06]  /*0780*/  VIADD R0, R12, 0x3f ;  /* 0x0000003f0c007836 */ /* 0x000fcc0000000000 */
[----:B------:R-:W-:-:S04]  /*0790*/  @P0 VIADD R3, R3, 0x1 ;  /* 0x0000000103030836 */ /* 0x000fc80000000000 */
[----:B------:R-:W-:Y:S01]  /*07a0*/  IMAD.MOV.U32 R2, RZ, RZ, R3 ;  /* 0x000000ffff027224 */ /* 0x000fe200078e0003 */
[----:B------:R-:W-:-:S03]  /*07b0*/  SHF.R.S32.HI R3, RZ, 0x1f, R0 ;  /* 0x0000001fff037819 */ /* 0x000fc60000011400 */
[----:B------:R-:W-:Y:S01]  /*07c0*/  @!P2 IMAD.MOV R2, RZ, RZ, -R2 ;  /* 0x000000ffff02a224 */ /* 0x000fe200078e0a02 */
[----:B------:R-:W-:Y:S02]  /*07d0*/  @!P1 LOP3.LUT R2, RZ, R4, RZ, 0x33, !PT ;  /* 0x00000004ff029212 */ /* 0x000fe400078e33ff */
[----:B------:R-:W-:-:S03]  /*07e0*/  LEA.HI R3, R3, R0, RZ, 0x6 ;  /* 0x0000000003037211 */ /* 0x000fc600078f30ff */
[----:B------:R-:W-:Y:S02]  /*07f0*/  IMAD.SHL.U32 R6, R2, 0x8, RZ ;  /* 0x0000000802067824 */ /* 0x000fe400078e00ff */
[----:B------:R-:W-:-:S03]  /*0800*/  IMAD.MOV R2, RZ, RZ, -R2 ;  /* 0x000000ffff027224 */ /* 0x000fc600078e0a02 */
[----:B------:R-:W-:Y:S01]  /*0810*/  LEA.HI.SX32 R3, R3, -R6, 0x1a ;  /* 0x8000000603037211 */ /* 0x000fe200078fd2ff */
[----:B------:R-:W-:-:S03]  /*0820*/  IMAD R8, R4, R2, R5 ;  /* 0x0000000204087224 */ /* 0x000fc600078e0205 */
[----:B------:R-:W-:-:S04]  /*0830*/  VIMNMX R11, PT, PT, R3, 0x8, PT ;  /* 0x00000008030b7848 */ /* 0x000fc80003fe0100 */
[-C--:B------:R-:W-:Y:S02]  /*0840*/  IABS R7, R11.reuse ;  /* 0x0000000b00077213 */ /* 0x080fe40000000000 */
[----:B------:R-:W-:Y:S02]  /*0850*/  IABS R4, R11 ;  /* 0x0000000b00047213 */ /* 0x000fe40000000000 */
[----:B------:R-:W1:Y:S08]  /*0860*/  I2F.RP R0, R7 ;  /* 0x0000000700007306 */ /* 0x000e700000209400 */
[----:B-1----:R-:W1:Y:S02]  /*0870*/  MUFU.RCP R0, R0 ;  /* 0x0000000000007308 */ /* 0x002e640000001000 */
[----:B-1----:R-:W-:-:S02]  /*0880*/  VIADD R3, R0, 0xffffffe ;  /* 0x0ffffffe00037836 */ /* 0x002fc40000000000 */
[----:B------:R-:W-:-:S04]  /*0890*/  IMAD.MOV R0, RZ, RZ, -R4 ;  /* 0x000000ffff007224 */ /* 0x000fc800078e0a04 */
[----:B------:R-:W1:Y:S08]  /*08a0*/  I2F.RP R4, R72 ;  /* 0x0000004800047306 */ /* 0x000e700000209400 */
[----:B------:R-:W3:Y:S08]  /*08b0*/  F2I.FTZ.U32.TRUNC.NTZ R3, R3 ;  /* 0x0000000300037305 */ /* 0x000ef0000021f000 */
[----:B-1----:R-:W1:Y:S01]  /*08c0*/  MUFU.RCP R4, R4 ;  /* 0x0000000400047308 */ /* 0x002e620000001000 */
[----:B---3--:R-:W-:-:S04]  /*08d0*/  IMAD.MOV R9, RZ, RZ, -R3 ;  /* 0x000000ffff097224 */ /* 0x008fc800078e0a03 */
[----:B------:R-:W-:Y:S01]  /*08e0*/  IMAD.MOV.U32 R2, RZ, RZ, R9 ;  /* 0x000000ffff027224 */ /* 0x000fe200078e0009 */
[----:B------:R-:W-:-:S03]  /*08f0*/  IABS R9, R8 ;  /* 0x0000000800097213 */ /* 0x000fc60000000000 */
[----:B------:R-:W-:Y:S02]  /*0900*/  IMAD R5, R2, R7, RZ ;  /* 0x0000000702057224 */ /* 0x000fe400078e02ff */
[----:B------:R-:W-:Y:S02]  /*0910*/  IMAD.MOV.U32 R2, RZ, RZ, RZ ;  /* 0x000000ffff027224 */ /* 0x000fe400078e00ff */
[----:B-1----:R-:W-:Y:S02]  /*0920*/  VIADD R74, R4, 0xffffffe ;  /* 0x0ffffffe044a7836 */ /* 0x002fe40000000000 */
[----:B------:R-:W-:Y:S01]  /*0930*/  IMAD.HI.U32 R2, R3, R5, R2 ;  /* 0x0000000503027227 */ /* 0x000fe200078e0002 */
[----:B------:R-:W-:Y:S01]  /*0940*/  LOP3.LUT R5, R15, 0x3f, RZ, 0xc0, !PT ;  /* 0x0000003f0f057812 */ /* 0x000fe200078ec0ff */
[----:B------:R1:W-:Y:S04]  /*0950*/  F2I.FTZ.U32.TRUNC.NTZ R75, R74 ;  /* 0x0000004a004b7305 */ /* 0x0003e8000021f000 */
[----:B------:R-:W-:-:S04]  /*0960*/  IMAD.HI.U32 R2, R2, R9, RZ ;  /* 0x0000000902027227 */ /* 0x000fc800078e00ff */
[----:B------:R-:W-:Y:S01]  /*0970*/  IMAD R0, R2, R0, R9 ;  /* 0x0000000002007224 */ /* 0x000fe200078e0209 */
[----:B------:R-:W-:Y:S01]  /*0980*/  IABS R9, R12 ;  /* 0x0000000c00097213 */ /* 0x000fe20000000000 */
[----:B-1----:R-:W-:-:S03]  /*0990*/  IMAD.MOV.U32 R74, RZ, RZ, RZ ;  /* 0x000000ffff4a7224 */ /* 0x002fc600078e00ff */
[----:B------:R-:W-:Y:S01]  /*09a0*/  ISETP.GT.U32.AND P1, PT, R7, R0, PT ;  /* 0x000000000700720c */ /* 0x000fe20003f24070 */
[----:B------:R-:W1:-:S12]  /*09b0*/  I2F.RP R3, R9 ;  /* 0x0000000900037306 */ /* 0x000e580000209400 */
[----:B------:R-:W-:Y:S02]  /*09c0*/  @!P1 IMAD.IADD R0, R0, 0x1, -R7 ;  /* 0x0000000100009824 */ /* 0x000fe400078e0a07 */
[----:B------:R-:W-:Y:S01]  /*09d0*/  @!P1 VIADD R2, R2, 0x1 ;  /* 0x0000000102029836 */ /* 0x000fe20000000000 */
[----:B-1----:R-:W1:Y:S01]  /*09e0*/  MUFU.RCP R3, R3 ;  /* 0x0000000300037308 */ /* 0x002e620000001000 */
[----:B------:R-:W-:Y:S02]  /*09f0*/  ISETP.NE.AND P1, PT, R11, RZ, PT ;  /* 0x000000ff0b00720c */ /* 0x000fe40003f25270 */
[----:B------:R-:W-:Y:S02]  /*0a00*/  ISETP.GE.U32.AND P0, PT, R0, R7, PT ;  /* 0x000000070000720c */ /* 0x000fe40003f06070 */
[----:B------:R-:W-:-:S04]  /*0a10*/  LOP3.LUT R0, R8, R11, RZ, 0x3c, !PT ;  /* 0x0000000b08007212 */ /* 0x000fc800078e3cff */
[----:B------:R-:W-:-:S07]  /*0a20*/  ISETP.GE.AND P2, PT, R0, RZ, PT ;  /* 0x000000ff0000720c */ /* 0x000fce0003f46270 */
[----:B------:R-:W-:-:S04]  /*0a30*/  @P0 VIADD R2, R2, 0x1 ;  /* 0x0000000102020836 */ /* 0x000fc80000000000 */
[----:B------:R-:W-:Y:S02]  /*0a40*/  IMAD.MOV.U32 R7, RZ, RZ, R2 ;  /* 0x000000ffff077224 */ /* 0x000fe400078e0002 */
[----:B-1----:R-:W-:Y:S02]  /*0a50*/  VIADD R2, R3, 0xffffffe ;  /* 0x0ffffffe03027836 */ /* 0x002fe40000000000 */
[----:B------:R-:W-:Y:S01]  /*0a60*/  @!P2 IMAD.MOV R7, RZ, RZ, -R7 ;  /* 0x000000ffff07a224 */ /* 0x000fe200078e0a07 */
[----:B------:R-:W-:Y:S01]  /*0a70*/  @!P1 LOP3.LUT R7, RZ, R11, RZ, 0x33, !PT ;  /* 0x0000000bff079212 */ /* 0x000fe200078e33ff */
[----:B------:R1:W3:Y:S04]  /*0a80*/  F2I.FTZ.U32.TRUNC.NTZ R3, R2 ;  /* 0x0000000200037305 */ /* 0x0002e8000021f000 */
[----:B------:R-:W-:-:S02]  /*0a90*/  IMAD.MOV R0, RZ, RZ, -R7 ;  /* 0x000000ffff007224 */ /* 0x000fc400078e0a07 */
[----:B------:R-:W-:Y:S01]  /*0aa0*/  IMAD.SHL.U32 R16, R7, 0x200, RZ ;  /* 0x0000020007107824 */ /* 0x000fe200078e00ff */
[----:B------:R-:W-:Y:S01]  /*0ab0*/  SHF.R.U32.HI R7, RZ, 0x5, R15 ;  /* 0x00000005ff077819 */ /* 0x000fe2000001160f */
[----:B------:R-:W-:Y:S02]  /*0ac0*/  IMAD R0, R11, R0, R8 ;  /* 0x000000000b007224 */ /* 0x000fe400078e0208 */
[----:B-1----:R-:W-:Y:S01]  /*0ad0*/  IMAD.MOV.U32 R2, RZ, RZ, RZ ;  /* 0x000000ffff027224 */ /* 0x002fe200078e00ff */
[----:B------:R-:W-:Y:S01]  /*0ae0*/  LOP3.LUT R73, R16, R73, RZ, 0xfc, !PT ;  /* 0x0000004910497212 */ /* 0x000fe200078efcff */
[----:B------:R-:W-:Y:S01]  /*0af0*/  IMAD.IADD R0, R6, 0x1, R0 ;  /* 0x0000000106007824 */ /* 0x000fe200078e0200 */
[----:B------:R-:W1:Y:S01]  /*0b00*/  LDS R8, [UR9] ;  /* 0x00000009ff087984 */ /* 0x000e620008000800 */
[----:B------:R-:W-:Y:S01]  /*0b10*/  R2UR UR7, R7 ;  /* 0x00000000070772ca */ /* 0x000fe200000e0000 */
[----:B---3--:R-:W-:Y:S01]  /*0b20*/  IMAD.MOV R4, RZ, RZ, -R3 ;  /* 0x000000ffff047224 */ /* 0x008fe200078e0a03 */
[----:B------:R-:W-:Y:S01]  /*0b30*/  IABS R175, R73 ;  /* 0x0000004900af7213 */ /* 0x000fe20000000000 */
[----:B------:R-:W-:Y:S01]  /*0b40*/  IMAD R14, R0, 0x40, R5 ;  /* 0x00000040000e7824 */ /* 0x000fe200078e0205 */
[C---:B------:R-:W-:Y:S01]  /*0b50*/  LOP3.LUT R0, R73.reuse, 0x4, RZ, 0xfc, !PT ;  /* 0x0000000449007812 */ /* 0x040fe200078efcff */
[----:B------:R-:W-:Y:S01]  /*0b60*/  IMAD R5, R4, R9, RZ ;  /* 0x0000000904057224 */ /* 0x000fe200078e02ff */
[----:B------:R-:W-:-:S02]  /*0b70*/  LOP3.LUT R6, R73, 0x2, RZ, 0xfc, !PT ;  /* 0x0000000249067812 */ /* 0x000fc400078efcff */
[----:B------:R-:W-:Y:S01]  /*0b80*/  IABS R66, R14 ;  /* 0x0000000e00427213 */ /* 0x000fe20000000000 */
[----:B------:R-:W-:Y:S01]  /*0b90*/  IMAD.HI.U32 R2, R3, R5, R2 ;  /* 0x0000000503027227 */ /* 0x000fe200078e0002 */
[----:B------:R-:W-:Y:S01]  /*0ba0*/  STL [R1+0x908], R14 ;  /* 0x0009080e01007387 */ /* 0x000fe20000100800 */
[----:B------:R-:W-:Y:S02]  /*0bb0*/  IABS R83, R0 ;  /* 0x0000000000537213 */ /* 0x000fe40000000000 */
[----:B------:R-:W-:Y:S01]  /*0bc0*/  IMAD.MOV R3, RZ, RZ, -R75 ;  /* 0x000000ffff037224 */ /* 0x000fe200078e0a4b */
[----:B------:R-:W-:Y:S01]  /*0bd0*/  STL [R1+0x6ac], R16 ;  /* 0x0006ac1001007387 */ /* 0x000fe20000100800 */
[----:B------:R-:W-:Y:S01]  /*0be0*/  IMAD.HI.U32 R2, R2, R66, RZ ;  /* 0x0000004202027227 */ /* 0x000fe200078e00ff */
[----:B------:R-:W-:Y:S01]  /*0bf0*/  IABS R5, R6 ;  /* 0x0000000600057213 */ /* 0x000fe20000000000 */
[----:B------:R-:W-:Y:S01]  /*0c00*/  USHF.L.U32 UR5, UR7, 0x5, URZ ;  /* 0x0000000507057899 */ /* 0x000fe200080006ff */
[----:B------:R3:W-:Y:S01]  /*0c10*/  STL [R1+0x19c], R0 ;  /* 0x00019c0001007387 */ /* 0x0007e20000100800 */
[----:B------:R-:W-:Y:S01]  /*0c20*/  IMAD.MOV R2, RZ, RZ, -R2 ;  /* 0x000000ffff027224 */ /* 0x000fe200078e0a02 */
[----:B------:R-:W-:Y:S01]  /*0c30*/  ISETP.GE.AND P2, PT, R14, RZ, PT ;  /* 0x000000ff0e00720c */ /* 0x000fe20003f46270 */
[----:B------:R-:W-:Y:S01]  /*0c40*/  IMAD R3, R3, R72, RZ ;  /* 0x0000004803037224 */ /* 0x000fe200078e02ff */
[----:B------:R-:W-:Y:S01]  /*0c50*/  LOP3.LUT R10, R73, 0x6, RZ, 0xfc, !PT ;  /* 0x00000006490a7812 */ /* 0x000fe200078efcff */
[----:B------:R-:W-:Y:S01]  /*0c60*/  IMAD R66, R9, R2, R66 ;  /* 0x0000000209427224 */ /* 0x000fe200078e0242 */
[----:B------:R-:W-:Y:S01]  /*0c70*/  SHF.R.U32.HI R4, RZ, 0x6, R15 ;  /* 0x00000006ff047819 */ /* 0x000fe2000001160f */
[----:B------:R-:W-:Y:S01]  /*0c80*/  IMAD.HI.U32 R74, R75, R3, R74 ;  /* 0x000000034b4a7227 */ /* 0x000fe200078e004a */
[----:B------:R-:W-:Y:S01]  /*0c90*/  IABS R85, R10 ;  /* 0x0000000a00557213 */ /* 0x000fe20000000000 */
[----:B------:R4:W-:Y:S01]  /*0ca0*/  STL [R1+0x1b4], R10 ;  /* 0x0001b40a01007387 */ /* 0x0009e20000100800 */
[----:B------:R-:W-:Y:S01]  /*0cb0*/  ISETP.GT.U32.AND P0, PT, R9, R66, PT ;  /* 0x000000420900720c */ /* 0x000fe20003f04070 */
[----:B------:R-:W-:Y:S01]  /*0cc0*/  ULOP3.LUT UR5, UR5, 0x80, URZ, 0xc0, !UPT ;  /* 0x0000008005057892 */ /* 0x000fe2000f8ec0ff */
[----:B------:R-:W-:Y:S01]  /*0cd0*/  SGXT.U32 R4, R4, 0x2 ;  /* 0x000000020404781a */ /* 0x000fe20000000000 */
[----:B---3--:R-:W-:Y:S01]  /*0ce0*/  IMAD.HI.U32 R0, R74, R175, RZ ;  /* 0x000000af4a007227 */ /* 0x008fe200078e00ff */
[----:B------:R-:W-:-:S02]  /*0cf0*/  ISETP.GE.AND P4, PT, R6, RZ, PT ;  /* 0x000000ff0600720c */ /* 0x000fc40003f86270 */
[----:B------:R-:W-:Y:S01]  /*0d00*/  ISETP.LT.AND P3, PT, R4, UR21, P3 ;  /* 0x0000001504007c0c */ /* 0x000fe20009f61270 */
[----:B------:R-:W-:Y:S01]  /*0d10*/  IMAD.MOV R3, RZ, RZ, -R0 ;  /* 0x000000ffff037224 */ /* 0x000fe200078e0a00 */
[C---:B------:R-:W-:Y:S01]  /*0d20*/  LOP3.LUT R4, R73.reuse, 0xa, RZ, 0xfc, !PT ;  /* 0x0000000a49047812 */ /* 0x040fe200078efcff */
[----:B------:R-:W-:Y:S01]  /*0d30*/  IMAD.HI.U32 R2, R74, R5, RZ ;  /* 0x000000054a027227 */ /* 0x000fe200078e00ff */
[C---:B------:R-:W-:Y:S02]  /*0d40*/  LOP3.LUT R7, R73.reuse, 0xc, RZ, 0xfc, !PT ;  /* 0x0000000c49077812 */ /* 0x040fe400078efcff */
[----:B------:R-:W-:Y:S01]  /*0d50*/  LOP3.LUT R6, R73, 0xe, RZ, 0xfc, !PT ;  /* 0x0000000e49067812 */ /* 0x000fe200078efcff */
[----:B------:R-:W-:Y:S01]  /*0d60*/  @!P0 IMAD.IADD R66, R66, 0x1, -R9 ;  /* 0x0000000142428824 */ /* 0x000fe200078e0a09 */
[----:B------:R-:W-:Y:S01]  /*0d70*/  IABS R87, R7 ;  /* 0x0000000700577213 */ /* 0x000fe20000000000 */
[----:B------:R-:W-:Y:S01]  /*0d80*/  IMAD R175, R72, R3, R175 ;  /* 0x0000000348af7224 */ /* 0x000fe200078e02af */
[----:B------:R-:W-:Y:S01]  /*0d90*/  STL [R1+0x1bc], R7 ;  /* 0x0001bc0701007387 */ /* 0x000fe20000100800 */
[----:B------:R-:W-:Y:S01]  /*0da0*/  IMAD.HI.U32 R0, R74, R83, RZ ;  /* 0x000000534a007227 */ /* 0x000fe200078e00ff */
[----:B------:R-:W-:-:S02]  /*0db0*/  ISETP.GT.U32.AND P0, PT, R9, R66, PT ;  /* 0x000000420900720c */ /* 0x000fc40003f04070 */
[C---:B------:R-:W-:Y:S01]  /*0dc0*/  ISETP.GT.U32.AND P1, PT, R72.reuse, R175, PT ;  /* 0x000000af4800720c */ /* 0x040fe20003f24070 */
[----:B------:R-:W-:Y:S01]  /*0dd0*/  IMAD.MOV R2, RZ, RZ, -R2 ;  /* 0x000000ffff027224 */ /* 0x000fe200078e0a02 */
[----:B------:R3:W-:Y:S01]  /*0de0*/  STL [R1+0x1d4], R6 ;  /* 0x0001d40601007387 */ /* 0x0007e20000100800 */
[----:B------:R-:W-:Y:S01]  /*0df0*/  IMAD.MOV R0, RZ, RZ, -R0 ;  /* 0x000000ffff007224 */ /* 0x000fe200078e0a00 */
[----:B------:R-:W-:Y:S01]  /*0e00*/  IABS R89, R6 ;  /* 0x0000000600597213 */ /* 0x000fe20000000000 */
[C---:B------:R-:W-:Y:S01]  /*0e10*/  IMAD R3, R72.reuse, R2, R5 ;  /* 0x0000000248037224 */ /* 0x040fe200078e0205 */
[----:B------:R-:W-:Y:S01]  /*0e20*/  LOP3.LUT R2, R73, 0x8, RZ, 0xfc, !PT ;  /* 0x0000000849027812 */ /* 0x000fe200078efcff */
[----:B------:R-:W-:Y:S01]  /*0e30*/  IMAD R83, R72, R0, R83 ;  /* 0x0000000048537224 */ /* 0x000fe200078e0253 */
[----:B------:R-:W-:Y:S01]  /*0e40*/  IABS R5, R4 ;  /* 0x0000000400057213 */ /* 0x000fe20000000000 */
[----:B------:R-:W-:Y:S01]  /*0e50*/  IMAD.HI.U32 R0, R74, R85, RZ ;  /* 0x000000554a007227 */ /* 0x000fe200078e00ff */
[----:B------:R-:W-:-:S02]  /*0e60*/  IABS R57, R2 ;  /* 0x0000000200397213 */ /* 0x000fc40000000000 */
[----:B------:R-:W-:Y:S01]  /*0e70*/  ISETP.GT.U32.AND P6, PT, R72, R83, PT ;  /* 0x000000534800720c */ /* 0x000fe20003fc4070 */
[----:B------:R-:W-:Y:S01]  /*0e80*/  @!P0 IMAD.IADD R66, R66, 0x1, -R9 ;  /* 0x0000000142428824 */ /* 0x000fe200078e0a09 */
[----:B------:R-:W-:Y:S01]  /*0e90*/  ISETP.NE.AND P0, PT, R12, RZ, PT ;  /* 0x000000ff0c00720c */ /* 0x000fe20003f05270 */
[----:B------:R-:W-:Y:S01]  /*0ea0*/  @!P1 IMAD.IADD R175, R175, 0x1, -R72 ;  /* 0x00000001afaf9824 */ /* 0x000fe200078e0a48 */
[----:B------:R-:W-:Y:S01]  /*0eb0*/  ISETP.GT.U32.AND P1, PT, R72, R3, PT ;  /* 0x000000034800720c */ /* 0x000fe20003f24070 */
[----:B------:R-:W-:Y:S01]  /*0ec0*/  @!P2 IMAD.MOV R66, RZ, RZ, -R66 ;  /* 0x000000ffff42a224 */ /* 0x000fe200078e0a42 */
[----:B------:R-:W-:Y:S01]  /*0ed0*/  ISETP.GE.AND P2, PT, R2, RZ, PT ;  /* 0x000000ff0200720c */ /* 0x000fe20003f46270 */
[----:B------:R-:W-:Y:S01]  /*0ee0*/  IMAD.MOV R2, RZ, RZ, -R0 ;  /* 0x000000ffff027224 */ /* 0x000fe200078e0a00 */
[----:B------:R-:W-:Y:S01]  /*0ef0*/  ISETP.GT.U32.AND P5, PT, R72, R175, PT ;  /* 0x000000af4800720c */ /* 0x000fe20003fa4070 */
[----:B------:R-:W-:Y:S01]  /*0f00*/  IMAD.HI.U32 R0, R74, R57, RZ ;  /* 0x000000394a007227 */ /* 0x000fe200078e00ff */
[----:B-1----:R-:W-:-:S02]  /*0f10*/  R2UR UR8, R8 ;  /* 0x00000000080872ca */ /* 0x002fc400000e0000 */
[C---:B----4-:R-:W-:Y:S01]  /*0f20*/  LOP3.LUT R10, R73.reuse, 0x14, RZ, 0xfc, !PT ;  /* 0x00000014490a7812 */ /* 0x050fe200078efcff */
[----:B------:R-:W-:Y:S01]  /*0f30*/  IMAD R85, R72, R2, R85 ;  /* 0x0000000248557224 */ /* 0x000fe200078e0255 */
[C---:B---3--:R-:W-:Y:S01]  /*0f40*/  LOP3.LUT R6, R73.reuse, 0x16, RZ, 0xfc, !PT ;  /* 0x0000001649067812 */ /* 0x048fe200078efcff */
[----:B------:R-:W-:Y:S01]  /*0f50*/  IMAD.HI.U32 R2, R74, R5, RZ ;  /* 0x000000054a027227 */ /* 0x000fe200078e00ff */
[----:B------:R-:W-:Y:S02]  /*0f60*/  @!P0 LOP3.LUT R66, RZ, R12, RZ, 0x33, !PT ;  /* 0x0000000cff428212 */ /* 0x000fe400078e33ff */
[----:B------:R-:W-:Y:S01]  /*0f70*/  ISETP.GE.AND P0, PT, R73, RZ, PT ;  /* 0x000000ff4900720c */ /* 0x000fe20003f06270 */
[--C-:B------:R-:W-:Y:S01]  /*0f80*/  @!P1 IMAD.IADD R3, R3, 0x1, -R72.reuse ;  /* 0x0000000103039824 */ /* 0x100fe200078e0a48 */
[----:B------:R-:W-:Y:S01]  /*0f90*/  ISETP.GE.AND P1, PT, R4, RZ, PT ;  /* 0x000000ff0400720c */ /* 0x000fe20003f26270 */
[----:B------:R-:W-:Y:S01]  /*0fa0*/  @!P5 IMAD.IADD R175, R175, 0x1, -R72 ;  /* 0x00000001afafd824 */ /* 0x000fe200078e0a48 */
[----:B------:R-:W-:Y:S01]  /*0fb0*/  LOP3.LUT R4, R73, 0x12, RZ, 0xfc, !PT ;  /* 0x0000001249047812 */ /* 0x000fe200078efcff */
[----:B------:R-:W-:Y:S01]  /*0fc0*/  IMAD.MOV R2, RZ, RZ, -R2 ;  /* 0x000000ffff027224 */ /* 0x000fe200078e0a02 */
[C---:B------:R-:W-:Y:S01]  /*0fd0*/  ISETP.GT.U32.AND P5, PT, R72.reuse, R3, PT ;  /* 0x000000034800720c */ /* 0x040fe20003fa4070 */
[----:B------:R-:W-:Y:S01]  /*0fe0*/  @!P6 IMAD.IADD R83, R83, 0x1, -R72 ;  /* 0x000000015353e824 */ /* 0x000fe200078e0a48 */
[----:B------:R-:W-:Y:S01]  /*0ff0*/  IABS R91, R10 ;  /* 0x0000000a005b7213 */ /* 0x000fe20000000000 */
[C---:B------:R-:W-:Y:S01]  /*1000*/  IMAD R5, R72.reuse, R2, R5 ;  /* 0x0000000248057224 */ /* 0x040fe200078e0205 */
[----:B------:R-:W-:Y:S01]  /*1010*/  IABS R9, R4 ;  /* 0x0000000400097213 */ /* 0x000fe20000000000 */
[----:B------:R-:W-:Y:S01]  /*1020*/  IMAD.MOV R0, RZ, RZ, -R0 ;  /* 0x000000ffff007224 */ /* 0x000fe200078e0a00 */
[C---:B------:R-:W-:Y:S01]  /*1030*/  ISETP.GT.U32.AND P6, PT, R72.reuse, R83, PT ;  /* 0x000000534800720c */ /* 0x040fe20003fc4070 */
[----:B------:R-:W-:Y:S01]  /*1040*/  @!P0 IMAD.MOV R175, RZ, RZ, -R175 ;  /* 0x000000ffffaf8224 */ /* 0x000fe200078e0aaf */
[C---:B------:R-:W-:Y:S01]  /*1050*/  ISETP.GT.U32.AND P0, PT, R72.reuse, R85, PT ;  /* 0x000000554800720c */ /* 0x040fe20003f04070 */
[----:B------:R-:W-:Y:S01]  /*1060*/  IMAD R57, R72, R0, R57 ;  /* 0x0000000048397224 */ /* 0x000fe200078e0239 */
[----:B------:R-:W-:Y:S01]  /*1070*/  LOP3.LUT R0, R73, 0x10, RZ, 0xfc, !PT ;  /* 0x0000001049007812 */ /* 0x000fe200078efcff */
[----:B------:R-:W-:Y:S01]  /*1080*/  IMAD R66, R66, UR4, RZ ;  /* 0x0000000442427c24 */ /* 0x000fe2000f8e02ff */
[----:B------:R-:W-:Y:S01]  /*1090*/  IABS R93, R6 ;  /* 0x00000006005d7213 */ /* 0x000fe20000000000 */
[--C-:B------:R-:W-:Y:S01]  /*10a0*/  @!P5 IMAD.IADD R3, R3, 0x1, -R72.reuse ;  /* 0x000000010303d824 */ /* 0x100fe200078e0a48 */
[----:B------:R-:W-:Y:S01]  /*10b0*/  IABS R7, R0 ;  /* 0x0000000000077213 */ /* 0x000fe20000000000 */
[----:B------:R-:W-:Y:S01]  /*10c0*/  USHF.L.U32 UR4, UR7, 0x15, URZ ;  /* 0x0000001507047899 */ /* 0x000fe200080006ff */
[----:B------:R-:W-:Y:S01]  /*10d0*/  ISETP.GT.U32.AND P5, PT, R72, R57, PT ;  /* 0x000000394800720c */ /* 0x000fe20003fa4070 */
[----:B------:R-:W-:Y:S01]  /*10e0*/  IMAD.MOV.U32 R2, RZ, RZ, R3 ;  /* 0x000000ffff027224 */ /* 0x000fe200078e0003 */
[----:B------:R-:W-:Y:S01]  /*10f0*/  LOP3.LUT R11, R73, 0x3e, RZ, 0xfc, !PT ;  /* 0x0000003e490b7812 */ /* 0x000fe200078efcff */
[--C-:B------:R-:W-:Y:S01]  /*1100*/  @!P6 IMAD.IADD R83, R83, 0x1, -R72.reuse ;  /* 0x000000015353e824 */ /* 0x100fe200078e0a48 */
[----:B------:R-:W-:Y:S01]  /*1110*/  ISETP.GE.AND P6, PT, R0, RZ, PT ;  /* 0x000000ff0000720c */ /* 0x000fe20003fc6270 */
[----:B------:R-:W-:Y:S01]  /*1120*/  @!P0 IMAD.IADD R85, R85, 0x1, -R72 ;  /* 0x0000000155558824 */ /* 0x000fe200078e0a48 */
[----:B------:R-:W-:Y:S01]  /*1130*/  ISETP.GT.U32.AND P0, PT, R72, R5, PT ;  /* 0x000000054800720c */ /* 0x000fe20003f04070 */
[----:B------:R-:W-:Y:S01]  /*1140*/  @!P4 IMAD.MOV R2, RZ, RZ, -R2 ;  /* 0x000000ffff02c224 */ /* 0x000fe200078e0a02 */
[----:B------:R-:W-:Y:S01]  /*1150*/  IABS R113, R11 ;  /* 0x0000000b00717213 */ /* 0x000fe20000000000 */
[----:B------:R-:W-:Y:S01]  /*1160*/  IMAD.HI.U32 R0, R74, R87, RZ ;  /* 0x000000574a007227 */ /* 0x000fe200078e00ff */
[----:B------:R-:W-:Y:S01]  /*1170*/  ISETP.GT.U32.AND P4, PT, R72, R85, PT ;  /* 0x000000554800720c */ /* 0x000fe20003f84070 */
[----:B------:R-:W-:Y:S01]  /*1180*/  ULOP3.LUT UR4, UR4, 0x600000, URZ, 0xc0, !UPT ;  /* 0x0060000004047892 */ /* 0x000fe2000f8ec0ff */
[----:B------:R1:W-:Y:S01]  /*1190*/  STL [R1+0x38], R2 ;  /* 0x0000380201007387 */ /* 0x0003e20000100800 */
[----:B------:R-:W-:Y:S01]  /*11a0*/  IMAD.MOV R3, RZ, RZ, -R0 ;  /* 0x000000ffff037224 */ /* 0x000fe200078e0a00 */
[C---:B------:R-:W-:Y:S01]  /*11b0*/  LOP3.LUT R216, R73.reuse, 0x138, RZ, 0xfc, !PT ;  /* 0x0000013849d87812 */ /* 0x040fe200078efcff */
[C---:B------:R-:W-:Y:S01]  /*11c0*/  IMAD.HI.U32 R0, R74.reuse, R89, RZ ;  /* 0x000000594a007227 */ /* 0x040fe200078e00ff */
[----:B------:R3:W-:Y:S01]  /*11d0*/  STL [R1+0x1e0], R10 ;  /* 0x0001e00a01007387 */ /* 0x0007e20000100800 */
[----:B------:R-:W-:Y:S01]  /*11e0*/  LOP3.LUT R217, R73, 0x140, RZ, 0xfc, !PT ;  /* 0x0000014049d97812 */ /* 0x000fe200078efcff */
[----:B------:R-:W-:Y:S01]  /*11f0*/  UIADD3 UR10, UPT, UPT, UR5, UR4, UR8 ;  /* 0x00000004050a7290 */ /* 0x000fe2000fffe008 */
[--C-:B------:R-:W-:Y:S01]  /*1200*/  @!P0 IMAD.IADD R5, R5, 0x1, -R72.reuse ;  /* 0x0000000105058824 */ /* 0x100fe200078e0a48 */
[----:B------:R4:W-:Y:S01]  /*1210*/  STL [R1+0x1f8], R6 ;  /* 0x0001f80601007387 */ /* 0x0009e20000100800 */
[----:B------:R-:W-:Y:S01]  /*1220*/  @!P5 IMAD.IADD R57, R57, 0x1, -R72 ;  /* 0x000000013939d824 */ /* 0x000fe200078e0a48 */
[C---:B------:R-:W-:Y:S01]  /*1230*/  LOP3.LUT R218, R73.reuse, 0x148, RZ, 0xfc, !PT ;  /* 0x0000014849da7812 */ /* 0x040fe200078efcff */
[----:B-1----:R-:W-:Y:S01]  /*1240*/  IMAD.HI.U32 R2, R74, R7, RZ ;  /* 0x000000074a027227 */ /* 0x002fe200078e00ff */
[C---:B------:R-:W-:Y:S01]  /*1250*/  ISETP.GT.U32.AND P0, PT, R72.reuse, R5, PT ;  /* 0x000000054800720c */ /* 0x040fe20003f04070 */
[----:B------:R-:W-:Y:S01]  /*1260*/  UMOV UR5, 0x1 ;  /* 0x0000000100057882 */ /* 0x000fe20000000000 */
[C---:B------:R-:W-:Y:S01]  /*1270*/  ISETP.GT.U32.AND P5, PT, R72.reuse, R57, PT ;  /* 0x000000394800720c */ /* 0x040fe20003fa4070 */
[----:B------:R-:W-:Y:S01]  /*1280*/  IMAD.MOV R2, RZ, RZ, -R2 ;  /* 0x000000ffff027224 */ /* 0x000fe200078e0a02 */
[C---:B---3--:R-:W-:Y:S01]  /*1290*/  LOP3.LUT R10, R73.reuse, 0x24, RZ, 0xfc, !PT ;  /* 0x00000024490a7812 */ /* 0x048fe200078efcff */
[C---:B------:R-:W-:Y:S01]  /*12a0*/  IMAD R87, R72.reuse, R3, R87 ;  /* 0x0000000348577224 */ /* 0x040fe200078e0257 */
[----:B----4-:R-:W-:Y:S01]  /*12b0*/  LOP3.LUT R6, R73, 0x1c, RZ, 0xfc, !PT ;  /* 0x0000001c49067812 */ /* 0x010fe200078efcff */
[C---:B------:R-:W-:Y:S01]  /*12c0*/  IMAD R58, R72.reuse, R2, R7 ;  /* 0x00000002483a7224 */ /* 0x040fe200078e0207 */
[----:B------:R-:W-:Y:S01]  /*12d0*/  IABS R99, R10 ;  /* 0x0000000a00637213 */ /* 0x000fe20000000000 */
[----:B------:R-:W-:Y:S01]  /*12e0*/  IMAD.MOV R0, RZ, RZ, -R0 ;  /* 0x000000ffff007224 */ /* 0x000fe200078e0a00 */
[----:B------:R-:W-:Y:S01]  /*12f0*/  IABS R95, R6 ;  /* 0x00000006005f7213 */ /* 0x000fe20000000000 */
[--C-:B------:R-:W-:Y:S01]  /*1300*/  @!P4 IMAD.IADD R85, R85, 0x1, -R72.reuse ;  /* 0x000000015555c824 */ /* 0x100fe200078e0a48 */
[C---:B------:R-:W-:Y:S01]  /*1310*/  ISETP.GT.U32.AND P4, PT, R72.reuse, R87, PT ;  /* 0x000000574800720c */ /* 0x040fe20003f84070 */
[--C-:B------:R-:W-:Y:S01]  /*1320*/  @!P0 IMAD.IADD R5, R5, 0x1, -R72.reuse ;  /* 0x0000000105058824 */ /* 0x100fe200078e0a48 */
[C---:B------:R-:W-:Y:S01]  /*1330*/  ISETP.GT.U32.AND P0, PT, R72.reuse, R58, PT ;  /* 0x0000003a4800720c */ /* 0x040fe20003f04070 */
[----:B------:R-:W-:Y:S01]  /*1340*/  IMAD R89, R72, R0, R89 ;  /* 0x0000000048597224 */ /* 0x000fe200078e0259 */
[C---:B------:R-:W-:Y:S01]  /*1350*/  LOP3.LUT R0, R73.reuse, 0x18, RZ, 0xfc, !PT ;  /* 0x0000001849007812 */ /* 0x040fe200078efcff */
[----:B------:R-:W-:Y:S01]  /*1360*/  IMAD.MOV.U32 R8, RZ, RZ, R5 ;  /* 0x000000ffff087224 */ /* 0x000fe200078e0005 */
[----:B------:R-:W-:Y:S01]  /*1370*/  LOP3.LUT R224, R73, 0x150, RZ, 0xfc, !PT ;  /* 0x0000015049e07812 */ /* 0x000fe200078efcff */
[----:B------:R-:W-:Y:S01]  /*1380*/  @!P5 IMAD.IADD R57, R57, 0x1, -R72 ;  /* 0x000000013939d824 */ /* 0x000fe200078e0a48 */
[----:B------:R-:W-:Y:S01]  /*1390*/  ISETP.GE.AND P5, PT, R4, RZ, PT ;  /* 0x000000ff0400720c */ /* 0x000fe20003fa6270 */
[----:B------:R-:W-:Y:S01]  /*13a0*/  @!P1 IMAD.MOV R8, RZ, RZ, -R8 ;  /* 0x000000ffff089224 */ /* 0x000fe200078e0a08 */
[----:B------:R-:W-:Y:S01]  /*13b0*/  ISETP.GT.U32.AND P1, PT, R72, R89, PT ;  /* 0x000000594800720c */ /* 0x000fe20003f24070 */
[----:B------:R-:W-:Y:S01]  /*13c0*/  @!P2 IMAD.MOV R57, RZ, RZ, -R57 ;  /* 0x000000ffff39a224 */ /* 0x000fe200078e0a39 */
[----:B------:R-:W-:Y:S01]  /*13d0*/  IABS R5, R0 ;  /* 0x0000000000057213 */ /* 0x000fe20000000000 */
[--C-:B------:R-:W-:Y:S01]  /*13e0*/  @!P4 IMAD.IADD R87, R87, 0x1, -R72.reuse ;  /* 0x000000015757c824 */ /* 0x100fe200078e0a48 */
[----:B------:R-:W-:Y:S01]  /*13f0*/  ISETP.GE.AND P4, PT, R0, RZ, PT ;  /* 0x000000ff0000720c */ /* 0x000fe20003f86270 */
[--C-:B------:R-:W-:Y:S01]  /*1400*/  @!P0 IMAD.IADD R58, R58, 0x1, -R72.reuse ;  /* 0x000000013a3a8824 */ /* 0x100fe200078e0a48 */
[C---:B------:R-:W-:Y:S01]  /*1410*/  LOP3.LUT R4, R73.reuse, 0x1a, RZ, 0xfc, !PT ;  /* 0x0000001a49047812 */ /* 0x040fe200078efcff */
[----:B------:R-:W-:Y:S01]  /*1420*/  IMAD.HI.U32 R0, R74, R91, RZ ;  /* 0x0000005b4a007227 */ /* 0x000fe200078e00ff */
[C---:B------:R-:W-:Y:S01]  /*1430*/  ISETP.GT.U32.AND P2, PT, R72.reuse, R87, PT ;  /* 0x000000574800720c */ /* 0x040fe20003f44070 */
[----:B------:R1:W-:Y:S01]  /*1440*/  STL [R1+0x4c], R8 ;  /* 0x00004c0801007387 */ /* 0x0003e20000100800 */
[----:B------:R-:W-:Y:S01]  /*1450*/  ISETP.GT.U32.AND P0, PT, R72, R58, PT ;  /* 0x0000003a4800720c */ /* 0x000fe20003f04070 */
[----:B------:R-:W-:Y:S01]  /*1460*/  IMAD.HI.U32 R3, R74, R9, RZ ;  /* 0x000000094a037227 */ /* 0x000fe200078e00ff */
[----:B------:R-:W-:Y:S01]  /*1470*/  IABS R7, R4 ;  /* 0x0000000400077213 */ /* 0x000fe20000000000 */
[----:B------:R3:W-:Y:S01]  /*1480*/  STL [R1+0x200], R6 ;  /* 0x0002000601007387 */ /* 0x0007e20000100800 */
[----:B------:R-:W-:Y:S01]  /*1490*/  LOP3.LUT R17, R73, 0x15c, RZ, 0xfc, !PT ;  /* 0x0000015c49117812 */ /* 0x000fe200078efcff */
[----:B------:R-:W-:Y:S01]  /*14a0*/  @!P1 IMAD.IADD R89, R89, 0x1, -R72 ;  /* 0x0000000159599824 */ /* 0x000fe200078e0a48 */
[----:B------:R-:W-:Y:S01]  /*14b0*/  ISETP.GE.AND P1, PT, R4, RZ, PT ;  /* 0x000000ff0400720c */ /* 0x000fe20003f26270 */
[----:B------:R-:W-:Y:S01]  /*14c0*/  IMAD.MOV R4, RZ, RZ, -R0 ;  /* 0x000000ffff047224 */ /* 0x000fe200078e0a00 */
[C---:B------:R-:W-:Y:S01]  /*14d0*/  LOP3.LUT R16, R73.reuse, 0x15e, RZ, 0xfc, !PT ;  /* 0x0000015e49107812 */ /* 0x040fe200078efcff */
[----:B------:R-:W-:Y:S01]  /*14e0*/  IMAD.HI.U32 R0, R74, R5, RZ ;  /* 0x000000054a007227 */ /* 0x000fe200078e00ff */
[----:B-1----:R-:W-:-:S02]  /*14f0*/  LOP3.LUT R8, R73, 0x26, RZ, 0xfc, !PT ;  /* 0x0000002649087812 */ /* 0x002fc400078efcff */
[C---:B------:R-:W-:Y:S01]  /*1500*/  LOP3.LUT R14, R73.reuse, 0x162, RZ, 0xfc, !PT ;  /* 0x00000162490e7812 */ /* 0x040fe200078efcff */
[----:B------:R-:W-:Y:S01]  /*1510*/  IMAD.MOV R3, RZ, RZ, -R3 ;  /* 0x000000ffff037224 */ /* 0x000fe200078e0a03 */
[----:B---3--:R-:W-:Y:S01]  /*1520*/  LOP3.LUT R6, R73, 0x22, RZ, 0xfc, !PT ;  /* 0x0000002249067812 */ /* 0x008fe200078efcff */
[----:B------:R-:W-:Y:S01]  /*1530*/  IMAD.MOV R174, RZ, RZ, -R0 ;  /* 0x000000ffffae7224 */ /* 0x000fe200078e0a00 */
[----:B------:R-:W-:Y:S01]  /*1540*/  IABS R101, R8 ;  /* 0x0000000800657213 */ /* 0x000fe20000000000 */
[----:B------:R-:W-:Y:S01]  /*1550*/  IMAD R3, R72, R3, R9 ;  /* 0x0000000348037224 */ /* 0x000fe200078e0209 */
[----:B------:R-:W-:Y:S01]  /*1560*/  IABS R9, R6 ;  /* 0x0000000600097213 */ /* 0x000fe20000000000 */
[--C-:B------:R-:W-:Y:S01]  /*1570*/  @!P0 IMAD.IADD R58, R58, 0x1, -R72.reuse ;  /* 0x000000013a3a8824 */ /* 0x100fe200078e0a48 */
[C---:B------:R-:W-:Y:S01]  /*1580*/  ISETP.GT.U32.AND P0, PT, R72.reuse, R89, PT ;  /* 0x000000594800720c */ /* 0x040fe20003f04070 */
[C---:B------:R-:W-:Y:S01]  /*1590*/  IMAD R174, R72.reuse, R174, R5 ;  /* 0x000000ae48ae7224 */ /* 0x040fe200078e0205 */
[----:B------:R-:W-:Y:S01]  /*15a0*/  IABS R96, R14 ;  /* 0x0000000e00607213 */ /* 0x000fe20000000000 */
[----:B------:R-:W-:Y:S01]  /*15b0*/  @!P2 IMAD.IADD R87, R87, 0x1, -R72 ;  /* 0x000000015757a824 */ /* 0x000fe200078e0a48 */
[C---:B------:R-:W-:Y:S01]  /*15c0*/  ISETP.GT.U32.AND P2, PT, R72.reuse, R3, PT ;  /* 0x000000034800720c */ /* 0x040fe20003f44070 */
[----:B------:R-:W-:Y:S01]  /*15d0*/  @!P6 IMAD.MOV R58, RZ, RZ, -R58 ;  /* 0x000000ffff3ae224 */ /* 0x000fe200078e0a3a */
[----:B------:R-:W-:Y:S01]  /*15e0*/  ISETP.GT.U32.AND P6, PT, R72, R174, PT ;  /* 0x000000ae4800720c */ /* 0x000fe20003fc4070 */
[----:B------:R-:W-:Y:S01]  /*15f0*/  IMAD.HI.U32 R0, R74, R7, RZ ;  /* 0x000000074a007227 */ /* 0x000fe200078e00ff */
[----:B------:R-:W-:-:S02]  /*1600*/  LOP3.LUT R233, R73, 0x178, RZ, 0xfc, !PT ;  /* 0x0000017849e97812 */ /* 0x000fc400078efcff */
[C---:B------:R-:W-:Y:S01]  /*1610*/  LOP3.LUT R234, R73.reuse, 0x180, RZ, 0xfc, !PT ;  /* 0x0000018049ea7812 */ /* 0x040fe200078efcff */
[----:B------:R-:W-:Y:S01]  /*1620*/  IMAD.MOV R0, RZ, RZ, -R0 ;  /* 0x000000ffff007224 */ /* 0x000fe200078e0a00 */
[C---:B------:R-:W-:Y:S01]  /*1630*/  LOP3.LUT R240, R73.reuse, 0x190, RZ, 0xfc, !PT ;  /* 0x0000019049f07812 */ /* 0x040fe200078efcff */
[C---:B------:R-:W-:Y:S01]  /*1640*/  IMAD R91, R72.reuse, R4, R91 ;  /* 0x00000004485b7224 */ /* 0x040fe200078e025b */
[C---:B------:R-:W-:Y:S01]  /*1650*/  LOP3.LUT R4, R73.reuse, 0x1e, RZ, 0xfc, !PT ;  /* 0x0000001e49047812 */ /* 0x040fe200078efcff */
[----:B------:R-:W-:Y:S01]  /*1660*/  IMAD R5, R72, R0, R7 ;  /* 0x0000000048057224 */ /* 0x000fe200078e0207 */
[----:B------:R-:W-:Y:S01]  /*1670*/  LOP3.LUT R241, R73, 0x198, RZ, 0xfc, !PT ;  /* 0x0000019849f17812 */ /* 0x000fe200078efcff */
[--C-:B------:R-:W-:Y:S01]  /*1680*/  @!P2 IMAD.IADD R3, R3, 0x1, -R72.reuse ;  /* 0x000000010303a824 */ /* 0x100fe200078e0a48 */
[----:B------:R-:W-:Y:S01]  /*1690*/  IABS R97, R4 ;  /* 0x0000000400617213 */ /* 0x000fe20000000000 */
[----:B------:R-:W-:Y:S01]  /*16a0*/  @!P6 IMAD.IADD R174, R174, 0x1, -R72 ;  /* 0x00000001aeaee824 */ /* 0x000fe200078e0a48 */
[----:B------:R1:W-:Y:S01]  /*16b0*/  STL [R1+0x218], R4 ;  /* 0x0002180401007387 */ /* 0x0003e20000100800 */
[----:B------:R-:W-:Y:S01]  /*16c0*/  IMAD.HI.U32 R0, R74, R95, RZ ;  /* 0x0000005f4a007227 */ /* 0x000fe200078e00ff */
[----:B------:R-:W-:-:S02]  /*16d0*/  ISETP.GT.U32.AND P2, PT, R72, R3, PT ;  /* 0x000000034800720c */ /* 0x000fc40003f44070 */
[C---:B------:R-:W-:Y:S01]  /*16e0*/  ISETP.GT.U32.AND P6, PT, R72.reuse, R174, PT ;  /* 0x000000ae4800720c */ /* 0x040fe20003fc4070 */
[----:B------:R-:W-:Y:S01]  /*16f0*/  @!P0 IMAD.IADD R89, R89, 0x1, -R72 ;  /* 0x0000000159598824 */ /* 0x000fe200078e0a48 */
[----:B------:R-:W-:Y:S01]  /*1700*/  ISETP.GT.U32.AND P0, PT, R72, R91, PT ;  /* 0x0000005b4800720c */ /* 0x000fe20003f04070 */
[----:B------:R-:W-:Y:S01]  /*1710*/  IMAD.MOV R0, RZ, RZ, -R0 ;  /* 0x000000ffff007224 */ /* 0x000fe200078e0a00 */
[----:B------:R-:W-:Y:S01]  /*1720*/  LOP3.LUT R249, R73, 0x1b0, RZ, 0xfc, !PT ;  /* 0x000001b049f97812 */ /* 0x000fe200078efcff */
[----:B------:R-:W-:Y:S01]  /*1730*/  IMAD.HI.U32 R2, R74, R93, RZ ;  /* 0x0000005d4a027227 */ /* 0x000fe200078e00ff */
[----:B------:R-:W-:-:S03]  /*1740*/  LOP3.LUT R75, RZ, UR12, RZ, 0x33, !PT ;  /* 0x0000000cff4b7c12 */ /* 0x000fc6000f8e33ff */
[----:B------:R-:W-:Y:S02]  /*1750*/  IMAD R95, R72, R0, R95 ;  /* 0x00000000485f7224 */ /* 0x000fe400078e025f */
[----:B------:R-:W-:Y:S02]  /*1760*/  IMAD.MOV R2, RZ, RZ, -R2 ;  /* 0x000000ffff027224 */ /* 0x000fe400078e0a02 */
[----:B------:R-:W-:-:S04]  /*1770*/  IMAD.HI.U32 R0, R74, R97, RZ ;  /* 0x000000614a007227 */ /* 0x000fc800078e00ff */
[C---:B------:R-:W-:Y:S01]  /*1780*/  IMAD R93, R72.reuse, R2, R93 ;  /* 0x00000002485d7224 */ /* 0x040fe200078e025d */
[----:B------:R-:W-:Y:S01]  /*1790*/  LOP3.LUT R2, R73, 0x20, RZ, 0xfc, !PT ;  /* 0x0000002049027812 */ /* 0x000fe200078efcff */
[----:B------:R-:W-:Y:S02]  /*17a0*/  IMAD.MOV R0, RZ, RZ, -R0 ;  /* 0x000000ffff007224 */ /* 0x000fe400078e0a00 */
[--C-:B------:R-:W-:Y:S01]  /*17b0*/  @!P0 IMAD.IADD R91, R91, 0x1, -R72.reuse ;  /* 0x000000015b5b8824 */ /* 0x100fe200078e0a48 */
[----:B------:R-:W-:Y:S01]  /*17c0*/  BAR.SYNC.DEFER_BLOCKING 0x0 ;  /* 0x0000000000007b1d */ /* 0x000fe20000010000 */
[--C-:B------:R-:W-:Y:S01]  /*17d0*/  @!P2 IMAD.IADD R3, R3, 0x1, -R72.reuse ;  /* 0x000000010303a824 */ /* 0x100fe200078e0a48 */
[----:B------:R-:W-:Y:S01]  /*17e0*/  ISETP.GT.U32.AND P0, PT, R72, R5, PT ;  /* 0x000000054800720c */ /* 0x000fe20003f04070 */
[----:B------:R-:W-:Y:S01]  /*17f0*/  @!P6 IMAD.IADD R174, R174, 0x1, -R72 ;  /* 0x00000001aeaee824 */ /* 0x000fe200078e0a48 */
[C---:B------:R-:W-:Y:S01]  /*1800*/  ISETP.GT.U32.AND P2, PT, R72.reuse, R93, PT ;  /* 0x0000005d4800720c */ /* 0x040fe20003f44070 */
[C---:B------:R-:W-:Y:S01]  /*1810*/  IMAD R97, R72.reuse, R0, R97 ;  /* 0x0000000048617224 */ /* 0x040fe200078e0261 */
[----:B------:R-:W-:Y:S01]  /*1820*/  IABS R7, R2 ;  /* 0x0000000200077213 */ /* 0x000fe20000000000 */
[----:B------:R-:W-:Y:S01]  /*1830*/  @!P4 IMAD.MOV R174, RZ, RZ, -R174 ;  /* 0x000000ffffaec224 */ /* 0x000fe200078e0aae */
[----:B------:R-:W-:Y:S01]  /*1840*/  ISETP.GT.U32.AND P6, PT, R72, R95, PT ;  /* 0x0000005f4800720c */ /* 0x000fe20003fc4070 */
[----:B-1----:R-:W-:Y:S01]  /*1850*/  IMAD.HI.U32 R4, R74, R9, RZ ;  /* 0x000000094a047227 */ /* 0x002fe200078e00ff */
[----:B------:R-:W-:-:S02]  /*1860*/  ISETP.GT.U32.AND P4, PT, R72, R97, PT ;  /* 0x000000614800720c */ /* 0x000fc40003f84070 */
[----:B------:R-:W-:Y:S01]  /*1870*/  LOP3.LUT R0, R73, 0x28, RZ, 0xfc, !PT ;  /* 0x0000002849007812 */ /* 0x000fe200078efcff */
[----:B------:R-:W-:Y:S01]  /*1880*/  @!P5 IMAD.MOV R3, RZ, RZ, -R3 ;  /* 0x000000ffff03d224 */ /* 0x000fe200078e0a03 */
[----:B------:R-:W-:Y:S01]  /*1890*/  ISETP.GE.AND P5, PT, R6, RZ, PT ;  /* 0x000000ff0600720c */ /* 0x000fe20003fa6270 */
[----:B------:R-:W-:Y:S02]  /*18a0*/  IMAD.MOV R4, RZ, RZ, -R4 ;  /* 0x000000ffff047224 */ /* 0x000fe400078e0a04 */
[--C-:B------:R-:W-:Y:S01]  /*18b0*/  @!P0 IMAD.IADD R5, R5, 0x1, -R72.reuse ;  /* 0x0000000105058824 */ /* 0x100fe200078e0a48 */
[----:B------:R1:W-:Y:S01]  /*18c0*/  STL [R1+0x58], R3 ;  /* 0x0000580301007387 */ /* 0x0003e20000100800 */
[--C-:B------:R-:W-:Y:S01]  /*18d0*/  @!P2 IMAD.IADD R93, R93, 0x1, -R72.reuse ;  /* 0x000000015d5da824 */ /* 0x100fe200078e0a48 */
[----:B------:R-:W-:Y:S01]  /*18e0*/  ISETP.GE.AND P2, PT, R2, RZ, PT ;  /* 0x000000ff0200720c */ /* 0x000fe20003f46270 */
[----:B------:R-:W-:Y:S01]  /*18f0*/  IMAD.HI.U32 R2, R74, R7, RZ ;  /* 0x000000074a027227 */ /* 0x000fe200078e00ff */
[----:B------:R-:W-:Y:S01]  /*1900*/  ISETP.GT.U32.AND P0, PT, R72, R5, PT ;  /* 0x000000054800720c */ /* 0x000fe20003f04070 */
[----:B------:R-:W-:Y:S02]  /*1910*/  STL [R1+0x220], R10 ;  /* 0x0002200a01007387 */ /* 0x000fe40000100800 */
[----:B------:R-:W-:-:S02]  /*1920*/  @!P4 IMAD.IADD R97, R97, 0x1, -R72 ;  /* 0x000000016161c824 */ /* 0x000fc400078e0a48 */
[----:B------:R-:W-:Y:S01]  /*1930*/  IMAD.MOV R2, RZ, RZ, -R2 ;  /* 0x000000ffff027224 */ /* 0x000fe200078e0a02 */
[----:B------:R3:W-:Y:S01]  /*1940*/  STL [R1+0x238], R8 ;  /* 0x0002380801007387 */ /* 0x0007e20000100800 */
[C---:B-1----:R-:W-:Y:S01]  /*1950*/  IMAD R3, R72.reuse, R4, R9 ;  /* 0x0000000448037224 */ /* 0x042fe200078e0209 */
[----:B------:R-:W-:Y:S01]  /*1960*/  LOP3.LUT R4, R73, 0x30, RZ, 0xfc, !PT ;  /* 0x0000003049047812 */ /* 0x000fe200078efcff */
[C---:B------:R-:W-:Y:S01]  /*1970*/  IMAD R182, R72.reuse, R2, R7 ;  /* 0x0000000248b67224 */ /* 0x040fe200078e0207 */
[----:B------:R-:W-:Y:S01]  /*1980*/  IABS R7, R0 ;  /* 0x0000000000077213 */ /* 0x000fe20000000000 */
[--C-:B------:R-:W-:Y:S01]  /*1990*/  @!P6 IMAD.IADD R95, R95, 0x1, -R72.reuse ;  /* 0x000000015f5fe824 */ /* 0x100fe200078e0a48 */
[C---:B------:R-:W-:Y:S01]  /*19a0*/  ISETP.GT.U32.AND P4, PT, R72.reuse, R3, PT ;  /* 0x000000034800720c */ /* 0x040fe20003f84070 */
[----:B------:R-:W-:Y:S01]  /*19b0*/  @!P0 IMAD.IADD R5, R5, 0x1, -R72 ;  /* 0x0000000105058824 */ /* 0x000fe200078e0a48 */
[----:B------:R-:W-:Y:S02]  /*19c0*/  ISETP.GT.U32.AND P6, PT, R72, R182, PT ;  /* 0x000000b64800720c */ /* 0x000fe40003fc4070 */
[----:B------:R-:W-:Y:S01]  /*19d0*/  ISETP.GE.AND P0, PT, R0, RZ, PT ;  /* 0x000000ff0000720c */ /* 0x000fe20003f06270 */
[----:B------:R-:W-:Y:S01]  /*19e0*/  IMAD.HI.U32 R0, R74, R7, RZ ;  /* 0x000000074a007227 */ /* 0x000fe200078e00ff */
[----:B------:R-:W-:-:S02]  /*19f0*/  LOP3.LUT R2, R73, 0x2a, RZ, 0xfc, !PT ;  /* 0x0000002a49027812 */ /* 0x000fc400078efcff */
[C---:B------:R-:W-:Y:S01]  /*1a00*/  LOP3.LUT R9, R73.reuse, 0x2c, RZ, 0xfc, !PT ;  /* 0x0000002c49097812 */ /* 0x040fe200078efcff */
[----:B------:R-:W-:Y:S01]  /*1a10*/  IMAD.MOV R190, RZ, RZ, -R0 ;  /* 0x000000ffffbe7224 */ /* 0x000fe200078e0a00 */
[----:B---3--:R-:W-:Y:S01]  /*1a20*/  LOP3.LUT R8, R73, 0x2e, RZ, 0xfc, !PT ;  /* 0x0000002e49087812 */ /* 0x008fe200078efcff */
[----:B------:R-:W-:Y:S01]  /*1a30*/  IMAD.HI.U32 R0, R74, R99, RZ ;  /* 0x000000634a007227 */ /* 0x000fe200078e00ff */
[----:B------:R-:W-:Y:S02]  /*1a40*/  IABS R103, R9 ;  /* 0x0000000900677213 */ /* 0x000fe40000000000 */
[----:B------:R-:W-:Y:S01]  /*1a50*/  IABS R105, R8 ;  /* 0x0000000800697213 */ /* 0x000fe20000000000 */
[--C-:B------:R-:W-:Y:S01]  /*1a60*/  @!P4 IMAD.IADD R3, R3, 0x1, -R72.reuse ;  /* 0x000000010303c824 */ /* 0x100fe200078e0a48 */
[----:B------:R-:W-:Y:S01]  /*1a70*/  LOP3.LUT R10, R73, 0x44, RZ, 0xfc, !PT ;  /* 0x00000044490a7812 */ /* 0x000fe200078efcff */
[----:B------:R-:W-:Y:S01]  /*1a80*/  @!P1 IMAD.MOV R5, RZ, RZ, -R5 ;  /* 0x000000ffff059224 */ /* 0x000fe200078e0a05 */
[----:B------:R-:W-:Y:S01]  /*1a90*/  ISETP.GE.AND P1, PT, R2, RZ, PT ;  /* 0x000000ff0200720c */ /* 0x000fe20003f26270 */
[----:B------:R-:W-:Y:S01]  /*1aa0*/  @!P6 IMAD.IADD R182, R182, 0x1, -R72 ;  /* 0x00000001b6b6e824 */ /* 0x000fe200078e0a48 */
[C---:B------:R-:W-:Y:S01]  /*1ab0*/  ISETP.GT.U32.AND P4, PT, R72.reuse, R3, PT ;  /* 0x000000034800720c */ /* 0x040fe20003f84070 */
[----:B------:R-:W-:Y:S01]  /*1ac0*/  IMAD.MOV R0, RZ, RZ, -R0 ;  /* 0x000000ffff007224 */ /* 0x000fe200078e0a00 */
[----:B------:R1:W-:Y:S01]  /*1ad0*/  STL [R1+0x6c], R5 ;  /* 0x00006c0501007387 */ /* 0x0003e20000100800 */
[C---:B------:R-:W-:Y:S01]  /*1ae0*/  IMAD R190, R72.reuse, R190, R7 ;  /* 0x000000be48be7224 */ /* 0x040fe200078e0207 */
[C---:B------:R-:W-:Y:S01]  /*1af0*/  ISETP.GT.U32.AND P6, PT, R72.reuse, R182, PT ;  /* 0x000000b64800720c */ /* 0x040fe20003fc4070 */
[----:B------:R-:W-:Y:S01]  /*1b00*/  IMAD R99, R72, R0, R99 ;  /* 0x0000000048637224 */ /* 0x000fe200078e0263 */
[----:B------:R-:W-:-:S02]  /*1b10*/  IABS R7, R4 ;  /* 0x0000000400077213 */ /* 0x000fc40000000000 */
[----:B------:R-:W-:Y:S02]  /*1b20*/  IABS R115, R10 ;  /* 0x0000000a00737213 */ /* 0x000fe40000000000 */
[----:B-1----:R-:W-:-:S03]  /*1b30*/  IABS R5, R2 ;  /* 0x0000000200057213 */ /* 0x002fc60000000000 */
[----:B------:R-:W-:Y:S01]  /*1b40*/  @!P4 IMAD.IADD R3, R3, 0x1, -R72 ;  /* 0x000000010303c824 */ /* 0x000fe200078e0a48 */
[----:B------:R-:W-:Y:S01]  /*1b50*/  ISETP.GT.U32.AND P4, PT, R72, R99, PT ;  /* 0x000000634800720c */ /* 0x000fe20003f84070 */
[----:B------:R-:W-:-:S04]  /*1b60*/  IMAD.HI.U32 R2, R74, R101, RZ ;  /* 0x000000654a027227 */ /* 0x000fc800078e00ff */
[----:B------:R-:W-:-:S04]  /*1b70*/  IMAD.HI.U32 R0, R74, R5, RZ ;  /* 0x000000054a007227 */ /* 0x000fc800078e00ff */
[----:B------:R-:W-:Y:S02]  /*1b80*/  IMAD.MOV R0, RZ, RZ, -R0 ;  /* 0x000000ffff007224 */ /* 0x000fe400078e0a00 */
[----:B------:R-:W-:Y:S02]  /*1b90*/  IMAD.MOV.U32 R6, RZ, RZ, R3 ;  /* 0x000000ffff067224 */ /* 0x000fe400078e0003 */
[----:B------:R-:W-:Y:S02]  /*1ba0*/  IMAD.MOV R2, RZ, RZ, -R2 ;  /* 0x000000ffff027224 */ /* 0x000fe400078e0a02 */
[----:B------:R-:W-:Y:S01]  /*1bb0*/  @!P6 IMAD.IADD R182, R182, 0x1, -R72 ;  /* 0x00000001b6b6e824 */ /* 0x000fe200078e0a48 */
[C---:B------:R-:W-:Y:S01]  /*1bc0*/  ISETP.GT.U32.AND P6, PT, R72.reuse, R190, PT ;  /* 0x000000be4800720c */ /* 0x040fe20003fc4070 */
[C---:B------:R-:W-:Y:S01]  /*1bd0*/  IMAD R3, R72.reuse, R0, R5 ;  /* 0x0000000048037224 */ /* 0x040fe200078e0205 */
[----:B------:R-:W-:Y:S01]  /*1be0*/  LOP3.LUT R0, R73, 0x32, RZ, 0xfc, !PT ;  /* 0x0000003249007812 */ /* 0x000fe200078efcff */
[----:B------:R-:W-:-:S02]  /*1bf0*/  IMAD R101, R72, R2, R101 ;  /* 0x0000000248657224 */ /* 0x000fc400078e0265 */
[----:B------:R-:W-:Y:S01]  /*1c00*/  @!P4 IMAD.IADD R99, R99, 0x1, -R72 ;  /* 0x000000016363c824 */ /* 0x000fe200078e0a48 */
[C---:B------:R-:W-:Y:S01]  /*1c10*/  ISETP.GT.U32.AND P4, PT, R72.reuse, R3, PT ;  /* 0x000000034800720c */ /* 0x040fe20003f84070 */
[----:B------:R-:W-:Y:S01]  /*1c20*/  @!P2 IMAD.MOV R182, RZ, RZ, -R182 ;  /* 0x000000ffffb6a224 */ /* 0x000fe200078e0ab6 */
[----:B------:R-:W-:Y:S01]  /*1c30*/  ISETP.GT.U32.AND P2, PT, R72, R101, PT ;  /* 0x000000654800720c */ /* 0x000fe20003f44070 */
[----:B------:R-:W-:-:S04]  /*1c40*/  IMAD.HI.U32 R2, R74, R7, RZ ;  /* 0x000000074a027227 */ /* 0x000fc800078e00ff */
[----:B------:R-:W-:Y:S02]  /*1c50*/  @!P6 IMAD.IADD R190, R190, 0x1, -R72 ;  /* 0x00000001bebee824 */ /* 0x000fe400078e0a48 */
[----:B------:R-:W-:Y:S02]  /*1c60*/  IMAD.MOV R2, RZ, RZ, -R2 ;  /* 0x000000ffff027224 */ /* 0x000fe400078e0a02 */
[----:B------:R-:W-:Y:S01]  /*1c70*/  @!P5 IMAD.MOV R6, RZ, RZ, -R6 ;  /* 0x000000ffff06d224 */ /* 0x000fe200078e0a06 */
[----:B------:R-:W-:Y:S01]  /*1c80*/  ISETP.GT.U32.AND P6, PT, R72, R190, PT ;  /* 0x000000be4800720c */ /* 0x000fe20003fc4070 */
[--C-:B------:R-:W-:Y:S01]  /*1c90*/  @!P4 IMAD.IADD R3, R3, 0x1, -R72.reuse ;  /* 0x000000010303c824 */ /* 0x100fe200078e0a48 */
[----:B------:R-:W-:Y:S01]  /*1ca0*/  ISETP.GE.AND P5, PT, R4, RZ, PT ;  /* 0x000000ff0400720c */ /* 0x000fe20003fa6270 */
[----:B------:R-:W-:Y:S01]  /*1cb0*/  IMAD R198, R72, R2, R7 ;  /* 0x0000000248c67224 */ /* 0x000fe200078e0207 */
[----:B------:R-:W-:Y:S01]  /*1cc0*/  IABS R7, R0 ;  /* 0x0000000000077213 */ /* 0x000fe20000000000 */
[----:B------:R-:W-:Y:S01]  /*1cd0*/  @!P2 IMAD.IADD R101, R101, 0x1, -R72 ;  /* 0x000000016565a824 */ /* 0x000fe200078e0a48 */
[----:B------:R-:W-:Y:S01]  /*1ce0*/  ISETP.GE.AND P2, PT, R0, RZ, PT ;  /* 0x000000ff0000720c */ /* 0x000fe20003f46270 */
[----:B------:R-:W-:Y:S01]  /*1cf0*/  IMAD.HI.U32 R0, R74, R103, RZ ;  /* 0x000000674a007227 */ /* 0x000fe200078e00ff */
[----:B------:R-:W-:Y:S01]  /*1d00*/  ISETP.GT.U32.AND P4, PT, R72, R3, PT ;  /* 0x000000034800720c */ /* 0x000fe20003f84070 */
[----:B------:R1:W-:Y:S01]  /*1d10*/  STL [R1+0x70], R6 ;  /* 0x0000700601007387 */ /* 0x0003e20000100800 */
[----:B------:R-:W-:Y:S01]  /*1d20*/  LOP3.LUT R2, R73, 0x38, RZ, 0xfc, !PT ;  /* 0x0000003849027812 */ /* 0x000fe200078efcff */
[----:B------:R-:W-:-:S02]  /*1d30*/  IMAD.MOV R0, RZ, RZ, -R0 ;  /* 0x000000ffff007224 */ /* 0x000fc400078e0a00 */
[----:B------:R-:W-:Y:S01]  /*1d40*/  @!P6 IMAD.IADD R190, R190, 0x1, -R72 ;  /* 0x00000001bebee824 */ /* 0x000fe200078e0a48 */
[----:B------:R3:W-:Y:S01]  /*1d50*/  STL [R1+0x240], R9 ;  /* 0x0002400901007387 */ /* 0x0007e20000100800 */
[----:B------:R-:W-:Y:S01]  /*1d60*/  IMAD R103, R72, R0, R103 ;  /* 0x0000000048677224 */ /* 0x000fe200078e0267 */
[----:B------:R-:W-:Y:S01]  /*1d70*/  ISETP.GE.AND P6, PT, R2, RZ, PT ;  /* 0x000000ff0200720c */ /* 0x000fe20003fc6270 */
[----:B------:R-:W-:Y:S01]  /*1d80*/  @!P0 IMAD.MOV R190, RZ, RZ, -R190 ;  /* 0x000000ffffbe8224 */ /* 0x000fe200078e0abe */
[C---:B------:R-:W-:Y:S01]  /*1d90*/  ISETP.GT.U32.AND P0, PT, R72.reuse, R198, PT ;  /* 0x000000c64800720c */ /* 0x040fe20003f04070 */
[----:B------:R4:W-:Y:S01]  /*1da0*/  STL [R1+0x258], R8 ;  /* 0x0002580801007387 */ /* 0x0009e20000100800 */
[----:B-1----:R-:W-:Y:S01]  /*1db0*/  LOP3.LUT R6, R73, 0x34, RZ, 0xfc, !PT ;  /* 0x0000003449067812 */ /* 0x002fe200078efcff */
[----:B------:R-:W-:Y:S01]  /*1dc0*/  @!P4 IMAD.IADD R3, R3, 0x1, -R72 ;  /* 0x000000010303c824 */ /* 0x000fe200078e0a48 */
[----:B------:R-:W-:Y:S01]  /*1dd0*/  ISETP.GT.U32.AND P4, PT, R72, R103, PT ;  /* 0x000000674800720c */ /* 0x000fe20003f84070 */
[C---:B------:R-:W-:Y:S01]  /*1de0*/  IMAD.HI.U32 R0, R74.reuse, R105, RZ ;  /* 0x000000694a007227 */ /* 0x040fe200078e00ff */
[----:B---3--:R-:W-:Y:S01]  /*1df0*/  IABS R9, R2 ;  /* 0x0000000200097213 */ /* 0x008fe20000000000 */
[----:B------:R1:W-:Y:S01]  /*1e00*/  STL [R1+0x260], R6 ;  /* 0x0002600601007387 */ /* 0x0003e20000100800 */
[----:B------:R-:W-:Y:S01]  /*1e10*/  IABS R107, R6 ;  /* 0x00000006006b7213 */ /* 0x000fe20000000000 */
[----:B------:R-:W-:Y:S01]  /*1e20*/  IMAD.HI.U32 R2, R74, R7, RZ ;  /* 0x000000074a027227 */ /* 0x000fe200078e00ff */
[----:B----4-:R-:W-:-:S03]  /*1e30*/  LOP3.LUT R8, R73, 0x36, RZ, 0xfc, !PT ;  /* 0x0000003649087812 */ /* 0x010fc600078efcff */
[----:B------:R-:W-:Y:S01]  /*1e40*/  IMAD.HI.U32 R5, R74, R9, RZ ;  /* 0x000000094a057227 */ /* 0x000fe200078e00ff */
[----:B------:R-:W-:Y:S01]  /*1e50*/  IABS R109, R8 ;  /* 0x00000008006d7213 */ /* 0x000fe20000000000 */
[----:B------:R3:W-:Y:S02]  /*1e60*/  STL [R1+0x278], R8 ;  /* 0x0002780801007387 */ /* 0x0007e40000100800 */
[----:B------:R-:W-:Y:S01]  /*1e70*/  IMAD.MOV R2, RZ, RZ, -R2 ;  /* 0x000000ffff027224 */ /* 0x000fe200078e0a02 */
[C---:B-1----:R-:W-:Y:S01]  /*1e80*/  LOP3.LUT R6, R73.reuse, 0x3c, RZ, 0xfc, !PT ;  /* 0x0000003c49067812 */ /* 0x042fe200078efcff */
[----:B------:R-:W-:Y:S02]  /*1e90*/  IMAD.MOV R206, RZ, RZ, -R5 ;  /* 0x000000ffffce7224 */ /* 0x000fe400078e0a05 */
[----:B------:R-:W-:Y:S01]  /*1ea0*/  IMAD R5, R72, R2, R7 ;  /* 0x0000000248057224 */ /* 0x000fe200078e0207 */
[----:B------:R-:W-:Y:S01]  /*1eb0*/  LOP3.LUT R2, R73, 0x3a, RZ, 0xfc, !PT ;  /* 0x0000003a49027812 */ /* 0x000fe200078efcff */
[--C-:B------:R-:W-:Y:S01]  /*1ec0*/  @!P0 IMAD.IADD R198, R198, 0x1, -R72.reuse ;  /* 0x00000001c6c68824 */ /* 0x100fe200078e0a48 */
[----:B------:R-:W-:Y:S01]  /*1ed0*/  IABS R111, R6 ;  /* 0x00000006006f7213 */ /* 0x000fe20000000000 */
[----:B------:R-:W-:Y:S01]  /*1ee0*/  @!P4 IMAD.IADD R103, R103, 0x1, -R72 ;  /* 0x000000016767c824 */ /* 0x000fe200078e0a48 */
[----:B------:R-:W-:Y:S01]  /*1ef0*/  ISETP.GT.U32.AND P4, PT, R72, R5, PT ;  /* 0x000000054800720c */ /* 0x000fe20003f84070 */
[----:B------:R-:W-:Y:S01]  /*1f00*/  IMAD.HI.U32 R4, R74, R107, RZ ;  /* 0x0000006b4a047227 */ /* 0x000fe200078e00ff */
[----:B------:R-:W-:Y:S01]  /*1f10*/  ISETP.GT.U32.AND P0, PT, R72, R198, PT ;  /* 0x000000c64800720c */ /* 0x000fe20003f04070 */
[----:B------:R1:W-:Y:S01]  /*1f20*/  STL [R1+0x2d4], R6 ;  /* 0x0002d40601007387 */ /* 0x0003e20000100800 */
[----:B------:R-:W-:Y:S01]  /*1f30*/  IABS R7, R2 ;  /* 0x0000000200077213 */ /* 0x000fe20000000000 */
[----:B------:R-:W-:Y:S01]  /*1f40*/  IMAD.MOV R0, RZ, RZ, -R0 ;  /* 0x000000ffff007224 */ /* 0x000fe200078e0a00 */
[----:B---3--:R-:W-:Y:S01]  /*1f50*/  LOP3.LUT R8, R73, 0x4a, RZ, 0xfc, !PT ;  /* 0x0000004a49087812 */ /* 0x008fe200078efcff */
[----:B------:R-:W-:-:S02]  /*1f60*/  IMAD.MOV R4, RZ, RZ, -R4 ;  /* 0x000000ffff047224 */ /* 0x000fc400078e0a04 */
[----:B------:R-:W-:Y:S02]  /*1f70*/  IMAD R105, R72, R0, R105 ;  /* 0x0000000048697224 */ /* 0x000fe400078e0269 */
[----:B------:R-:W-:Y:S01]  /*1f80*/  IMAD.HI.U32 R0, R74, R109, RZ ;  /* 0x0000006d4a007227 */ /* 0x000fe200078e00ff */
[----:B-1----:R-:W-:-:S03]  /*1f90*/  LOP3.LUT R6, R73, 0x48, RZ, 0xfc, !PT ;  /* 0x0000004849067812 */ /* 0x002fc600078efcff */
[C---:B------:R-:W-:Y:S01]  /*1fa0*/  IMAD R107, R72.reuse, R4, R107 ;  /* 0x00000004486b7224 */ /* 0x040fe200078e026b */
[----:B------:R-:W-:Y:S01]  /*1fb0*/  LOP3.LUT R4, R73, 0x40, RZ, 0xfc, !PT ;  /* 0x0000004049047812 */ /* 0x000fe200078efcff */
[----:B------:R-:W-:Y:S02]  /*1fc0*/  @!P4 IMAD.IADD R5, R5, 0x1, -R72 ;  /* 0x000000010505c824 */ /* 0x000fe400078e0a48 */
[----:B------:R-:W-:Y:S02]  /*1fd0*/  IMAD.MOV R0, RZ, RZ, -R0 ;  /* 0x000000ffff007224 */ /* 0x000fe400078e0a00 */
[C---:B------:R-:W-:Y:S01]  /*1fe0*/  IMAD R206, R72.reuse, R206, R9 ;  /* 0x000000ce48ce7224 */ /* 0x040fe200078e0209 */
[----:B------:R-:W-:Y:S01]  /*1ff0*/  IABS R9, R4 ;  /* 0x0000000400097213 */ /* 0x000fe20000000000 */
[----:B------:R-:W-:Y:S01]  /*2000*/  @!P1 IMAD.MOV R3, RZ, RZ, -R3 ;  /* 0x000000ffff039224 */ /* 0x000fe200078e0a03 */
[----:B------:R-:W-:Y:S01]  /*2010*/  ISETP.GT.U32.AND P4, PT, R72, R5, PT ;  /* 0x000000054800720c */ /* 0x000fe20003f84070 */
[----:B------:R-:W-:Y:S01]  /*2020*/  @!P0 IMAD.IADD R198, R198, 0x1, -R72 ;  /* 0x00000001c6c68824 */ /* 0x000fe200078e0a48 */
[C---:B------:R-:W-:Y:S01]  /*2030*/  ISETP.GT.U32.AND P0, PT, R72.reuse, R105, PT ;  /* 0x000000694800720c */ /* 0x040fe20003f04070 */
[----:B------:R-:W-:Y:S01]  /*2040*/  IMAD R109, R72, R0, R109 ;  /* 0x00000000486d7224 */ /* 0x000fe200078e026d */
[----:B------:R1:W-:Y:S01]  /*2050*/  STL [R1+0x74], R3 ;  /* 0x0000740301007387 */ /* 0x0003e20000100800 */
[----:B------:R-:W-:Y:S01]  /*2060*/  IMAD.HI.U32 R0, R74, R7, RZ ;  /* 0x000000074a007227 */ /* 0x000fe200078e00ff */
[----:B------:R-:W-:-:S02]  /*2070*/  ISETP.GT.U32.AND P1, PT, R72, R206, PT ;  /* 0x000000ce4800720c */ /* 0x000fc40003f24070 */
[----:B------:R3:W-:Y:S01]  /*2080*/  STL [R1+0x2f8], R11 ;  /* 0x0002f80b01007387 */ /* 0x0007e20000100800 */
[----:B------:R-:W-:Y:S01]  /*2090*/  @!P5 IMAD.MOV R198, RZ, RZ, -R198 ;  /* 0x000000ffffc6d224 */ /* 0x000fe200078e0ac6 */
[----:B------:R-:W-:Y:S01]  /*20a0*/  ISETP.GE.AND P5, PT, R2, RZ, PT ;  /* 0x000000ff0200720c */ /* 0x000fe20003fa6270 */
[C---:B------:R-:W-:Y:S01]  /*20b0*/  IMAD.HI.U32 R2, R74.reuse, R111, RZ ;  /* 0x0000006f4a027227 */ /* 0x040fe200078e00ff */
[----:B------:R-:W-:Y:S03]  /*20c0*/  STL [R1+0x300], R10 ;  /* 0x0003000a01007387 */ /* 0x000fe60000100800 */
[----:B-1----:R-:W-:Y:S01]  /*20d0*/  IMAD.HI.U32 R3, R74, R9, RZ ;  /* 0x000000094a037227 */ /* 0x002fe200078e00ff */
[----:B---3--:R-:W-:-:S03]  /*20e0*/  LOP3.LUT R11, R73, 0x46, RZ, 0xfc, !PT ;  /* 0x00000046490b7812 */ /* 0x008fc600078efcff */
[----:B------:R-:W-:Y:S02]  /*20f0*/  IMAD.MOV R0, RZ, RZ, -R0 ;  /* 0x000000ffff007224 */ /* 0x000fe400078e0a00 */
[----:B------:R-:W-:Y:S01]  /*2100*/  IMAD.MOV R214, RZ, RZ, -R3 ;  /* 0x000000ffffd67224 */ /* 0x000fe200078e0a03 */
[----:B------:R-:W-:Y:S01]  /*2110*/  IABS R117, R11 ;  /* 0x0000000b00757213 */ /* 0x000fe20000000000 */
[----:B------:R-:W-:Y:S02]  /*2120*/  IMAD.MOV R2, RZ, RZ, -R2 ;  /* 0x000000ffff027224 */ /* 0x000fe400078e0a02 */
[C---:B------:R-:W-:Y:S01]  /*2130*/  IMAD R3, R72.reuse, R0, R7 ;  /* 0x0000000048037224 */ /* 0x040fe200078e0207 */
[----:B------:R-:W-:Y:S01]  /*2140*/  LOP3.LUT R0, R73, 0x42, RZ, 0xfc, !PT ;  /* 0x0000004249007812 */ /* 0x000fe200078efcff */
[----:B------:R-:W-:Y:S01]  /*2150*/  @!P4 IMAD.IADD R5, R5, 0x1, -R72 ;  /* 0x000000010505c824 */ /* 0x000fe200078e0a48 */
[C---:B------:R-:W-:Y:S01]  /*2160*/  ISETP.GT.U32.AND P4, PT, R72.reuse, R109, PT ;  /* 0x0000006d4800720c */ /* 0x040fe20003f84070 */
[----:B------:R-:W-:Y:S01]  /*2170*/  IMAD R111, R72, R2, R111 ;  /* 0x00000002486f7224 */ /* 0x000fe200078e026f */
[----:B------:R-:W-:Y:S01]  /*2180*/  IABS R7, R0 ;  /* 0x0000000000077213 */ /* 0x000fe20000000000 */
[----:B------:R-:W-:-:S02]  /*2190*/  @!P2 IMAD.MOV R5, RZ, RZ, -R5 ;  /* 0x000000ffff05a224 */ /* 0x000fc400078e0a05 */
[----:B------:R-:W-:Y:S01]  /*21a0*/  @!P0 IMAD.IADD R105, R105, 0x1, -R72 ;  /* 0x0000000169698824 */ /* 0x000fe200078e0a48 */
[----:B------:R-:W-:Y:S01]  /*21b0*/  ISETP.GT.U32.AND P2, PT, R72, R111, PT ;  /* 0x0000006f4800720c */ /* 0x000fe20003f44070 */
[----:B------:R-:W-:Y:S01]  /*21c0*/  IMAD.HI.U32 R2, R74, R7, RZ ;  /* 0x000000074a027227 */ /* 0x000fe200078e00ff */
[----:B------:R1:W-:Y:S01]  /*21d0*/  STL [R1+0x78], R5 ;  /* 0x0000780501007387 */ /* 0x0003e20000100800 */
[C---:B------:R-:W-:Y:S02]  /*21e0*/  ISETP.GT.U32.AND P0, PT, R72.reuse, R107, PT ;  /* 0x0000006b4800720c */ /* 0x040fe40003f04070 */
[----:B------:R-:W-:Y:S02]  /*21f0*/  IMAD.MOV R2, RZ, RZ, -R2 ;  /* 0x000000ffff027224 */ /* 0x000fe400078e0a02 */
[--C-:B------:R-:W-:Y:S01]  /*2200*/  @!P4 IMAD.IADD R109, R109, 0x1, -R72.reuse ;  /* 0x000000016d6dc824 */ /* 0x100fe200078e0a48 */
[----:B------:R-:W-:Y:S01]  /*2210*/  ISETP.GT.U32.AND P4, PT, R72, R3, PT ;  /* 0x000000034800720c */ /* 0x000fe20003f84070 */
[----:B------:R-:W-:-:S02]  /*2220*/  @!P1 IMAD.IADD R206, R206, 0x1, -R72 ;  /* 0x00000001cece9824 */ /* 0x000fc400078e0a48 */
[C---:B------:R-:W-:Y:S01]  /*2230*/  IMAD R214, R72.reuse, R214, R9 ;  /* 0x000000d648d67224 */ /* 0x040fe200078e0209 */
[----:B------:R-:W-:Y:S01]  /*2240*/  IABS R9, R8 ;  /* 0x0000000800097213 */ /* 0x000fe20000000000 */
[C---:B-1----:R-:W-:Y:S01]  /*2250*/  IMAD R5, R72.reuse, R2, R7 ;  /* 0x0000000248057224 */ /* 0x042fe200078e0207 */
[C---:B------:R-:W-:Y:S01]  /*2260*/  ISETP.GT.U32.AND P1, PT, R72.reuse, R206, PT ;  /* 0x000000ce4800720c */ /* 0x040fe20003f24070 */
[--C-:B------:R-:W-:Y:S02]  /*2270*/  @!P2 IMAD.IADD R111, R111, 0x1, -R72.reuse ;  /* 0x000000016f6fa824 */ /* 0x100fe400078e0a48 */
[--C-:B------:R-:W-:Y:S01]  /*2280*/  @!P0 IMAD.IADD R107, R107, 0x1, -R72.reuse ;  /* 0x000000016b6b8824 */ /* 0x100fe200078e0a48 */
[----:B------:R-:W-:Y:S02]  /*2290*/  ISETP.GT.U32.AND P2, PT, R72, R5, PT ;  /* 0x000000054800720c */ /* 0x000fe40003f44070 */
[----:B------:R-:W-:Y:S01]  /*22a0*/  ISETP.GE.AND P0, PT, R4, RZ, PT ;  /* 0x000000ff0400720c */ /* 0x000fe20003f06270 */
[----:B------:R-:W-:Y:S01]  /*22b0*/  @!P4 IMAD.IADD R3, R3, 0x1, -R72 ;  /* 0x000000010303c824 */ /* 0x000fe200078e0a48 */
[----:B------:R-:W-:-:S04]  /*22c0*/  IABS R4, R6 ;  /* 0x0000000600047213 */ /* 0x000fc80000000000 */
[----:B------:R-:W-:Y:S01]  /*22d0*/  ISETP.GT.U32.AND P4, PT, R72, R3, PT ;  /* 0x000000034800720c */ /* 0x000fe20003f84070 */
[----:B------:R-:W-:Y:S01]  /*22e0*/  IMAD.MOV.U32 R7, RZ, RZ, R4 ;  /* 0x000000ffff077224 */ /* 0x000fe200078e0004 */
[----:B------:R-:W-:Y:S01]  /*22f0*/  LOP3.LUT R4, R73, 0x4e, RZ, 0xfc, !PT ;  /* 0x0000004e49047812 */ /* 0x000fe200078efcff */
[--C-:B------:R-:W-:Y:S01]  /*2300*/  @!P1 IMAD.IADD R206, R206, 0x1, -R72.reuse ;  /* 0x00000001cece9824 */ /* 0x100fe200078e0a48 */
[----:B------:R-:W-:Y:S01]  /*2310*/  ISETP.GE.AND P1, PT, R0, RZ, PT ;  /* 0x000000ff0000720c */ /* 0x000fe20003f26270 */
[----:B------:R-:W-:Y:S01]  /*2320*/  @!P2 IMAD.IADD R5, R5, 0x1, -R72 ;  /* 0x000000010505a824 */ /* 0x000fe200078e0a48 */
[----:B------:R-:W-:Y:S01]  /*2330*/  IABS R121, R4 ;  /* 0x0000000400797213 */ /* 0x000fe20000000000 */
[----:B------:R-:W-:-:S03]  /*2340*/  IMAD.HI.U32 R2, R74, R7, RZ ;  /* 0x000000074a027227 */ /* 0x000fc600078e00ff */
[C---:B------:R-:W-:Y:S01]  /*2350*/  ISETP.GT.U32.AND P2, PT, R72.reuse, R5, PT ;  /* 0x000000054800720c */ /* 0x040fe20003f44070 */
[----:B------:R-:W-:Y:S02]  /*2360*/  IMAD.MOV R2, RZ, RZ, -R2 ;  /* 0x000000ffff027224 */ /* 0x000fe400078e0a02 */
[----:B------:R-:W-:Y:S01]  /*2370*/  @!P6 IMAD.MOV R206, RZ, RZ, -R206 ;  /* 0x000000ffffcee224 */ /* 0x000fe200078e0ace */
[C---:B------:R-:W-:Y:S01]  /*2380*/  ISETP.GT.U32.AND P6, PT, R72.reuse, R214, PT ;  /* 0x000000d64800720c */ /* 0x040fe20003fc4070 */
[----:B------:R-:W-:Y:S02]  /*2390*/  IMAD R210, R72, R2, R7 ;  /* 0x0000000248d27224 */ /* 0x000fe400078e0207 */
[----:B------:R-:W-:Y:S02]  /*23a0*/  @!P4 IMAD.IADD R3, R3, 0x1, -R72 ;  /* 0x000000010303c824 */ /* 0x000fe400078e0a48 */
[----:B------:R-:W-:-:S04]  /*23b0*/  IMAD.HI.U32 R0, R74, R113, RZ ;  /* 0x000000714a007227 */ /* 0x000fc800078e00ff */
[--C-:B------:R-:W-:Y:S01]  /*23c0*/  @!P2 IMAD.IADD R5, R5, 0x1, -R72.reuse ;  /* 0x000000010505a824 */ /* 0x100fe200078e0a48 */
[----:B------:R-:W-:Y:S01]  /*23d0*/  ISETP.GT.U32.AND P2, PT, R72, R210, PT ;  /* 0x000000d24800720c */ /* 0x000fe20003f44070 */
[----:B------:R-:W-:Y:S02]  /*23e0*/  IMAD.MOV.U32 R10, RZ, RZ, R3 ;  /* 0x000000ffff0a7224 */ /* 0x000fe400078e0003 */
[----:B------:R-:W-:Y:S02]  /*23f0*/  @!P6 IMAD.IADD R214, R214, 0x1, -R72 ;  /* 0x00000001d6d6e824 */ /* 0x000fe400078e0a48 */
[----:B------:R-:W-:Y:S01]  /*2400*/  @!P5 IMAD.MOV R10, RZ, RZ, -R10 ;  /* 0x000000ffff0ad224 */ /* 0x000fe200078e0a0a */
[----:B------:R-:W-:Y:S01]  /*2410*/  ISETP.GE.AND P5, PT, R6, RZ, PT ;  /* 0x000000ff0600720c */ /* 0x000fe20003fa6270 */
[----:B------:R-:W-:Y:S01]  /*2420*/  IMAD.MOV R0, RZ, RZ, -R0 ;  /* 0x000000ffff007224 */ /* 0x000fe200078e0a00 */
[----:B------:R-:W-:Y:S01]  /*2430*/  ISETP.GT.U32.AND P6, PT, R72, R214, PT ;  /* 0x000000d64800720c */ /* 0x000fe20003fc4070 */
[----:B------:R-:W-:Y:S01]  /*2440*/  IMAD.HI.U32 R3, R74, R9, RZ ;  /* 0x000000094a037227 */ /* 0x000fe200078e00ff */
[----:B------:R1:W-:Y:S03]  /*2450*/  STL [R1+0x8c], R10 ;  /* 0x00008c0a01007387 */ /* 0x0003e60000100800 */
[----:B------:R-:W-:Y:S01]  /*2460*/  @!P2 IMAD.IADD R210, R210, 0x1, -R72 ;  /* 0x00000001d2d2a824 */ /* 0x000fe200078e0a48 */
[----:B------:R3:W-:Y:S01]  /*2470*/  STL [R1+0x314], R11 ;  /* 0x0003140b01007387 */ /* 0x0007e20000100800 */
[----:B------:R-:W-:-:S02]  /*2480*/  IMAD R113, R72, R0, R113 ;  /* 0x0000000048717224 */ /* 0x000fc400078e0271 */
[----:B------:R-:W-:Y:S01]  /*2490*/  IMAD.HI.U32 R0, R74, R115, RZ ;  /* 0x000000734a007227 */ /* 0x000fe200078e00ff */
[C---:B------:R-:W-:Y:S02]  /*24a0*/  ISETP.GT.U32.AND P2, PT, R72.reuse, R210, PT ;  /* 0x000000d24800720c */ /* 0x040fe40003f44070 */
[C---:B-1----:R-:W-:Y:S01]  /*24b0*/  LOP3.LUT R10, R73.reuse, 0x4c, RZ, 0xfc, !PT ;  /* 0x0000004c490a7812 */ /* 0x042fe200078efcff */
[----:B------:R-:W-:Y:S01]  /*24c0*/  IMAD.MOV R0, RZ, RZ, -R0 ;  /* 0x000000ffff007224 */ /* 0x000fe200078e0a00 */
[C---:B------:R-:W-:Y:S01]  /*24d0*/  ISETP.GT.U32.AND P4, PT, R72.reuse, R113, PT ;  /* 0x000000714800720c */ /* 0x040fe20003f84070 */
[----:B------:R-:W-:Y:S01]  /*24e0*/  IMAD.MOV R3, RZ, RZ, -R3 ;  /* 0x000000ffff037224 */ /* 0x000fe200078e0a03 */
[----:B------:R-:W-:Y:S01]  /*24f0*/  IABS R119, R10 ;  /* 0x0000000a00777213 */ /* 0x000fe20000000000 */
[----:B------:R-:W-:Y:S01]  /*2500*/  IMAD R115, R72, R0, R115 ;  /* 0x0000000048737224 */ /* 0x000fe200078e0273 */
[----:B------:R-:W-:Y:S01]  /*2510*/  LOP3.LUT R0, R73, 0x50, RZ, 0xfc, !PT ;  /* 0x0000005049007812 */ /* 0x000fe200078efcff */
[----:B------:R-:W-:Y:S01]  /*2520*/  @!P6 IMAD.IADD R214, R214, 0x1, -R72 ;  /* 0x00000001d6d6e824 */ /* 0x000fe200078e0a48 */
[----:B------:R1:W-:Y:S01]  /*2530*/  STL [R1+0x318], R10 ;  /* 0x0003180a01007387 */ /* 0x0003e20000100800 */
[----:B------:R-:W-:Y:S01]  /*2540*/  IMAD.HI.U32 R2, R74, R119, RZ ;  /* 0x000000774a027227 */ /* 0x000fe200078e00ff */
[----:B------:R-:W-:-:S02]  /*2550*/  ISETP.GE.AND P6, PT, R0, RZ, PT ;  /* 0x000000ff0000720c */ /* 0x000fc40003fc6270 */
[----:B------:R-:W-:Y:S01]  /*2560*/  IABS R7, R0 ;  /* 0x0000000000077213 */ /* 0x000fe20000000000 */
[----:B------:R-:W-:Y:S01]  /*2570*/  IMAD.MOV R2, RZ, RZ, -R2 ;  /* 0x000000ffff027224 */ /* 0x000fe200078e0a02 */
[----:B------:R4:W-:Y:S01]  /*2580*/  STL [R1+0x31c], R4 ;  /* 0x00031c0401007387 */ /* 0x0009e20000100800 */
[C---:B------:R-:W-:Y:S01]  /*2590*/  IMAD R3, R72.reuse, R3, R9 ;  /* 0x0000000348037224 */ /* 0x040fe200078e0209 */
[C---:B---3--:R-:W-:Y:S01]  /*25a0*/  LOP3.LUT R11, R73.reuse, 0x5c, RZ, 0xfc, !PT ;  /* 0x0000005c490b7812 */ /* 0x048fe200078efcff */
[----:B------:R-:W-:Y:S01]  /*25b0*/  IMAD.MOV.U32 R6, RZ, RZ, R5 ;  /* 0x000000ffff067224 */ /* 0x000fe200078e0005 */
[C---:B-1----:R-:W-:Y:S01]  /*25c0*/  LOP3.LUT R10, R73.reuse, 0x54, RZ, 0xfc, !PT ;  /* 0x00000054490a7812 */ /* 0x042fe200078efcff */
[----:B------:R-:W-:Y:S01]  /*25d0*/  IMAD R119, R72, R2, R119 ;  /* 0x0000000248777224 */ /* 0x000fe200078e0277 */
[----:B------:R-:W-:Y:S01]  /*25e0*/  LOP3.LUT R2, R73, 0x58, RZ, 0xfc, !PT ;  /* 0x0000005849027812 */ /* 0x000fe200078efcff */
[----:B------:R-:W-:Y:S01]  /*25f0*/  @!P2 IMAD.IADD R210, R210, 0x1, -R72 ;  /* 0x00000001d2d2a824 */ /* 0x000fe200078e0a48 */
[----:B------:R-:W-:Y:S01]  /*2600*/  IABS R123, R10 ;  /* 0x0000000a007b7213 */ /* 0x000fe20000000000 */
[----:B------:R-:W-:Y:S01]  /*2610*/  IMAD.HI.U32 R0, R74, R117, RZ ;  /* 0x000000754a007227 */ /* 0x000fe200078e00ff */
[----:B------:R-:W-:-:S03]  /*2620*/  IABS R127, R11 ;  /* 0x0000000b007f7213 */ /* 0x000fc60000000000 */
[----:B------:R-:W-:Y:S01]  /*2630*/  @!P1 IMAD.MOV R6, RZ, RZ, -R6 ;  /* 0x000000ffff069224 */ /* 0x000fe200078e0a06 */
[C---:B------:R-:W-:Y:S01]  /*2640*/  ISETP.GT.U32.AND P1, PT, R72.reuse, R3, PT ;  /* 0x000000034800720c */ /* 0x040fe20003f24070 */
[----:B------:R-:W-:Y:S01]  /*2650*/  @!P5 IMAD.MOV R210, RZ, RZ, -R210 ;  /* 0x000000ffffd2d224 */ /* 0x000fe200078e0ad2 */
[----:B------:R-:W-:Y:S01]  /*2660*/  ISETP.GT.U32.AND P5, PT, R72, R119, PT ;  /* 0x000000774800720c */ /* 0x000fe20003fa4070 */
[----:B------:R-:W-:Y:S01]  /*2670*/  IMAD.MOV R5, RZ, RZ, -R0 ;  /* 0x000000ffff057224 */ /* 0x000fe200078e0a00 */
[----:B------:R1:W-:Y:S01]  /*2680*/  STL [R1+0x90], R6 ;  /* 0x0000900601007387 */ /* 0x0003e20000100800 */
[----:B------:R-:W-:-:S03]  /*2690*/  IMAD.HI.U32 R0, R74, R7, RZ ;  /* 0x000000074a007227 */ /* 0x000fc600078e00ff */
[----:B------:R3:W-:Y:S01]  /*26a0*/  STL [R1+0x320], R10 ;  /* 0x0003200a01007387 */ /* 0x0007e20000100800 */
[----:B------:R-:W-:Y:S02]  /*26b0*/  IMAD.MOV R0, RZ, RZ, -R0 ;  /* 0x000000ffff007224 */ /* 0x000fe400078e0a00 */
[----:B----4-:R-:W-:-:S04]  /*26c0*/  IMAD.HI.U32 R4, R74, R121, RZ ;  /* 0x000000794a047227 */ /* 0x010fc800078e00ff */
[C---:B------:R-:W-:Y:S01]  /*26d0*/  IMAD R208, R72.reuse, R0, R7 ;  /* 0x0000000048d07224 */ /* 0x040fe200078e0207 */
[----:B------:R-:W-:Y:S01]  /*26e0*/  IABS R7, R2 ;  /* 0x0000000200077213 */ /* 0x000fe20000000000 */
[--C-:B------:R-:W-:Y:S01]  /*26f0*/  @!P1 IMAD.IADD R3, R3, 0x1, -R72.reuse ;  /* 0x0000000103039824 */ /* 0x100fe200078e0a48 */
[----:B------:R-:W-:Y:S01]  /*2700*/  LOP3.LUT R0, R73, 0x52, RZ, 0xfc, !PT ;  /* 0x0000005249007812 */ /* 0x000fe200078efcff */
[----:B------:R-:W-:Y:S01]  /*2710*/  @!P5 IMAD.IADD R119, R119, 0x1, -R72 ;  /* 0x000000017777d824 */ /* 0x000fe200078e0a48 */
[C---:B------:R-:W-:Y:S01]  /*2720*/  ISETP.GT.U32.AND P5, PT, R72.reuse, R208, PT ;  /* 0x000000d04800720c */ /* 0x040fe20003fa4070 */
[----:B------:R-:W-:Y:S01]  /*2730*/  IMAD.MOV R4, RZ, RZ, -R4 ;  /* 0x000000ffff047224 */ /* 0x000fe200078e0a04 */
[----:B------:R-:W-:Y:S01]  /*2740*/  ISETP.GT.U32.AND P1, PT, R72, R3, PT ;  /* 0x000000034800720c */ /* 0x000fe20003f24070 */
[----:B------:R-:W-:Y:S01]  /*2750*/  @!P4 IMAD.IADD R113, R113, 0x1, -R72 ;  /* 0x000000017171c824 */ /* 0x000fe200078e0a48 */
[----:B------:R-:W-:Y:S01]  /*2760*/  ISETP.GE.AND P4, PT, R8, RZ, PT ;  /* 0x000000ff0800720c */ /* 0x000fe20003f86270 */
[C---:B------:R-:W-:Y:S01]  /*2770*/  IMAD R121, R72.reuse, R4, R121 ;  /* 0x0000000448797224 */ /* 0x040fe200078e0279 */
[----:B------:R-:W-:Y:S01]  /*2780*/  LOP3.LUT R4, R73, 0x5a, RZ, 0xfc, !PT ;  /* 0x0000005a49047812 */ /* 0x000fe200078efcff */
[----:B------:R-:W-:Y:S01]  /*2790*/  IMAD R117, R72, R5, R117 ;  /* 0x0000000548757224 */ /* 0x000fe200078e0275 */
[----:B------:R-:W-:Y:S01]  /*27a0*/  IABS R5, R0 ;  /* 0x0000000000057213 */ /* 0x000fe20000000000 */
[----:B------:R-:W-:Y:S01]  /*27b0*/  @!P0 IMAD.MOV R214, RZ, RZ, -R214 ;  /* 0x000000ffffd68224 */ /* 0x000fe200078e0ad6 */
[----:B------:R-:W-:-:S02]  /*27c0*/  IABS R9, R4 ;  /* 0x0000000400097213 */ /* 0x000fc40000000000 */
[----:B------:R-:W-:Y:S01]  /*27d0*/  ISETP.GE.AND P2, PT, R0, RZ, PT ;  /* 0x000000ff0000720c */ /* 0x000fe20003f46270 */
[--C-:B------:R-:W-:Y:S01]  /*27e0*/  @!P5 IMAD.IADD R208, R208, 0x1, -R72.reuse ;  /* 0x00000001d0d0d824 */ /* 0x100fe200078e0a48 */
[----:B------:R-:W-:Y:S01]  /*27f0*/  LOP3.LUT R8, R73, 0x56, RZ, 0xfc, !PT ;  /* 0x0000005649087812 */ /* 0x000fe200078efcff */
[----:B------:R-:W-:Y:S01]  /*2800*/  @!P1 IMAD.IADD R3, R3, 0x1, -R72 ;  /* 0x0000000103039824 */ /* 0x000fe200078e0a48 */
[----:B------:R-:W-:Y:S01]  /*2810*/  ISETP.GE.AND P1, PT, R4, RZ, PT ;  /* 0x000000ff0400720c */ /* 0x000fe20003f26270 */
[----:B------:R-:W-:Y:S01]  /*2820*/  IMAD.HI.U32 R4, R74, R7, RZ ;  /* 0x000000074a047227 */ /* 0x000fe200078e00ff */
[C---:B------:R-:W-:Y:S01]  /*2830*/  ISETP.GT.U32.AND P5, PT, R72.reuse, R208, PT ;  /* 0x000000d04800720c */ /* 0x040fe20003fa4070 */
[----:B------:R4:W-:Y:S01]  /*2840*/  STL [R1+0x334], R8 ;  /* 0x0003340801007387 */ /* 0x0009e20000100800 */
[----:B------:R-:W-:Y:S01]  /*2850*/  IABS R125, R8 ;  /* 0x00000008007d7213 */ /* 0x000fe20000000000 */
[----:B-1----:R-:W-:Y:S01]  /*2860*/  IMAD.MOV.U32 R6, RZ, RZ, R3 ;  /* 0x000000ffff067224 */ /* 0x002fe200078e0003 */
[C---:B------:R-:W-:Y:S01]  /*2870*/  ISETP.GT.U32.AND P0, PT, R72.reuse, R115, PT ;  /* 0x000000734800720c */ /* 0x040fe20003f04070 */
[----:B------:R-:W-:Y:S01]  /*2880*/  IMAD.MOV R4, RZ, RZ, -R4 ;  /* 0x000000ffff047224 */ /* 0x000fe200078e0a04 */
[----:B---3--:R-:W-:Y:S01]  /*2890*/  LOP3.LUT R10, R73, 0x62, RZ, 0xfc, !PT ;  /* 0x00000062490a7812 */ /* 0x008fe200078efcff */
[----:B------:R-:W-:Y:S01]  /*28a0*/  @!P4 IMAD.MOV R6, RZ, RZ, -R6 ;  /* 0x000000ffff06c224 */ /* 0x000fe200078e0a06 */
[C---:B------:R-:W-:Y:S01]  /*28b0*/  ISETP.GT.U32.AND P4, PT, R72.reuse, R121, PT ;  /* 0x000000794800720c */ /* 0x040fe20003f84070 */
[----:B------:R-:W-:-:S02]  /*28c0*/  IMAD R202, R72, R4, R7 ;  /* 0x0000000448ca7224 */ /* 0x000fc400078e0207 */
[----:B------:R-:W-:Y:S01]  /*28d0*/  IMAD.HI.U32 R0, R74, R5, RZ ;  /* 0x000000054a007227 */ /* 0x000fe200078e00ff */
[----:B----4-:R-:W-:Y:S01]  /*28e0*/  LOP3.LUT R8, R73, 0x60, RZ, 0xfc, !PT ;  /* 0x0000006049087812 */ /* 0x010fe200078efcff */
[----:B------:R1:W-:Y:S02]  /*28f0*/  STL [R1+0x94], R6 ;  /* 0x0000940601007387 */ /* 0x0003e40000100800 */
[----:B------:R-:W-:Y:S01]  /*2900*/  @!P5 IMAD.IADD R208, R208, 0x1, -R72 ;  /* 0x00000001d0d0d824 */ /* 0x000fe200078e0a48 */
[C---:B------:R-:W-:Y:S01]  /*2910*/  ISETP.GT.U32.AND P5, PT, R72.reuse, R202, PT ;  /* 0x000000ca4800720c */ /* 0x040fe20003fa4070 */
[----:B------:R-:W-:Y:S01]  /*2920*/  IMAD.MOV R0, RZ, RZ, -R0 ;  /* 0x000000ffff007224 */ /* 0x000fe200078e0a00 */
[----:B------:R-:W-:Y:S01]  /*2930*/  IABS R7, R8 ;  /* 0x0000000800077213 */ /* 0x000fe20000000000 */
[----:B------:R-:W-:Y:S01]  /*2940*/  @!P6 IMAD.MOV R208, RZ, RZ, -R208 ;  /* 0x000000ffffd0e224 */ /* 0x000fe200078e0ad0 */
[----:B------:R3:W-:Y:S01]  /*2950*/  STL [R1+0x338], R11 ;  /* 0x0003380b01007387 */ /* 0x0007e20000100800 */
[----:B------:R-:W-:-:S02]  /*2960*/  IMAD R3, R72, R0, R5 ;  /* 0x0000000048037224 */ /* 0x000fc400078e0205 */
[----:B------:R-:W-:Y:S01]  /*2970*/  IMAD.HI.U32 R0, R74, R123, RZ ;  /* 0x0000007b4a007227 */ /* 0x000fe200078e00ff */
[----:B-1----:R-:W-:-:S03]  /*2980*/  LOP3.LUT R6, R73, 0x5e, RZ, 0xfc, !PT ;  /* 0x0000005e49067812 */ /* 0x002fc600078efcff */
[----:B------:R-:W-:Y:S01]  /*2990*/  @!P4 IMAD.IADD R121, R121, 0x1, -R72 ;  /* 0x000000017979c824 */ /* 0x000fe200078e0a48 */
[----:B------:R-:W-:Y:S01]  /*29a0*/  ISETP.GT.U32.AND P4, PT, R72, R3, PT ;  /* 0x000000034800720c */ /* 0x000fe20003f84070 */
[----:B------:R-:W-:Y:S01]  /*29b0*/  IMAD.MOV R0, RZ, RZ, -R0 ;  /* 0x000000ffff007224 */ /* 0x000fe200078e0a00 */
[----:B------:R1:W-:Y:S01]  /*29c0*/  STL [R1+0x33c], R6 ;  /* 0x00033c0601007387 */ /* 0x0003e20000100800 */
[----:B------:R-:W-:Y:S01]  /*29d0*/  @!P5 IMAD.IADD R202, R202, 0x1, -R72 ;  /* 0x00000001cacad824 */ /* 0x000fe200078e0a48 */
[----:B------:R-:W-:Y:S01]  /*29e0*/  IABS R129, R6 ;  /* 0x0000000600817213 */ /* 0x000fe20000000000 */
[----:B------:R-:W-:Y:S01]  /*29f0*/  IMAD R123, R72, R0, R123 ;  /* 0x00000000487b7224 */ /* 0x000fe200078e027b */
[----:B---3--:R-:W-:Y:S01]  /*2a00*/  LOP3.LUT R11, R73, 0x64, RZ, 0xfc, !PT ;  /* 0x00000064490b7812 */ /* 0x008fe200078efcff */
[----:B------:R-:W-:Y:S01]  /*2a10*/  IMAD.HI.U32 R5, R74, R9, RZ ;  /* 0x000000094a057227 */ /* 0x000fe200078e00ff */
[C---:B------:R-:W-:Y:S02]  /*2a20*/  ISETP.GT.U32.AND P5, PT, R72.reuse, R202, PT ;  /* 0x000000ca4800720c */ /* 0x040fe40003fa4070 */
[----:B------:R-:W-:Y:S01]  /*2a30*/  ISETP.GT.U32.AND P6, PT, R72, R123, PT ;  /* 0x0000007b4800720c */ /* 0x000fe20003fc4070 */
[----:B------:R-:W-:Y:S01]  /*2a40*/  IMAD.HI.U32 R4, R74, R7, RZ ;  /* 0x000000074a047227 */ /* 0x000fe200078e00ff */
[----:B------:R-:W-:Y:S01]  /*2a50*/  IABS R131, R11 ;  /* 0x0000000b00837213 */ /* 0x000fe20000000000 */
[----:B------:R-:W-:Y:S02]  /*2a60*/  STL [R1+0x340], R11 ;  /* 0x0003400b01007387 */ /* 0x000fe40000100800 */
[----:B------:R-:W-:-:S02]  /*2a70*/  IMAD.MOV R5, RZ, RZ, -R5 ;  /* 0x000000ffff057224 */ /* 0x000fc400078e0a05 */
[----:B------:R-:W-:Y:S02]  /*2a80*/  @!P4 IMAD.IADD R3, R3, 0x1, -R72 ;  /* 0x000000010303c824 */ /* 0x000fe400078e0a48 */
[----:B------:R-:W-:Y:S02]  /*2a90*/  IMAD.MOV R4, RZ, RZ, -R4 ;  /* 0x000000ffff047224 */ /* 0x000fe400078e0a04 */
[C---:B------:R-:W-:Y:S01]  /*2aa0*/  IMAD R5, R72.reuse, R5, R9 ;  /* 0x0000000548057224 */ /* 0x040fe200078e0209 */
[C---:B------:R-:W-:Y:S01]  /*2ab0*/  ISETP.GT.U32.AND P4, PT, R72.reuse, R3, PT ;  /* 0x000000034800720c */ /* 0x040fe20003f84070 */
[C---:B------:R-:W-:Y:S01]  /*2ac0*/  IMAD R200, R72.reuse, R4, R7 ;  /* 0x0000000448c87224 */ /* 0x040fe200078e0207 */
[----:B------:R-:W-:Y:S01]  /*2ad0*/  LOP3.LUT R4, R73, 0x68, RZ, 0xfc, !PT ;  /* 0x0000006849047812 */ /* 0x000fe200078efcff */
[--C-:B------:R-:W-:Y:S01]  /*2ae0*/  @!P0 IMAD.IADD R115, R115, 0x1, -R72.reuse ;  /* 0x0000000173738824 */ /* 0x100fe200078e0a48 */
[C---:B------:R-:W-:Y:S01]  /*2af0*/  ISETP.GT.U32.AND P0, PT, R72.reuse, R117, PT ;  /* 0x000000754800720c */ /* 0x040fe20003f04070 */
[--C-:B------:R-:W-:Y:S01]  /*2b00*/  @!P6 IMAD.IADD R123, R123, 0x1, -R72.reuse ;  /* 0x000000017b7be824 */ /* 0x100fe200078e0a48 */
[----:B------:R-:W-:Y:S01]  /*2b10*/  ISETP.GT.U32.AND P6, PT, R72, R5, PT ;  /* 0x000000054800720c */ /* 0x000fe20003fc4070 */
[----:B------:R-:W-:Y:S01]  /*2b20*/  @!P5 IMAD.IADD R202, R202, 0x1, -R72 ;  /* 0x00000001cacad824 */ /* 0x000fe200078e0a48 */
[----:B------:R-:W-:Y:S01]  /*2b30*/  ISETP.GT.U32.AND P5, PT, R72, R200, PT ;  /* 0x000000c84800720c */ /* 0x000fe20003fa4070 */
[----:B------:R-:W-:Y:S01]  /*2b40*/  IMAD.HI.U32 R0, R74, R127, RZ ;  /* 0x0000007f4a007227 */ /* 0x000fe200078e00ff */
[----:B------:R-:W-:-:S03]  /*2b50*/  IABS R9, R10 ;  /* 0x0000000a00097213 */ /* 0x000fc60000000000 */
[----:B------:R-:W-:Y:S02]  /*2b60*/  @!P4 IMAD.IADD R3, R3, 0x1, -R72 ;  /* 0x000000010303c824 */ /* 0x000fe400078e0a48 */
[----:B------:R-:W-:Y:S02]  /*2b70*/  IMAD.MOV R0, RZ, RZ, -R0 ;  /* 0x000000ffff007224 */ /* 0x000fe400078e0a00 */
[----:B------:R-:W-:Y:S01]  /*2b80*/  @!P0 IMAD.IADD R117, R117, 0x1, -R72 ;  /* 0x0000000175758824 */ /* 0x000fe200078e0a48 */
[----:B------:R-:W-:Y:S01]  /*2b90*/  ISETP.GE.AND P0, PT, R2, RZ, PT ;  /* 0x000000ff0200720c */ /* 0x000fe20003f06270 */
[----:B------:R-:W-:-:S04]  /*2ba0*/  IMAD.HI.U32 R2, R74, R125, RZ ;  /* 0x0000007d4a027227 */ /* 0x000fc800078e00ff */
[----:B------:R-:W-:Y:S01]  /*2bb0*/  IMAD.MOV.U32 R12, RZ, RZ, R3 ;  /* 0x000000ffff0c7224 */ /* 0x000fe200078e0003 */
[----:B------:R-:W-:Y:S01]  /*2bc0*/  IABS R3, R4 ;  /* 0x0000000400037213 */ /* 0x000fe20000000000 */
[--C-:B------:R-:W-:Y:S02]  /*2bd0*/  @!P6 IMAD.IADD R5, R5, 0x1, -R72.reuse ;  /* 0x000000010505e824 */ /* 0x100fe400078e0a48 */
[----:B------:R-:W-:Y:S02]  /*2be0*/  @!P5 IMAD.IADD R200, R200, 0x1, -R72 ;  /* 0x00000001c8c8d824 */ /* 0x000fe400078e0a48 */
[----:B------:R-:W-:Y:S01]  /*2bf0*/  IMAD.MOV R2, RZ, RZ, -R2 ;  /* 0x000000ffff027224 */ /* 0x000fe200078e0a02 */
[C---:B------:R-:W-:Y:S01]  /*2c00*/  ISETP.GT.U32.AND P6, PT, R72.reuse, R5, PT ;  /* 0x000000054800720c */ /* 0x040fe20003fc4070 */
[C---:B------:R-:W-:Y:S01]  /*2c10*/  IMAD R127, R72.reuse, R0, R127 ;  /* 0x00000000487f7224 */ /* 0x040fe200078e027f */
[----:B------:R-:W-:Y:S01]  /*2c20*/  ISETP.GT.U32.AND P5, PT, R72, R200, PT ;  /* 0x000000c84800720c */ /* 0x000fe20003fa4070 */
[----:B-1----:R-:W-:-:S04]  /*2c30*/  IMAD.HI.U32 R6, R74, R9, RZ ;  /* 0x000000094a067227 */ /* 0x002fc800078e00ff */
[----:B------:R-:W-:-:S04]  /*2c40*/  IMAD.HI.U32 R0, R74, R3, RZ ;  /* 0x000000034a007227 */ /* 0x000fc800078e00ff */
[C---:B------:R-:W-:Y:S02]  /*2c50*/  IMAD R125, R72.reuse, R2, R125 ;  /* 0x00000002487d7224 */ /* 0x040fe400078e027d */
[----:B------:R-:W-:Y:S02]  /*2c60*/  IMAD.MOV R6, RZ, RZ, -R6 ;  /* 0x000000ffff067224 */ /* 0x000fe400078e0a06 */
[----:B------:R-:W-:Y:S01]  /*2c70*/  IMAD.MOV R194, RZ, RZ, -R0 ;  /* 0x000000ffffc27224 */ /* 0x000fe200078e0a00 */
[C---:B------:R-:W-:Y:S01]  /*2c80*/  ISETP.GT.U32.AND P4, PT, R72.reuse, R125, PT ;  /* 0x0000007d4800720c */ /* 0x040fe20003f84070 */
[C---:B------:R-:W-:Y:S01]  /*2c90*/  IMAD R7, R72.reuse, R6, R9 ;  /* 0x0000000648077224 */ /* 0x040fe200078e0209 */
[----:B------:R-:W-:Y:S01]  /*2ca0*/  LOP3.LUT R6, R73, 0x6a, RZ, 0xfc, !PT ;  /* 0x0000006a49067812 */ /* 0x000fe200078efcff */
[C---:B------:R-:W-:Y:S02]  /*2cb0*/  IMAD R194, R72.reuse, R194, R3 ;  /* 0x000000c248c27224 */ /* 0x040fe400078e0203 */
[--C-:B------:R-:W-:Y:S01]  /*2cc0*/  @!P6 IMAD.IADD R5, R5, 0x1, -R72.reuse ;  /* 0x000000010505e824 */ /* 0x100fe200078e0a48 */
[----:B------:R-:W-:Y:S01]  /*2cd0*/  ISETP.GT.U32.AND P6, PT, R72, R7, PT ;  /* 0x000000074800720c */ /* 0x000fe20003fc4070 */
[----:B------:R-:W-:Y:S01]  /*2ce0*/  @!P5 IMAD.IADD R200, R200, 0x1, -R72 ;  /* 0x00000001c8c8d824 */ /* 0x000fe200078e0a48 */
[----:B------:R-:W-:Y:S01]  /*2cf0*/  ISETP.GT.U32.AND P5, PT, R72, R194, PT ;  /* 0x000000c24800720c */ /* 0x000fe20003fa4070 */
[----:B------:R-:W-:Y:S01]  /*2d00*/  IMAD.HI.U32 R0, R74, R131, RZ ;  /* 0x000000834a007227 */ /* 0x000fe200078e00ff */
[----:B------:R-:W-:-:S03]  /*2d10*/  IABS R9, R6 ;  /* 0x0000000600097213 */ /* 0x000fc60000000000 */
[----:B------:R-:W-:Y:S01]  /*2d20*/  @!P4 IMAD.IADD R125, R125, 0x1, -R72 ;  /* 0x000000017d7dc824 */ /* 0x000fe200078e0a48 */
[----:B------:R-:W-:Y:S01]  /*2d30*/  ISETP.GE.AND P4, PT, R8, RZ, PT ;  /* 0x000000ff0800720c */ /* 0x000fe20003f86270 */
[----:B------:R-:W-:-:S04]  /*2d40*/  IMAD.HI.U32 R2, R74, R129, RZ ;  /* 0x000000814a027227 */ /* 0x000fc800078e00ff */
[----:B------:R-:W-:Y:S02]  /*2d50*/  IMAD.MOV R0, RZ, RZ, -R0 ;  /* 0x000000ffff007224 */ /* 0x000fe400078e0a00 */
[----:B------:R-:W-:Y:S01]  /*2d60*/  IMAD.MOV.U32 R8, RZ, RZ, R5 ;  /* 0x000000ffff087224 */ /* 0x000fe200078e0005 */
[----:B------:R-:W-:Y:S01]  /*2d70*/  LOP3.LUT R5, R73, 0x6c, RZ, 0xfc, !PT ;  /* 0x0000006c49057812 */ /* 0x000fe200078efcff */
[--C-:B------:R-:W-:Y:S01]  /*2d80*/  @!P6 IMAD.IADD R7, R7, 0x1, -R72.reuse ;  /* 0x000000010707e824 */ /* 0x100fe200078e0a48 */
[----:B------:R-:W-:Y:S01]  /*2d90*/  ISETP.GE.AND P6, PT, R6, RZ, PT ;  /* 0x000000ff0600720c */ /* 0x000fe20003fc6270 */
[----:B------:R-:W-:Y:S01]  /*2da0*/  @!P5 IMAD.IADD R194, R194, 0x1, -R72 ;  /* 0x00000001c2c2d824 */ /* 0x000fe200078e0a48 */
[----:B------:R-:W-:Y:S01]  /*2db0*/  IABS R135, R5 ;  /* 0x0000000500877213 */ /* 0x000fe20000000000 */
[----:B------:R-:W-:Y:S02]  /*2dc0*/  IMAD.MOV R2, RZ, RZ, -R2 ;  /* 0x000000ffff027224 */ /* 0x000fe400078e0a02 */
[----:B------:R-:W-:Y:S01]  /*2dd0*/  @!P2 IMAD.MOV R12, RZ, RZ, -R12 ;  /* 0x000000ffff0ca224 */ /* 0x000fe200078e0a0c */
[C---:B------:R-:W-:Y:S01]  /*2de0*/  ISETP.GT.U32.AND P5, PT, R72.reuse, R194, PT ;  /* 0x000000c24800720c */ /* 0x040fe20003fa4070 */
[----:B------:R-:W-:Y:S01]  /*2df0*/  @!P1 IMAD.MOV R8, RZ, RZ, -R8 ;  /* 0x000000ffff089224 */ /* 0x000fe200078e0a08 */
[C---:B------:R-:W-:Y:S01]  /*2e00*/  ISETP.GT.U32.AND P1, PT, R72.reuse, R7, PT ;  /* 0x000000074800720c */ /* 0x040fe20003f24070 */
[C---:B------:R-:W-:Y:S01]  /*2e10*/  IMAD R131, R72.reuse, R0, R131 ;  /* 0x0000000048837224 */ /* 0x040fe200078e0283 */
[----:B------:R1:W-:Y:S01]  /*2e20*/  STL [R1+0x98], R12 ;  /* 0x0000980c01007387 */ /* 0x0003e20000100800 */
[C---:B------:R-:W-:Y:S01]  /*2e30*/  IMAD R129, R72.reuse, R2, R129 ;  /* 0x0000000248817224 */ /* 0x040fe200078e0281 */
[----:B------:R-:W-:Y:S01]  /*2e40*/  ISETP.GT.U32.AND P2, PT, R72, R127, PT ;  /* 0x0000007f4800720c */ /* 0x000fe20003f44070 */
[----:B------:R-:W-:Y:S01]  /*2e50*/  IMAD.HI.U32 R2, R74, R9, RZ ;  /* 0x000000094a027227 */ /* 0x000fe200078e00ff */
[----:B------:R3:W-:Y:S01]  /*2e60*/  STL [R1+0xac], R8 ;  /* 0x0000ac0801007387 */ /* 0x0007e20000100800 */
[----:B------:R-:W-:-:S02]  /*2e70*/  LOP3.LUT R0, R73, 0x70, RZ, 0xfc, !PT ;  /* 0x0000007049007812 */ /* 0x000fc400078efcff */
[----:B------:R-:W-:Y:S01]  /*2e80*/  @!P4 IMAD.MOV R200, RZ, RZ, -R200 ;  /* 0x000000ffffc8c224 */ /* 0x000fe200078e0ac8 */
[----:B------:R-:W-:Y:S01]  /*2e90*/  ISETP.GT.U32.AND P4, PT, R72, R131, PT ;  /* 0x000000834800720c */ /* 0x000fe20003f84070 */
[----:B------:R-:W-:Y:S01]  /*2ea0*/  IMAD.MOV R2, RZ, RZ, -R2 ;  /* 0x000000ffff027224 */ /* 0x000fe200078e0a02 */
[----:B-1----:R-:W-:Y:S01]  /*2eb0*/  LOP3.LUT R12, R73, 0xcc, RZ, 0xfc, !PT ;  /* 0x000000cc490c7812 */ /* 0x002fe200078efcff */
[--C-:B------:R-:W-:Y:S01]  /*2ec0*/  @!P1 IMAD.IADD R7, R7, 0x1, -R72.reuse ;  /* 0x0000000107079824 */ /* 0x100fe200078e0a48 */
[----:B------:R-:W-:Y:S01]  /*2ed0*/  ISETP.GE.AND P1, PT, R0, RZ, PT ;  /* 0x000000ff0000720c */ /* 0x000fe20003f26270 */
[----:B------:R-:W-:Y:S01]  /*2ee0*/  IMAD R3, R72, R2, R9 ;  /* 0x0000000248037224 */ /* 0x000fe200078e0209 */
[C---:B---3--:R-:W-:Y:S01]  /*2ef0*/  LOP3.LUT R8, R73.reuse, 0x66, RZ, 0xfc, !PT ;  /* 0x0000006649087812 */ /* 0x048fe200078efcff */
[----:B------:R-:W-:Y:S01]  /*2f00*/  @!P5 IMAD.IADD R194, R194, 0x1, -R72 ;  /* 0x00000001c2c2d824 */ /* 0x000fe200078e0a48 */
[----:B------:R-:W-:Y:S01]  /*2f10*/  LOP3.LUT R2, R73, 0x72, RZ, 0xfc, !PT ;  /* 0x0000007249027812 */ /* 0x000fe200078efcff */
[----:B------:R-:W-:Y:S01]  /*2f20*/  @!P0 IMAD.MOV R202, RZ, RZ, -R202 ;  /* 0x000000ffffca8224 */ /* 0x000fe200078e0aca */
[----:B------:R-:W-:Y:S01]  /*2f30*/  IABS R133, R8 ;  /* 0x0000000800857213 */ /* 0x000fe20000000000 */
[--C-:B------:R-:W-:Y:S01]  /*2f40*/  @!P2 IMAD.IADD R127, R127, 0x1, -R72.reuse ;  /* 0x000000017f7fa824 */ /* 0x100fe200078e0a48 */
[----:B------:R-:W-:Y:S01]  /*2f50*/  IABS R9, R0 ;  /* 0x0000000000097213 */ /* 0x000fe20000000000 */
[----:B------:R-:W-:Y:S01]  /*2f60*/  @!P4 IMAD.IADD R131, R131, 0x1, -R72 ;  /* 0x000000018383c824 */ /* 0x000fe200078e0a48 */
[----:B------:R-:W-:Y:S01]  /*2f70*/  ISETP.GT.U32.AND P5, PT, R72, R3, PT ;  /* 0x000000034800720c */ /* 0x000fe20003fa4070 */
[----:B------:R-:W-:Y:S01]  /*2f80*/  IMAD.HI.U32 R0, R74, R133, RZ ;  /* 0x000000854a007227 */ /* 0x000fe200078e00ff */
[----:B------:R-:W-:Y:S01]  /*2f90*/  ISETP.GE.AND P4, PT, R2, RZ, PT ;  /* 0x000000ff0200720c */ /* 0x000fe20003f86270 */
[----:B------:R-:W-:Y:S01]  /*2fa0*/  STL [R1+0x354], R8 ;  /* 0x0003540801007387 */ /* 0x000fe20000100800 */
[----:B------:R-:W-:Y:S01]  /*2fb0*/  IABS R11, R2 ;  /* 0x00000002000b7213 */ /* 0x000fe20000000000 */
[----:B------:R-:W-:Y:S01]  /*2fc0*/  IMAD.MOV R2, RZ, RZ, -R0 ;  /* 0x000000ffff027224 */ /* 0x000fe200078e0a00 */
[----:B------:R-:W-:Y:S01]  /*2fd0*/  ISETP.GT.U32.AND P0, PT, R72, R129, PT ;  /* 0x000000814800720c */ /* 0x000fe20003f04070 */
[----:B------:R-:W-:Y:S01]  /*2fe0*/  IMAD.HI.U32 R0, R74, R135, RZ ;  /* 0x000000874a007227 */ /* 0x000fe200078e00ff */
[----:B------:R-:W-:Y:S01]  /*2ff0*/  ISETP.GE.AND P2, PT, R10, RZ, PT ;  /* 0x000000ff0a00720c */ /* 0x000fe20003f46270 */
[----:B------:R1:W-:Y:S01]  /*3000*/  STL [R1+0x358], R5 ;  /* 0x0003580501007387 */ /* 0x0003e20000100800 */
[----:B------:R-:W-:Y:S01]  /*3010*/  LOP3.LUT R10, R73, 0x76, RZ, 0xfc, !PT ;  /* 0x00000076490a7812 */ /* 0x000fe200078efcff */
[----:B------:R-:W-:-:S02]  /*3020*/  IMAD R133, R72, R2, R133 ;  /* 0x0000000248857224 */ /* 0x000fc400078e0285 */
[----:B------:R-:W-:Y:S01]  /*3030*/  @!P5 IMAD.IADD R3, R3, 0x1, -R72 ;  /* 0x000000010303d824 */ /* 0x000fe200078e0a48 */
[----:B------:R-:W-:Y:S01]  /*3040*/  IABS R139, R10 ;  /* 0x0000000a008b7213 */ /* 0x000fe20000000000 */
[----:B------:R-:W-:Y:S01]  /*3050*/  IMAD.MOV.U32 R6, RZ, RZ, R7 ;  /* 0x000000ffff067224 */ /* 0x000fe200078e0007 */
[----:B------:R-:W-:Y:S01]  /*3060*/  ISETP.GT.U32.AND P5, PT, R72, R133, PT ;  /* 0x000000854800720c */ /* 0x000fe20003fa4070 */
[----:B------:R-:W-:Y:S01]  /*3070*/  IMAD.MOV R0, RZ, RZ, -R0 ;  /* 0x000000ffff007224 */ /* 0x000fe200078e0a00 */
[----:B------:R-:W-:Y:S01]  /*3080*/  LOP3.LUT R7, R73, 0x74, RZ, 0xfc, !PT ;  /* 0x0000007449077812 */ /* 0x000fe200078efcff */
[----:B------:R-:W-:Y:S01]  /*3090*/  @!P0 IMAD.IADD R129, R129, 0x1, -R72 ;  /* 0x0000000181818824 */ /* 0x000fe200078e0a48 */
[----:B------:R-:W-:Y:S01]  /*30a0*/  ISETP.GE.AND P0, PT, R4, RZ, PT ;  /* 0x000000ff0400720c */ /* 0x000fe20003f06270 */
[----:B------:R-:W-:Y:S01]  /*30b0*/  @!P2 IMAD.MOV R6, RZ, RZ, -R6 ;  /* 0x000000ffff06a224 */ /* 0x000fe200078e0a06 */
[C---:B------:R-:W-:Y:S01]  /*30c0*/  LOP3.LUT R4, R73.reuse, 0x6e, RZ, 0xfc, !PT ;  /* 0x0000006e49047812 */ /* 0x040fe200078efcff */
[C---:B------:R-:W-:Y:S01]  /*30d0*/  IMAD R135, R72.reuse, R0, R135 ;  /* 0x0000000048877224 */ /* 0x040fe200078e0287 */
[----:B------:R-:W-:Y:S01]  /*30e0*/  ISETP.GT.U32.AND P2, PT, R72, R3, PT ;  /* 0x000000034800720c */ /* 0x000fe20003f44070 */
[----:B-1----:R-:W-:Y:S01]  /*30f0*/  IMAD.HI.U32 R5, R74, R11, RZ ;  /* 0x0000000b4a057227 */ /* 0x002fe200078e00ff */
[----:B------:R-:W-:Y:S01]  /*3100*/  IABS R137, R4 ;  /* 0x0000000400897213 */ /* 0x000fe20000000000 */
[----:B------:R1:W-:Y:S01]  /*3110*/  STL [R1+0x664], R4 ;  /* 0x0006640401007387 */ /* 0x0003e20000100800 */
[----:B------:R-:W-:Y:S01]  /*3120*/  LOP3.LUT R0, R73, 0x78, RZ, 0xfc, !PT ;  /* 0x0000007849007812 */ /* 0x000fe200078efcff */
[----:B------:R-:W-:Y:S01]  /*3130*/  @!P5 IMAD.IADD R133, R133, 0x1, -R72 ;  /* 0x000000018585d824 */ /* 0x000fe200078e0a48 */
[----:B------:R-:W-:Y:S01]  /*3140*/  ISETP.GT.U32.AND P5, PT, R72, R135, PT ;  /* 0x000000874800720c */ /* 0x000fe20003fa4070 */
[----:B------:R-:W-:Y:S01]  /*3150*/  IMAD.HI.U32 R2, R74, R137, RZ ;  /* 0x000000894a027227 */ /* 0x000fe200078e00ff */
[----:B------:R-:W-:Y:S01]  /*3160*/  IABS R187, R0 ;  /* 0x0000000000bb7213 */ /* 0x000fe20000000000 */
[----:B------:R3:W-:Y:S02]  /*3170*/  STL [R1+0xb0], R6 ;  /* 0x0000b00601007387 */ /* 0x0007e40000100800 */
[----:B------:R-:W-:-:S02]  /*3180*/  IMAD.MOV R2, RZ, RZ, -R2 ;  /* 0x000000ffff027224 */ /* 0x000fc400078e0a02 */
[----:B-1----:R-:W-:Y:S01]  /*3190*/  IMAD.HI.U32 R4, R74, R9, RZ ;  /* 0x000000094a047227 */ /* 0x002fe200078e00ff */
[----:B------:R1:W-:Y:S03]  /*31a0*/  STL [R1+0x67c], R7 ;  /* 0x00067c0701007387 */ /* 0x0003e60000100800 */
[----:B------:R-:W-:Y:S01]  /*31b0*/  IMAD.MOV R4, RZ, RZ, -R4 ;  /* 0x000000ffff047224 */ /* 0x000fe200078e0a04 */
[----:B------:R4:W-:Y:S01]  /*31c0*/  STL [R1+0x680], R10 ;  /* 0x0006800a01007387 */ /* 0x0009e20000100800 */
[--C-:B------:R-:W-:Y:S01]  /*31d0*/  @!P2 IMAD.IADD R3, R3, 0x1, -R72.reuse ;  /* 0x000000010303a824 */ /* 0x100fe200078e0a48 */
[C---:B---3--:R-:W-:Y:S01]  /*31e0*/  LOP3.LUT R6, R73.reuse, 0x7c, RZ, 0xfc, !PT ;  /* 0x0000007c49067812 */ /* 0x048fe200078efcff */
[----:B------:R-:W-:Y:S01]  /*31f0*/  IMAD R192, R72, R4, R9 ;  /* 0x0000000448c07224 */ /* 0x000fe200078e0209 */
[----:B------:R-:W-:Y:S01]  /*3200*/  ISETP.GE.AND P2, PT, R0, RZ, PT ;  /* 0x000000ff0000720c */ /* 0x000fe20003f46270 */
[C---:B------:R-:W-:Y:S01]  /*3210*/  IMAD R137, R72.reuse, R2, R137 ;  /* 0x0000000248897224 */ /* 0x040fe200078e0289 */
[----:B------:R-:W-:Y:S01]  /*3220*/  LOP3.LUT R2, R73, 0x7a, RZ, 0xfc, !PT ;  /* 0x0000007a49027812 */ /* 0x000fe200078efcff */
[----:B------:R-:W-:Y:S01]  /*3230*/  IMAD.MOV.U32 R8, RZ, RZ, R3 ;  /* 0x000000ffff087224 */ /* 0x000fe200078e0003 */
[----:B------:R-:W-:Y:S01]  /*3240*/  STL [R1+0x694], R6 ;  /* 0x0006940601007387 */ /* 0x000fe20000100800 */
[----:B------:R-:W-:Y:S01]  /*3250*/  @!P5 IMAD.IADD R135, R135, 0x1, -R72 ;  /* 0x000000018787d824 */ /* 0x000fe200078e0a48 */
[C---:B------:R-:W-:Y:S01]  /*3260*/  ISETP.GT.U32.AND P5, PT, R72.reuse, R192, PT ;  /* 0x000000c04800720c */ /* 0x040fe20003fa4070 */
[----:B------:R-:W-:Y:S01]  /*3270*/  @!P6 IMAD.MOV R8, RZ, RZ, -R8 ;  /* 0x000000ffff08e224 */ /* 0x000fe200078e0a08 */
[----:B------:R-:W-:Y:S01]  /*3280*/  ISETP.GT.U32.AND P6, PT, R72, R137, PT ;  /* 0x000000894800720c */ /* 0x000fe20003fc4070 */
[----:B------:R-:W-:Y:S01]  /*3290*/  IMAD.MOV R5, RZ, RZ, -R5 ;  /* 0x000000ffff057224 */ /* 0x000fe200078e0a05 */
[----:B------:R-:W-:Y:S01]  /*32a0*/  IABS R9, R2 ;  /* 0x0000000200097213 */ /* 0x000fe20000000000 */
[----:B------:R-:W-:Y:S01]  /*32b0*/  IMAD.HI.U32 R3, R74, R187, RZ ;  /* 0x000000bb4a037227 */ /* 0x000fe200078e00ff */
[----:B-1----:R-:W-:Y:S01]  /*32c0*/  IABS R7, R7 ;  /* 0x0000000700077213 */ /* 0x002fe20000000000 */
[----:B------:R1:W-:Y:S01]  /*32d0*/  STL [R1+0xb4], R8 ;  /* 0x0000b40801007387 */ /* 0x0003e20000100800 */
[----:B----4-:R-:W-:Y:S01]  /*32e0*/  LOP3.LUT R10, R73, 0x7e, RZ, 0xfc, !PT ;  /* 0x0000007e490a7812 */ /* 0x010fe200078efcff */
[----:B------:R-:W-:Y:S01]  /*32f0*/  IMAD R5, R72, R5, R11 ;  /* 0x0000000548057224 */ /* 0x000fe200078e020b */
[----:B------:R-:W-:Y:S01]  /*3300*/  IABS R11, R6 ;  /* 0x00000006000b7213 */ /* 0x000fe20000000000 */
[----:B------:R-:W-:Y:S01]  /*3310*/  IMAD.HI.U32 R4, R74, R9, RZ ;  /* 0x000000094a047227 */ /* 0x000fe200078e00ff */
[----:B------:R-:W-:Y:S01]  /*3320*/  IABS R141, R10 ;  /* 0x0000000a008d7213 */ /* 0x000fe20000000000 */
[----:B------:R3:W-:Y:S02]  /*3330*/  STL [R1+0x698], R10 ;  /* 0x0006980a01007387 */ /* 0x0007e40000100800 */
[----:B------:R-:W-:-:S02]  /*3340*/  @!P5 IMAD.IADD R192, R192, 0x1, -R72 ;  /* 0x00000001c0c0d824 */ /* 0x000fc400078e0a48 */
[----:B------:R-:W-:Y:S01]  /*3350*/  @!P6 IMAD.IADD R137, R137, 0x1, -R72 ;  /* 0x000000018989e824 */ /* 0x000fe200078e0a48 */
[C---:B------:R-:W-:Y:S01]  /*3360*/  ISETP.GT.U32.AND P6, PT, R72.reuse, R5, PT ;  /* 0x000000054800720c */ /* 0x040fe20003fc4070 */
[----:B------:R-:W-:Y:S01]  /*3370*/  IMAD.MOV R3, RZ, RZ, -R3 ;  /* 0x000000ffff037224 */ /* 0x000fe200078e0a03 */
[----:B------:R-:W-:Y:S01]  /*3380*/  ISETP.GT.U32.AND P5, PT, R72, R192, PT ;  /* 0x000000c04800720c */ /* 0x000fe20003fa4070 */
[----:B------:R-:W-:Y:S01]  /*3390*/  IMAD.MOV R4, RZ, RZ, -R4 ;  /* 0x000000ffff047224 */ /* 0x000fe200078e0a04 */
[C---:B-1----:R-:W-:Y:S01]  /*33a0*/  LOP3.LUT R8, R73.reuse, 0x82, RZ, 0xfc, !PT ;  /* 0x0000008249087812 */ /* 0x042fe200078efcff */
[----:B------:R-:W-:Y:S01]  /*33b0*/  IMAD.HI.U32 R6, R74, R11, RZ ;  /* 0x0000000b4a067227 */ /* 0x000fe200078e00ff */
[----:B---3--:R-:W-:-:S03]  /*33c0*/  LOP3.LUT R10, R73, 0x8c, RZ, 0xfc, !PT ;  /* 0x0000008c490a7812 */ /* 0x008fc600078efcff */
[C---:B------:R-:W-:Y:S02]  /*33d0*/  IMAD R187, R72.reuse, R3, R187 ;  /* 0x0000000348bb7224 */ /* 0x040fe400078e02bb */
[----:B------:R-:W-:Y:S02]  /*33e0*/  IMAD R3, R72, R4, R9 ;  /* 0x0000000448037224 */ /* 0x000fe400078e0209 */
[--C-:B------:R-:W-:Y:S02]  /*33f0*/  @!P6 IMAD.IADD R5, R5, 0x1, -R72.reuse ;  /* 0x000000010505e824 */ /* 0x100fe400078e0a48 */
[----:B------:R-:W-:Y:S01]  /*3400*/  @!P5 IMAD.IADD R192, R192, 0x1, -R72 ;  /* 0x00000001c0c0d824 */ /* 0x000fe200078e0a48 */
[----:B------:R-:W-:Y:S01]  /*3410*/  ISETP.GT.U32.AND P5, PT, R72, R187, PT ;  /* 0x000000bb4800720c */ /* 0x000fe20003fa4070 */
[----:B------:R-:W-:Y:S01]  /*3420*/  IMAD.HI.U32 R0, R74, R7, RZ ;  /* 0x000000074a007227 */ /* 0x000fe200078e00ff */
[----:B------:R-:W-:-:S03]  /*3430*/  ISETP.GT.U32.AND P6, PT, R72, R5, PT ;  /* 0x000000054800720c */ /* 0x000fc60003fc4070 */
[----:B------:R-:W-:Y:S02]  /*3440*/  IMAD.MOV R6, RZ, RZ, -R6 ;  /* 0x000000ffff067224 */ /* 0x000fe400078e0a06 */
[----:B------:R-:W-:Y:S01]  /*3450*/  @!P1 IMAD.MOV R192, RZ, RZ, -R192 ;  /* 0x000000ffffc09224 */ /* 0x000fe200078e0ac0 */
[----:B------:R-:W-:Y:S01]  /*3460*/  ISETP.GT.U32.AND P1, PT, R72, R3, PT ;  /* 0x000000034800720c */ /* 0x000fe20003f24070 */
[----:B------:R-:W-:Y:S01]  /*3470*/  @!P0 IMAD.MOV R194, RZ, RZ, -R194 ;  /* 0x000000ffffc28224 */ /* 0x000fe200078e0ac2 */
[----:B------:R-:W-:Y:S01]  /*3480*/  ISETP.GE.AND P0, PT, R2, RZ, PT ;  /* 0x000000ff0200720c */ /* 0x000fe20003f06270 */
[----:B------:R-:W-:Y:S02]  /*3490*/  IMAD.MOV R0, RZ, RZ, -R0 ;  /* 0x000000ffff007224 */ /* 0x000fe400078e0a00 */
[----:B------:R-:W-:Y:S01]  /*34a0*/  IMAD R138, R72, R6, R11 ;  /* 0x00000006488a7224 */ /* 0x000fe200078e020b */
[C---:B------:R-:W-:Y:S01]  /*34b0*/  LOP3.LUT R6, R73.reuse, 0x80, RZ, 0xfc, !PT ;  /* 0x0000008049067812 */ /* 0x040fe200078efcff */
[----:B------:R-:W-:Y:S01]  /*34c0*/  IMAD.HI.U32 R2, R74, R139, RZ ;  /* 0x0000008b4a027227 */ /* 0x000fe200078e00ff */
[----:B------:R-:W-:-:S02]  /*34d0*/  LOP3.LUT R11, R73, 0x86, RZ, 0xfc, !PT ;  /* 0x00000086490b7812 */ /* 0x000fc400078efcff */
[----:B------:R-:W-:Y:S01]  /*34e0*/  IABS R185, R6 ;  /* 0x0000000600b97213 */ /* 0x000fe20000000000 */
[C---:B------:R-:W-:Y:S01]  /*34f0*/  IMAD R136, R72.reuse, R0, R7 ;  /* 0x0000000048887224 */ /* 0x040fe200078e0207 */
[----:B------:R-:W-:Y:S01]  /*3500*/  IABS R7, R8 ;  /* 0x0000000800077213 */ /* 0x000fe20000000000 */
[----:B------:R-:W-:Y:S01]  /*3510*/  IMAD.MOV R2, RZ, RZ, -R2 ;  /* 0x000000ffff027224 */ /* 0x000fe200078e0a02 */
[----:B------:R-:W-:Y:S01]  /*3520*/  IABS R143, R11 ;  /* 0x0000000b008f7213 */ /* 0x000fe20000000000 */
[----:B------:R-:W-:Y:S01]  /*3530*/  @!P6 IMAD.IADD R5, R5, 0x1, -R72 ;  /* 0x000000010505e824 */ /* 0x000fe200078e0a48 */
[C---:B------:R-:W-:Y:S01]  /*3540*/  ISETP.GT.U32.AND P6, PT, R72.reuse, R136, PT ;  /* 0x000000884800720c */ /* 0x040fe20003fc4070 */
[----:B------:R-:W-:Y:S02]  /*3550*/  IMAD R139, R72, R2, R139 ;  /* 0x00000002488b7224 */ /* 0x000fe400078e028b */
[----:B------:R-:W-:-:S04]  /*3560*/  IMAD.HI.U32 R2, R74, R185, RZ ;  /* 0x000000b94a027227 */ /* 0x000fc800078e00ff */
[----:B------:R-:W-:Y:S02]  /*3570*/  @!P1 IMAD.IADD R3, R3, 0x1, -R72 ;  /* 0x0000000103039824 */ /* 0x000fe400078e0a48 */
[----:B------:R-:W-:Y:S02]  /*3580*/  IMAD.MOV R2, RZ, RZ, -R2 ;  /* 0x000000ffff027224 */ /* 0x000fe400078e0a02 */
[----:B------:R-:W-:Y:S01]  /*3590*/  IMAD.HI.U32 R4, R74, R7, RZ ;  /* 0x000000074a047227 */ /* 0x000fe200078e00ff */
[----:B------:R-:W-:-:S03]  /*35a0*/  ISETP.GT.U32.AND P1, PT, R72, R3, PT ;  /* 0x000000034800720c */ /* 0x000fc60003f24070 */
[C---:B------:R-:W-:Y:S02]  /*35b0*/  IMAD R185, R72.reuse, R2, R185 ;  /* 0x0000000248b97224 */ /* 0x040fe400078e02b9 */
[----:B------:R-:W-:Y:S02]  /*35c0*/  IMAD.MOV.U32 R9, RZ, RZ, R5 ;  /* 0x000000ffff097224 */ /* 0x000fe400078e0005 */
[----:B------:R-:W-:Y:S01]  /*35d0*/  @!P5 IMAD.IADD R187, R187, 0x1, -R72 ;  /* 0x00000001bbbbd824 */ /* 0x000fe200078e0a48 */
[----:B------:R-:W-:Y:S01]  /*35e0*/  ISETP.GT.U32.AND P5, PT, R72, R139, PT ;  /* 0x0000008b4800720c */ /* 0x000fe20003fa4070 */
[----:B------:R-:W-:Y:S02]  /*35f0*/  IMAD.MOV R4, RZ, RZ, -R4 ;  /* 0x000000ffff047224 */ /* 0x000fe400078e0a04 */
[--C-:B------:R-:W-:Y:S01]  /*3600*/  @!P6 IMAD.IADD R136, R136, 0x1, -R72.reuse ;  /* 0x000000018888e824 */ /* 0x100fe200078e0a48 */
[C---:B------:R-:W-:Y:S01]  /*3610*/  ISETP.GT.U32.AND P6, PT, R72.reuse, R185, PT ;  /* 0x000000b94800720c */ /* 0x040fe20003fc4070 */
[----:B------:R-:W-:Y:S01]  /*3620*/  @!P4 IMAD.MOV R9, RZ, RZ, -R9 ;  /* 0x000000ffff09c224 */ /* 0x000fe200078e0a09 */
[C---:B------:R-:W-:Y:S01]  /*3630*/  ISETP.GT.U32.AND P4, PT, R72.reuse, R187, PT ;  /* 0x000000bb4800720c */ /* 0x040fe20003f84070 */
[----:B------:R-:W-:Y:S01]  /*3640*/  IMAD R5, R72, R4, R7 ;  /* 0x0000000448057224 */ /* 0x000fe200078e0207 */
[----:B------:R-:W-:Y:S01]  /*3650*/  LOP3.LUT R4, R73, 0x88, RZ, 0xfc, !PT ;  /* 0x0000008849047812 */ /* 0x000fe200078efcff */
[----:B------:R-:W-:Y:S01]  /*3660*/  IMAD.HI.U32 R0, R74, R141, RZ ;  /* 0x0000008d4a007227 */ /* 0x000fe200078e00ff */
[----:B------:R1:W-:Y:S02]  /*3670*/  STL [R1+0xb8], R9 ;  /* 0x0000b80901007387 */ /* 0x0003e40000100800 */
[----:B------:R-:W-:Y:S01]  /*3680*/  IABS R179, R4 ;  /* 0x0000000400b37213 */ /* 0x000fe20000000000 */
[----:B------:R-:W-:Y:S01]  /*3690*/  @!P1 IMAD.IADD R3, R3, 0x1, -R72 ;  /* 0x0000000103039824 */ /* 0x000fe200078e0a48 */
[----:B------:R-:W-:Y:S01]  /*36a0*/  ISETP.GT.U32.AND P1, PT, R72, R5, PT ;  /* 0x000000054800720c */ /* 0x000fe20003f24070 */
[----:B------:R-:W-:-:S02]  /*36b0*/  IMAD.MOV R0, RZ, RZ, -R0 ;  /* 0x000000ffff007224 */ /* 0x000fc400078e0a00 */
[--C-:B------:R-:W-:Y:S01]  /*36c0*/  @!P6 IMAD.IADD R185, R185, 0x1, -R72.reuse ;  /* 0x00000001b9b9e824 */ /* 0x100fe200078e0a48 */
[----:B------:R-:W-:Y:S01]  /*36d0*/  ISETP.GE.AND P6, PT, R6, RZ, PT ;  /* 0x000000ff0600720c */ /* 0x000fe20003fc6270 */
[----:B------:R-:W-:Y:S01]  /*36e0*/  IMAD R141, R72, R0, R141 ;  /* 0x00000000488d7224 */ /* 0x000fe200078e028d */
[----:B-1----:R-:W-:Y:S01]  /*36f0*/  LOP3.LUT R9, R73, 0x84, RZ, 0xfc, !PT ;  /* 0x0000008449097812 */ /* 0x002fe200078efcff */
[----:B------:R-:W-:Y:S01]  /*3700*/  @!P4 IMAD.IADD R187, R187, 0x1, -R72 ;  /* 0x00000001bbbbc824 */ /* 0x000fe200078e0a48 */
[----:B------:R-:W-:Y:S01]  /*3710*/  LOP3.LUT R6, R73, 0x8a, RZ, 0xfc, !PT ;  /* 0x0000008a49067812 */ /* 0x000fe200078efcff */
[----:B------:R-:W-:Y:S01]  /*3720*/  IMAD.HI.U32 R2, R74, R179, RZ ;  /* 0x000000b34a027227 */ /* 0x000fe200078e00ff */
[----:B------:R-:W-:Y:S01]  /*3730*/  IABS R7, R9 ;  /* 0x0000000900077213 */ /* 0x000fe20000000000 */
[----:B------:R1:W-:Y:S01]  /*3740*/  STL [R1+0x6a4], R9 ;  /* 0x0006a40901007387 */ /* 0x0003e20000100800 */
[C---:B------:R-:W-:Y:S01]  /*3750*/  ISETP.GT.U32.AND P4, PT, R72.reuse, R141, PT ;  /* 0x0000008d4800720c */ /* 0x040fe20003f84070 */
[----:B------:R-:W-:Y:S01]  /*3760*/  @!P2 IMAD.MOV R187, RZ, RZ, -R187 ;  /* 0x000000ffffbba224 */ /* 0x000fe200078e0abb */
[----:B------:R-:W-:Y:S01]  /*3770*/  ISETP.GT.U32.AND P2, PT, R72, R185, PT ;  /* 0x000000b94800720c */ /* 0x000fe20003f44070 */
[----:B------:R-:W-:Y:S01]  /*3780*/  IMAD.HI.U32 R0, R74, R7, RZ ;  /* 0x000000074a007227 */ /* 0x000fe200078e00ff */
[----:B------:R3:W-:Y:S03]  /*3790*/  STL [R1+0x764], R11 ;  /* 0x0007640b01007387 */ /* 0x0007e60000100800 */
[----:B------:R-:W-:Y:S01]  /*37a0*/  IMAD.MOV R0, RZ, RZ, -R0 ;  /* 0x000000ffff007224 */ /* 0x000fe200078e0a00 */
[----:B------:R4:W-:Y:S01]  /*37b0*/  STL [R1+0x770], R10 ;  /* 0x0007700a01007387 */ /* 0x0009e20000100800 */
[----:B-1----:R-:W-:Y:S01]  /*37c0*/  IABS R9, R6 ;  /* 0x0000000600097213 */ /* 0x002fe20000000000 */
[----:B------:R-:W-:-:S02]  /*37d0*/  @!P1 IMAD.IADD R5, R5, 0x1, -R72 ;  /* 0x0000000105059824 */ /* 0x000fc400078e0a48 */
[----:B------:R-:W-:Y:S02]  /*37e0*/  IMAD R140, R72, R0, R7 ;  /* 0x00000000488c7224 */ /* 0x000fe400078e0207 */
[----:B------:R-:W-:Y:S01]  /*37f0*/  IMAD.HI.U32 R0, R74, R9, RZ ;  /* 0x000000094a007227 */ /* 0x000fe200078e00ff */
[----:B------:R-:W-:Y:S02]  /*3800*/  ISETP.GT.U32.AND P1, PT, R72, R5, PT ;  /* 0x000000054800720c */ /* 0x000fe40003f24070 */
[----:B---3--:R-:W-:Y:S01]  /*3810*/  IABS R11, R10 ;  /* 0x0000000a000b7213 */ /* 0x008fe20000000000 */
[----:B------:R-:W-:Y:S02]  /*3820*/  IMAD.MOV R0, RZ, RZ, -R0 ;  /* 0x000000ffff007224 */ /* 0x000fe400078e0a00 */
[----:B------:R-:W-:Y:S02]  /*3830*/  IMAD.MOV R2, RZ, RZ, -R2 ;  /* 0x000000ffff027224 */ /* 0x000fe400078e0a02 */
[----:B------:R-:W-:Y:S01]  /*3840*/  @!P2 IMAD.IADD R185, R185, 0x1, -R72 ;  /* 0x00000001b9b9a824 */ /* 0x000fe200078e0a48 */
[----:B------:R-:W-:Y:S01]  /*3850*/  ISETP.GE.AND P2, PT, R6, RZ, PT ;  /* 0x000000ff0600720c */ /* 0x000fe20003f46270 */
[C---:B------:R-:W-:Y:S01]  /*3860*/  IMAD R7, R72.reuse, R0, R9 ;  /* 0x0000000048077224 */ /* 0x040fe200078e0209 */
[----:B------:R-:W-:Y:S01]  /*3870*/  LOP3.LUT R6, R73, 0x90, RZ, 0xfc, !PT ;  /* 0x0000009049067812 */ /* 0x000fe200078efcff */
[----:B------:R-:W-:-:S02]  /*3880*/  IMAD R179, R72, R2, R179 ;  /* 0x0000000248b37224 */ /* 0x000fc400078e02b3 */
[----:B----4-:R-:W-:Y:S01]  /*3890*/  IMAD.MOV.U32 R10, RZ, RZ, R3 ;  /* 0x000000ffff0a7224 */ /* 0x010fe200078e0003 */
[----:B------:R-:W-:Y:S01]  /*38a0*/  IABS R2, R6 ;  /* 0x0000000600027213 */ /* 0x000fe20000000000 */
[----:B------:R-:W-:Y:S01]  /*38b0*/  @!P6 IMAD.MOV R185, RZ, RZ, -R185 ;  /* 0x000000ffffb9e224 */ /* 0x000fe200078e0ab9 */
[C---:B------:R-:W-:Y:S01]  /*38c0*/  ISETP.GT.U32.AND P6, PT, R72.reuse, R7, PT ;  /* 0x000000074800720c */ /* 0x040fe20003fc4070 */
[--C-:B------:R-:W-:Y:S01]  /*38d0*/  @!P1 IMAD.IADD R5, R5, 0x1, -R72.reuse ;  /* 0x0000000105059824 */ /* 0x100fe200078e0a48 */
[C---:B------:R-:W-:Y:S01]  /*38e0*/  ISETP.GT.U32.AND P1, PT, R72.reuse, R179, PT ;  /* 0x000000b34800720c */ /* 0x040fe20003f24070 */
[----:B------:R-:W-:Y:S01]  /*38f0*/  @!P5 IMAD.IADD R139, R139, 0x1, -R72 ;  /* 0x000000018b8bd824 */ /* 0x000fe200078e0a48 */
[C---:B------:R-:W-:Y:S01]  /*3900*/  ISETP.GT.U32.AND P5, PT, R72.reuse, R138, PT ;  /* 0x0000008a4800720c */ /* 0x040fe20003fa4070 */
[----:B------:R-:W-:Y:S01]  /*3910*/  @!P0 IMAD.MOV R10, RZ, RZ, -R10 ;  /* 0x000000ffff0a8224 */ /* 0x000fe200078e0a0a */
[----:B------:R-:W-:Y:S01]  /*3920*/  ISETP.GT.U32.AND P0, PT, R72, R140, PT ;  /* 0x0000008c4800720c */ /* 0x000fe20003f04070 */
[----:B------:R-:W-:-:S03]  /*3930*/  IMAD.HI.U32 R0, R74, R143, RZ ;  /* 0x0000008f4a007227 */ /* 0x000fc600078e00ff */
[----:B------:R1:W-:Y:S01]  /*3940*/  STL [R1+0xcc], R10 ;  /* 0x0000cc0a01007387 */ /* 0x0003e20000100800 */
[----:B------:R-:W-:Y:S02]  /*3950*/  IMAD.MOV R0, RZ, RZ, -R0 ;  /* 0x000000ffff007224 */ /* 0x000fe400078e0a00 */
[----:B------:R-:W-:Y:S02]  /*3960*/  @!P6 IMAD.IADD R7, R7, 0x1, -R72 ;  /* 0x000000010707e824 */ /* 0x000fe400078e0a48 */
[C---:B------:R-:W-:Y:S01]  /*3970*/  IMAD R143, R72.reuse, R0, R143 ;  /* 0x00000000488f7224 */ /* 0x040fe200078e028f */
[----:B------:R-:W-:Y:S01]  /*3980*/  LOP3.LUT R0, R73, 0x98, RZ, 0xfc, !PT ;  /* 0x0000009849007812 */ /* 0x000fe200078efcff */
[----:B------:R-:W-:Y:S01]  /*3990*/  IMAD.MOV.U32 R9, RZ, RZ, R2 ;  /* 0x000000ffff097224 */ /* 0x000fe200078e0002 */
[----:B------:R-:W-:Y:S01]  /*39a0*/  ISETP.GT.U32.AND P6, PT, R72, R7, PT ;  /* 0x000000074800720c */ /* 0x000fe20003fc4070 */
[--C-:B------:R-:W-:Y:S01]  /*39b0*/  @!P1 IMAD.IADD R179, R179, 0x1, -R72.reuse ;  /* 0x00000001b3b39824 */ /* 0x100fe200078e0a48 */
[----:B------:R-:W-:Y:S01]  /*39c0*/  IABS R177, R0 ;  /* 0x0000000000b17213 */ /* 0x000fe20000000000 */
[--C-:B------:R-:W-:Y:S01]  /*39d0*/  @!P5 IMAD.IADD R138, R138, 0x1, -R72.reuse ;  /* 0x000000018a8ad824 */ /* 0x100fe200078e0a48 */
[----:B------:R-:W-:Y:S01]  /*39e0*/  ISETP.GE.AND P5, PT, R8, RZ, PT ;  /* 0x000000ff0800720c */ /* 0x000fe20003fa6270 */
[----:B------:R-:W-:Y:S01]  /*39f0*/  @!P0 IMAD.IADD R140, R140, 0x1, -R72 ;  /* 0x000000018c8c8824 */ /* 0x000fe200078e0a48 */
[----:B------:R-:W-:Y:S01]  /*3a00*/  LOP3.LUT R8, R73, 0x92, RZ, 0xfc, !PT ;  /* 0x0000009249087812 */ /* 0x000fe200078efcff */
[----:B------:R-:W-:Y:S01]  /*3a10*/  IMAD.HI.U32 R3, R74, R9, RZ ;  /* 0x000000094a037227 */ /* 0x000fe200078e00ff */
[----:B------:R-:W-:-:S02]  /*3a20*/  ISETP.GT.U32.AND P0, PT, R72, R143, PT ;  /* 0x0000008f4800720c */ /* 0x000fc40003f04070 */
[----:B------:R-:W-:Y:S01]  /*3a30*/  ISETP.GT.U32.AND P1, PT, R72, R179, PT ;  /* 0x000000b34800720c */ /* 0x000fe20003f24070 */
[----:B------:R-:W-:Y:S01]  /*3a40*/  IMAD.MOV R3, RZ, RZ, -R3 ;  /* 0x000000ffff037224 */ /* 0x000fe200078e0a03 */
[----:B------:R-:W-:Y:S01]  /*3a50*/  IABS R13, R8 ;  /* 0x00000008000d7213 */ /* 0x000fe20000000000 */
[----:B------:R-:W-:Y:S01]  /*3a60*/  @!P4 IMAD.IADD R141, R141, 0x1, -R72 ;  /* 0x000000018d8dc824 */ /* 0x000fe200078e0a48 */
[----:B------:R-:W-:Y:S01]  /*3a70*/  ISETP.GE.AND P4, PT, R4, RZ, PT ;  /* 0x000000ff0400720c */ /* 0x000fe20003f86270 */
[----:B------:R-:W-:Y:S01]  /*3a80*/  IMAD R178, R72, R3, R9 ;  /* 0x0000000348b27224 */ /* 0x000fe200078e0209 */
[----:B-1----:R-:W-:Y:S01]  /*3a90*/  LOP3.LUT R10, R73, 0x8e, RZ, 0xfc, !PT ;  /* 0x0000008e490a7812 */ /* 0x002fe200078efcff */
[----:B------:R-:W-:-:S03]  /*3aa0*/  IMAD.HI.U32 R4, R74, R13, RZ ;  /* 0x0000000d4a047227 */ /* 0x000fc600078e00ff */
[----:B------:R-:W-:Y:S01]  /*3ab0*/  IABS R145, R10 ;  /* 0x0000000a00917213 */ /* 0x000fe20000000000 */
[----:B------:R-:W-:Y:S02]  /*3ac0*/  IMAD.MOV R4, RZ, RZ, -R4 ;  /* 0x000000ffff047224 */ /* 0x000fe400078e0a04 */
[--C-:B------:R-:W-:Y:S01]  /*3ad0*/  @!P0 IMAD.IADD R143, R143, 0x1, -R72.reuse ;  /* 0x000000018f8f8824 */ /* 0x100fe200078e0a48 */
[----:B------:R-:W-:Y:S01]  /*3ae0*/  ISETP.GT.U32.AND P0, PT, R72, R178, PT ;  /* 0x000000b24800720c */ /* 0x000fe20003f04070 */
[--C-:B------:R-:W-:Y:S02]  /*3af0*/  @!P6 IMAD.IADD R7, R7, 0x1, -R72.reuse ;  /* 0x000000010707e824 */ /* 0x100fe400078e0a48 */
[----:B------:R-:W-:Y:S01]  /*3b00*/  @!P1 IMAD.IADD R179, R179, 0x1, -R72 ;  /* 0x00000001b3b39824 */ /* 0x000fe200078e0a48 */
[----:B------:R-:W-:Y:S01]  /*3b10*/  ISETP.GE.AND P1, PT, R8, RZ, PT ;  /* 0x000000ff0800720c */ /* 0x000fe20003f26270 */
[----:B------:R-:W-:Y:S02]  /*3b20*/  IMAD R3, R72, R4, R13 ;  /* 0x0000000448037224 */ /* 0x000fe400078e020d */
[----:B------:R-:W-:Y:S01]  /*3b30*/  IMAD.MOV.U32 R8, RZ, RZ, R7 ;  /* 0x000000ffff087224 */ /* 0x000fe200078e0007 */
[----:B------:R-:W-:Y:S01]  /*3b40*/  LOP3.LUT R7, R73, 0x96, RZ, 0xfc, !PT ;  /* 0x0000009649077812 */ /* 0x000fe200078efcff */
[----:B------:R-:W-:-:S03]  /*3b50*/  IMAD.HI.U32 R2, R74, R11, RZ ;  /* 0x0000000b4a027227 */ /* 0x000fc600078e00ff */
[----:B------:R-:W-:Y:S01]  /*3b60*/  IABS R147, R7 ;  /* 0x0000000700937213 */ /* 0x000fe20000000000 */
[----:B------:R-:W-:Y:S01]  /*3b70*/  @!P2 IMAD.MOV R8, RZ, RZ, -R8 ;  /* 0x000000ffff08a224 */ /* 0x000fe200078e0a08 */
[----:B------:R-:W-:Y:S01]  /*3b80*/  ISETP.GT.U32.AND P2, PT, R72, R3, PT ;  /* 0x000000034800720c */ /* 0x000fe20003f44070 */
[----:B------:R-:W-:Y:S02]  /*3b90*/  @!P0 IMAD.IADD R178, R178, 0x1, -R72 ;  /* 0x00000001b2b28824 */ /* 0x000fe400078e0a48 */
[----:B------:R-:W-:Y:S01]  /*3ba0*/  @!P5 IMAD.MOV R5, RZ, RZ, -R5 ;  /* 0x000000ffff05d224 */ /* 0x000fe200078e0a05 */
[----:B------:R-:W-:Y:S01]  /*3bb0*/  ISETP.GE.AND P5, PT, R6, RZ, PT ;  /* 0x000000ff0600720c */ /* 0x000fe20003fa6270 */
[----:B------:R-:W-:Y:S01]  /*3bc0*/  IMAD.MOV R2, RZ, RZ, -R2 ;  /* 0x000000ffff027224 */ /* 0x000fe200078e0a02 */
[----:B------:R-:W-:Y:S01]  /*3bd0*/  LOP3.LUT R6, R73, 0x9a, RZ, 0xfc, !PT ;  /* 0x0000009a49067812 */ /* 0x000fe200078efcff */
[----:B------:R-:W-:Y:S01]  /*3be0*/  IMAD.HI.U32 R4, R74, R177, RZ ;  /* 0x000000b14a047227 */ /* 0x000fe200078e00ff */
[C---:B------:R-:W-:Y:S01]  /*3bf0*/  ISETP.GT.U32.AND P0, PT, R72.reuse, R178, PT ;  /* 0x000000b24800720c */ /* 0x040fe20003f04070 */
[----:B------:R1:W-:Y:S02]  /*3c00*/  STL [R1+0xd0], R5 ;  /* 0x0000d00501007387 */ /* 0x0003e40000100800 */
[C---:B------:R-:W-:Y:S01]  /*3c10*/  IMAD R142, R72.reuse, R2, R11 ;  /* 0x00000002488e7224 */ /* 0x040fe200078e020b */
[----:B------:R-:W-:Y:S01]  /*3c20*/  IABS R11, R6 ;  /* 0x00000006000b7213 */ /* 0x000fe20000000000 */
[----:B------:R-:W-:Y:S01]  /*3c30*/  @!P2 IMAD.IADD R3, R3, 0x1, -R72 ;  /* 0x000000010303a824 */ /* 0x000fe200078e0a48 */
[----:B------:R3:W-:Y:S01]  /*3c40*/  STL [R1+0x778], R10 ;  /* 0x0007780a01007387 */ /* 0x0007e20000100800 */
[----:B------:R-:W-:Y:S01]  /*3c50*/  IMAD.MOV R4, RZ, RZ, -R4 ;  /* 0x000000ffff047224 */ /* 0x000fe200078e0a04 */
[C---:B------:R-:W-:Y:S01]  /*3c60*/  ISETP.GT.U32.AND P6, PT, R72.reuse, R142, PT ;  /* 0x0000008e4800720c */ /* 0x040fe20003fc4070 */
[----:B------:R-:W-:Y:S01]  /*3c70*/  @!P4 IMAD.MOV R179, RZ, RZ, -R179 ;  /* 0x000000ffffb3c224 */ /* 0x000fe200078e0ab3 */
[C---:B------:R-:W-:Y:S01]  /*3c80*/  ISETP.GT.U32.AND P2, PT, R72.reuse, R3, PT ;  /* 0x000000034800720c */ /* 0x040fe20003f44070 */
[----:B------:R-:W-:Y:S01]  /*3c90*/  IMAD R177, R72, R4, R177 ;  /* 0x0000000448b17224 */ /* 0x000fe200078e02b1 */
[C---:B-1----:R-:W-:Y:S01]  /*3ca0*/  LOP3.LUT R5, R73.reuse, 0x94, RZ, 0xfc, !PT ;  /* 0x0000009449057812 */ /* 0x042fe200078efcff */
[----:B------:R-:W-:Y:S01]  /*3cb0*/  @!P0 IMAD.IADD R178, R178, 0x1, -R72 ;  /* 0x00000001b2b28824 */ /* 0x000fe200078e0a48 */
[----:B------:R-:W-:Y:S01]  /*3cc0*/  ISETP.GE.AND P4, PT, R0, RZ, PT ;  /* 0x000000ff0000720c */ /* 0x000fe20003f86270 */
[----:B------:R-:W-:Y:S01]  /*3cd0*/  IMAD.HI.U32 R0, R74, R145, RZ ;  /* 0x000000914a007227 */ /* 0x000fe200078e00ff */
[----:B------:R-:W-:Y:S01]  /*3ce0*/  IABS R9, R5 ;  /* 0x0000000500097213 */ /* 0x000fe20000000000 */
[----:B------:R1:W-:Y:S01]  /*3cf0*/  STL [R1+0x790], R5 ;  /* 0x0007900501007387 */ /* 0x0003e20000100800 */
[----:B------:R-:W-:Y:S01]  /*3d00*/  LOP3.LUT R4, R73, 0xa2, RZ, 0xfc, !PT ;  /* 0x000000a249047812 */ /* 0x000fe200078efcff */
[----:B------:R-:W-:Y:S01]  /*3d10*/  @!P5 IMAD.MOV R178, RZ, RZ, -R178 ;  /* 0x000000ffffb2d224 */ /* 0x000fe200078e0ab2 */
[C---:B------:R-:W-:Y:S01]  /*3d20*/  ISETP.GT.U32.AND P5, PT, R72.reuse, R177, PT ;  /* 0x000000b14800720c */ /* 0x040fe20003fa4070 */
[----:B------:R-:W-:Y:S01]  /*3d30*/  IMAD.MOV R0, RZ, RZ, -R0 ;  /* 0x000000ffff007224 */ /* 0x000fe200078e0a00 */
[----:B------:R4:W-:Y:S01]  /*3d40*/  STL [R1+0xd4], R8 ;  /* 0x0000d40801007387 */ /* 0x0009e20000100800 */
[----:B------:R-:W-:Y:S01]  /*3d50*/  @!P2 IMAD.IADD R3, R3, 0x1, -R72 ;  /* 0x000000010303a824 */ /* 0x000fe200078e0a48 */
[C---:B---3--:R-:W-:Y:S01]  /*3d60*/  LOP3.LUT R10, R73.reuse, 0xae, RZ, 0xfc, !PT ;  /* 0x000000ae490a7812 */ /* 0x048fe200078efcff */
[----:B------:R-:W-:Y:S01]  /*3d70*/  IMAD R145, R72, R0, R145 ;  /* 0x0000000048917224 */ /* 0x000fe200078e0291 */
[----:B------:R-:W-:Y:S01]  /*3d80*/  LOP3.LUT R0, R73, 0x9c, RZ, 0xfc, !PT ;  /* 0x0000009c49007812 */ /* 0x000fe200078efcff */
[----:B-1----:R-:W-:Y:S01]  /*3d90*/  IMAD.HI.U32 R5, R74, R11, RZ ;  /* 0x0000000b4a057227 */ /* 0x002fe200078e00ff */
[----:B------:R1:W-:Y:S01]  /*3da0*/  STL [R1+0x794], R7 ;  /* 0x0007940701007387 */ /* 0x0003e20000100800 */
[----:B------:R-:W-:-:S02]  /*3db0*/  IABS R153, R10 ;  /* 0x0000000a00997213 */ /* 0x000fc40000000000 */
[----:B------:R-:W-:Y:S01]  /*3dc0*/  IMAD.MOV R5, RZ, RZ, -R5 ;  /* 0x000000ffff057224 */ /* 0x000fe200078e0a05 */
[----:B------:R3:W-:Y:S01]  /*3dd0*/  STL [R1+0x79c], R0 ;  /* 0x00079c0001007387 */ /* 0x0007e20000100800 */
[----:B------:R-:W-:Y:S01]  /*3de0*/  IMAD.HI.U32 R2, R74, R9, RZ ;  /* 0x000000094a027227 */ /* 0x000fe200078e00ff */
[C---:B------:R-:W-:Y:S02]  /*3df0*/  ISETP.GT.U32.AND P0, PT, R72.reuse, R145, PT ;  /* 0x000000914800720c */ /* 0x040fe40003f04070 */
[----:B----4-:R-:W-:Y:S01]  /*3e00*/  LOP3.LUT R8, R73, 0x9e, RZ, 0xfc, !PT ;  /* 0x0000009e49087812 */ /* 0x010fe200078efcff */
[C---:B------:R-:W-:Y:S01]  /*3e10*/  IMAD R5, R72.reuse, R5, R11 ;  /* 0x0000000548057224 */ /* 0x040fe200078e020b */
[----:B-1----:R-:W-:Y:S01]  /*3e20*/  IABS R7, R0 ;  /* 0x0000000000077213 */ /* 0x002fe20000000000 */
[----:B------:R-:W-:Y:S01]  /*3e30*/  @!P5 IMAD.IADD R177, R177, 0x1, -R72 ;  /* 0x00000001b1b1d824 */ /* 0x000fe200078e0a48 */
[----:B------:R-:W-:Y:S01]  /*3e40*/  IABS R11, R4 ;  /* 0x00000004000b7213 */ /* 0x000fe20000000000 */
[----:B------:R-:W-:Y:S01]  /*3e50*/  IMAD.MOV R2, RZ, RZ, -R2 ;  /* 0x000000ffff027224 */ /* 0x000fe200078e0a02 */
[----:B------:R-:W-:Y:S01]  /*3e60*/  ISETP.GT.U32.AND P2, PT, R72, R5, PT ;  /* 0x000000054800720c */ /* 0x000fe20003f44070 */
[----:B---3--:R-:W-:Y:S01]  /*3e70*/  IMAD.HI.U32 R0, R74, R147, RZ ;  /* 0x000000934a007227 */ /* 0x008fe200078e00ff */
[----:B------:R-:W-:-:S03]  /*3e80*/  IABS R149, R8 ;  /* 0x0000000800957213 */ /* 0x000fc60000000000 */
[----:B------:R-:W-:Y:S02]  /*3e90*/  IMAD.MOV R0, RZ, RZ, -R0 ;  /* 0x000000ffff007224 */ /* 0x000fe400078e0a00 */
[C---:B------:R-:W-:Y:S01]  /*3ea0*/  IMAD R144, R72.reuse, R2, R9 ;  /* 0x0000000248907224 */ /* 0x040fe200078e0209 */
[----:B------:R-:W-:Y:S01]  /*3eb0*/  LOP3.LUT R2, R73, 0xa0, RZ, 0xfc, !PT ;  /* 0x000000a049027812 */ /* 0x000fe200078efcff */
[----:B------:R-:W-:Y:S02]  /*3ec0*/  IMAD R147, R72, R0, R147 ;  /* 0x0000000048937224 */ /* 0x000fe400078e0293 */
[----:B------:R-:W-:Y:S01]  /*3ed0*/  IMAD.HI.U32 R0, R74, R7, RZ ;  /* 0x000000074a007227 */ /* 0x000fe200078e00ff */
[----:B------:R-:W-:Y:S02]  /*3ee0*/  IABS R9, R2 ;  /* 0x0000000200097213 */ /* 0x000fe40000000000 */
[----:B------:R-:W-:Y:S01]  /*3ef0*/  ISETP.GE.AND P5, PT, R2, RZ, PT ;  /* 0x000000ff0200720c */ /* 0x000fe20003fa6270 */
[--C-:B------:R-:W-:Y:S01]  /*3f00*/  @!P2 IMAD.IADD R5, R5, 0x1, -R72.reuse ;  /* 0x000000010505a824 */ /* 0x100fe200078e0a48 */
[----:B------:R-:W-:Y:S01]  /*3f10*/  ISETP.GT.U32.AND P2, PT, R72, R177, PT ;  /* 0x000000b14800720c */ /* 0x000fe20003f44070 */
[----:B------:R-:W-:Y:S01]  /*3f20*/  @!P6 IMAD.IADD R142, R142, 0x1, -R72 ;  /* 0x000000018e8ee824 */ /* 0x000fe200078e0a48 */
[----:B------:R-:W-:Y:S01]  /*3f30*/  ISETP.GE.AND P6, PT, R6, RZ, PT ;  /* 0x000000ff0600720c */ /* 0x000fe20003fc6270 */
[----:B------:R-:W-:-:S02]  /*3f40*/  IMAD.MOV R0, RZ, RZ, -R0 ;  /* 0x000000ffff007224 */ /* 0x000fc400078e0a00 */
[----:B------:R-:W-:Y:S02]  /*3f50*/  IMAD.MOV.U32 R6, RZ, RZ, R3 ;  /* 0x000000ffff067224 */ /* 0x000fe400078e0003 */
[----:B------:R-:W-:-:S04]  /*3f60*/  IMAD.HI.U32 R2, R74, R9, RZ ;  /* 0x000000094a027227 */ /* 0x000fc800078e00ff */
[C---:B------:R-:W-:Y:S01]  /*3f70*/  IMAD R146, R72.reuse, R0, R7 ;  /* 0x0000000048927224 */ /* 0x040fe200078e0207 */
[----:B------:R-:W-:Y:S01]  /*3f80*/  LOP3.LUT R0, R73, 0xa8, RZ, 0xfc, !PT ;  /* 0x000000a849007812 */ /* 0x000fe200078efcff */
[----:B------:R-:W-:Y:S02]  /*3f90*/  @!P2 IMAD.IADD R177, R177, 0x1, -R72 ;  /* 0x00000001b1b1a824 */ /* 0x000fe400078e0a48 */
[----:B------:R-:W-:Y:S01]  /*3fa0*/  @!P1 IMAD.MOV R6, RZ, RZ, -R6 ;  /* 0x000000ffff069224 */ /* 0x000fe200078e0a06 */
[C---:B------:R-:W-:Y:S01]  /*3fb0*/  ISETP.GT.U32.AND P1, PT, R72.reuse, R5, PT ;  /* 0x000000054800720c */ /* 0x040fe20003f24070 */
[----:B------:R-:W-:Y:S01]  /*3fc0*/  IMAD.MOV R2, RZ, RZ, -R2 ;  /* 0x000000ffff027224 */ /* 0x000fe200078e0a02 */
[----:B------:R-:W-:Y:S01]  /*3fd0*/  IABS R171, R0 ;  /* 0x0000000000ab7213 */ /* 0x000fe20000000000 */
[----:B------:R-:W-:Y:S01]  /*3fe0*/  @!P4 IMAD.MOV R177, RZ, RZ, -R177 ;  /* 0x000000ffffb1c224 */ /* 0x000fe200078e0ab1 */
[----:B------:R-:W-:Y:S01]  /*3ff0*/  ISETP.GT.U32.AND P4, PT, R72, R146, PT ;  /* 0x000000924800720c */ /* 0x000fe20003f84070 */
[----:B------:R-:W-:Y:S01]  /*4000*/  IMAD.HI.U32 R3, R74, R11, RZ ;  /* 0x0000000b4a037227 */ /* 0x000fe200078e00ff */
[----:B------:R1:W-:Y:S03]  /*4010*/  STL [R1+0xd8], R6 ;  /* 0x0000d80601007387 */ /* 0x0003e60000100800 */
[C---:B------:R-:W-:Y:S01]  /*4020*/  IMAD R176, R72.reuse, R2, R9 ;  /* 0x0000000248b07224 */ /* 0x040fe200078e0209 */
[----:B------:R-:W-:Y:S01]  /*4030*/  STL [R1+0x7a4], R8 ;  /* 0x0007a40801007387 */ /* 0x000fe20000100800 */
[--C-:B------:R-:W-:Y:S01]  /*4040*/  @!P0 IMAD.IADD R145, R145, 0x1, -R72.reuse ;  /* 0x0000000191918824 */ /* 0x100fe200078e0a48 */
[C---:B------:R-:W-:Y:S01]  /*4050*/  ISETP.GT.U32.AND P0, PT, R72.reuse, R144, PT ;  /* 0x000000904800720c */ /* 0x040fe20003f04070 */
[----:B------:R-:W-:Y:S01]  /*4060*/  IMAD.MOV R3, RZ, RZ, -R3 ;  /* 0x000000ffff037224 */ /* 0x000fe200078e0a03 */
[----:B------:R-:W-:Y:S01]  /*4070*/  ISETP.GT.U32.AND P2, PT, R72, R176, PT ;  /* 0x000000b04800720c */ /* 0x000fe20003f44070 */
[--C-:B------:R-:W-:Y:S01]  /*4080*/  @!P1 IMAD.IADD R5, R5, 0x1, -R72.reuse ;  /* 0x0000000105059824 */ /* 0x100fe200078e0a48 */
[----:B------:R-:W-:Y:S01]  /*4090*/  ISETP.GE.AND P1, PT, R0, RZ, PT ;  /* 0x000000ff0000720c */ /* 0x000fe20003f26270 */
[----:B------:R-:W-:Y:S01]  /*40a0*/  IMAD R3, R72, R3, R11 ;  /* 0x0000000348037224 */ /* 0x000fe200078e020b */
[C---:B-1----:R-:W-:Y:S01]  /*40b0*/  LOP3.LUT R6, R73.reuse, 0xa4, RZ, 0xfc, !PT ;  /* 0x000000a449067812 */ /* 0x042fe200078efcff */
[--C-:B------:R-:W-:Y:S01]  /*40c0*/  @!P4 IMAD.IADD R146, R146, 0x1, -R72.reuse ;  /* 0x000000019292c824 */ /* 0x100fe200078e0a48 */
[----:B------:R-:W-:Y:S01]  /*40d0*/  LOP3.LUT R2, R73, 0xaa, RZ, 0xfc, !PT ;  /* 0x000000aa49027812 */ /* 0x000fe200078efcff */
[----:B------:R-:W-:Y:S01]  /*40e0*/  IMAD.MOV.U32 R0, RZ, RZ, R5 ;  /* 0x000000ffff007224 */ /* 0x000fe200078e0005 */
[----:B------:R-:W-:Y:S01]  /*40f0*/  ISETP.GT.U32.AND P4, PT, R72, R3, PT ;  /* 0x000000034800720c */ /* 0x000fe20003f84070 */
[----:B------:R1:W-:Y:S01]  /*4100*/  STL [R1+0x7ac], R6 ;  /* 0x0007ac0601007387 */ /* 0x0003e20000100800 */
[----:B------:R-:W-:Y:S01]  /*4110*/  IABS R9, R2 ;  /* 0x0000000200097213 */ /* 0x000fe20000000000 */
[----:B------:R-:W-:Y:S01]  /*4120*/  @!P0 IMAD.IADD R144, R144, 0x1, -R72 ;  /* 0x0000000190908824 */ /* 0x000fe200078e0a48 */
[----:B------:R-:W-:Y:S01]  /*4130*/  ISETP.GT.U32.AND P0, PT, R72, R147, PT ;  /* 0x000000934800720c */ /* 0x000fe20003f04070 */
[----:B------:R-:W-:Y:S01]  /*4140*/  @!P6 IMAD.MOV R0, RZ, RZ, -R0 ;  /* 0x000000ffff00e224 */ /* 0x000fe200078e0a00 */
[----:B------:R-:W-:Y:S01]  /*4150*/  IABS R7, R6 ;  /* 0x0000000600077213 */ /* 0x000fe20000000000 */
[----:B------:R-:W-:Y:S01]  /*4160*/  @!P2 IMAD.IADD R176, R176, 0x1, -R72 ;  /* 0x00000001b0b0a824 */ /* 0x000fe200078e0a48 */
[----:B------:R-:W-:-:S02]  /*4170*/  ISETP.GE.AND P6, PT, R2, RZ, PT ;  /* 0x000000ff0200720c */ /* 0x000fc40003fc6270 */
[----:B------:R3:W-:Y:S01]  /*4180*/  STL [R1+0xec], R0 ;  /* 0x0000ec0001007387 */ /* 0x0007e20000100800 */
[----:B------:R-:W-:Y:S01]  /*4190*/  IMAD.HI.U32 R2, R74, R7, RZ ;  /* 0x000000074a027227 */ /* 0x000fe200078e00ff */
[----:B------:R-:W-:Y:S02]  /*41a0*/  ISETP.GT.U32.AND P2, PT, R72, R176, PT ;  /* 0x000000b04800720c */ /* 0x000fe40003f44070 */
[----:B-1----:R-:W-:Y:S01]  /*41b0*/  LOP3.LUT R6, R73, 0xa6, RZ, 0xfc, !PT ;  /* 0x000000a649067812 */ /* 0x002fe200078efcff */
[--C-:B------:R-:W-:Y:S01]  /*41c0*/  @!P4 IMAD.IADD R3, R3, 0x1, -R72.reuse ;  /* 0x000000010303c824 */ /* 0x100fe200078e0a48 */
[----:B------:R-:W-:Y:S01]  /*41d0*/  LOP3.LUT R8, R73, 0xb4, RZ, 0xfc, !PT ;  /* 0x000000b449087812 */ /* 0x000fe200078efcff */
[----:B------:R-:W-:Y:S01]  /*41e0*/  @!P0 IMAD.IADD R147, R147, 0x1, -R72 ;  /* 0x0000000193938824 */ /* 0x000fe200078e0a48 */
[----:B------:R-:W-:Y:S01]  /*41f0*/  ISETP.GE.AND P0, PT, R4, RZ, PT ;  /* 0x000000ff0400720c */ /* 0x000fe20003f06270 */
[----:B------:R-:W-:Y:S01]  /*4200*/  IMAD.HI.U32 R4, R74, R9, RZ ;  /* 0x000000094a047227 */ /* 0x000fe200078e00ff */
[----:B------:R-:W-:Y:S01]  /*4210*/  ISETP.GT.U32.AND P4, PT, R72, R3, PT ;  /* 0x000000034800720c */ /* 0x000fe20003f84070 */
[----:B------:R1:W-:Y:S01]  /*4220*/  STL [R1+0x7b4], R6 ;  /* 0x0007b40601007387 */ /* 0x0003e20000100800 */
[----:B------:R-:W-:Y:S01]  /*4230*/  IABS R151, R6 ;  /* 0x0000000600977213 */ /* 0x000fe20000000000 */
[----:B---3--:R-:W-:-:S04]  /*4240*/  IMAD.HI.U32 R0, R74, R149, RZ ;  /* 0x000000954a007227 */ /* 0x008fc800078e00ff */
[----:B------:R-:W-:Y:S02]  /*4250*/  IMAD.MOV R5, RZ, RZ, -R0 ;  /* 0x000000ffff057224 */ /* 0x000fe400078e0a00 */
[----:B------:R-:W-:Y:S01]  /*4260*/  IMAD.HI.U32 R0, R74, R171, RZ ;  /* 0x000000ab4a007227 */ /* 0x000fe200078e00ff */
[----:B-1----:R-:W-:-:S03]  /*4270*/  LOP3.LUT R6, R73, 0xac, RZ, 0xfc, !PT ;  /* 0x000000ac49067812 */ /* 0x002fc600078efcff */
[----:B------:R-:W-:Y:S02]  /*4280*/  IMAD.MOV R0, RZ, RZ, -R0 ;  /* 0x000000ffff007224 */ /* 0x000fe400078e0a00 */
[----:B------:R-:W-:Y:S01]  /*4290*/  IMAD.MOV R4, RZ, RZ, -R4 ;  /* 0x000000ffff047224 */ /* 0x000fe200078e0a04 */
[----:B------:R1:W-:Y:S01]  /*42a0*/  STL [R1+0x7c0], R6 ;  /* 0x0007c00601007387 */ /* 0x0003e20000100800 */
[----:B------:R-:W-:Y:S02]  /*42b0*/  @!P2 IMAD.IADD R176, R176, 0x1, -R72 ;  /* 0x00000001b0b0a824 */ /* 0x000fe400078e0a48 */
[C---:B------:R-:W-:Y:S02]  /*42c0*/  IMAD R171, R72.reuse, R0, R171 ;  /* 0x0000000048ab7224 */ /* 0x040fe400078e02ab */
[C---:B------:R-:W-:Y:S02]  /*42d0*/  IMAD R149, R72.reuse, R5, R149 ;  /* 0x0000000548957224 */ /* 0x040fe400078e0295 */
[C---:B------:R-:W-:Y:S01]  /*42e0*/  IMAD R5, R72.reuse, R4, R9 ;  /* 0x0000000448057224 */ /* 0x040fe200078e0209 */
[----:B------:R-:W-:Y:S01]  /*42f0*/  LOP3.LUT R4, R73, 0xb2, RZ, 0xfc, !PT ;  /* 0x000000b249047812 */ /* 0x000fe200078efcff */
[----:B------:R-:W-:Y:S01]  /*4300*/  @!P5 IMAD.MOV R176, RZ, RZ, -R176 ;  /* 0x000000ffffb0d224 */ /* 0x000fe200078e0ab0 */
[C---:B------:R-:W-:Y:S01]  /*4310*/  ISETP.GT.U32.AND P5, PT, R72.reuse, R171, PT ;  /* 0x000000ab4800720c */ /* 0x040fe20003fa4070 */
[----:B------:R-:W-:Y:S01]  /*4320*/  @!P4 IMAD.IADD R3, R3, 0x1, -R72 ;  /* 0x000000010303c824 */ /* 0x000fe200078e0a48 */
[C---:B------:R-:W-:Y:S01]  /*4330*/  ISETP.GT.U32.AND P4, PT, R72.reuse, R5, PT ;  /* 0x000000054800720c */ /* 0x040fe20003f84070 */
[----:B------:R-:W-:Y:S01]  /*4340*/  IMAD.MOV R2, RZ, RZ, -R2 ;  /* 0x000000ffff027224 */ /* 0x000fe200078e0a02 */
[----:B------:R-:W-:Y:S01]  /*4350*/  ISETP.GT.U32.AND P2, PT, R72, R149, PT ;  /* 0x000000954800720c */ /* 0x000fe20003f44070 */
[----:B------:R-:W-:Y:S01]  /*4360*/  IMAD.HI.U32 R0, R74, R151, RZ ;  /* 0x000000974a007227 */ /* 0x000fe200078e00ff */
[----:B------:R-:W-:-:S03]  /*4370*/  IABS R11, R4 ;  /* 0x00000004000b7213 */ /* 0x000fc60000000000 */
[----:B------:R-:W-:Y:S01]  /*4380*/  IMAD R148, R72, R2, R7 ;  /* 0x0000000248947224 */ /* 0x000fe200078e0207 */
[----:B------:R-:W-:Y:S01]  /*4390*/  LOP3.LUT R2, R73, 0xb0, RZ, 0xfc, !PT ;  /* 0x000000b049027812 */ /* 0x000fe200078efcff */
[----:B------:R-:W-:Y:S01]  /*43a0*/  IMAD.MOV R0, RZ, RZ, -R0 ;  /* 0x000000ffff007224 */ /* 0x000fe200078e0a00 */
[----:B------:R-:W-:Y:S01]  /*43b0*/  IABS R7, R6 ;  /* 0x0000000600077213 */ /* 0x000fe20000000000 */
[--C-:B------:R-:W-:Y:S01]  /*43c0*/  @!P5 IMAD.IADD R171, R171, 0x1, -R72.reuse ;  /* 0x00000001ababd824 */ /* 0x100fe200078e0a48 */
[----:B------:R-:W-:Y:S01]  /*43d0*/  IABS R9, R2 ;  /* 0x0000000200097213 */ /* 0x000fe20000000000 */
[--C-:B------:R-:W-:Y:S01]  /*43e0*/  @!P4 IMAD.IADD R5, R5, 0x1, -R72.reuse ;  /* 0x000000010505c824 */ /* 0x100fe200078e0a48 */
[----:B------:R-:W-:Y:S01]  /*43f0*/  ISETP.GE.AND P5, PT, R2, RZ, PT ;  /* 0x000000ff0200720c */ /* 0x000fe20003fa6270 */
[----:B------:R-:W-:Y:S01]  /*4400*/  @!P2 IMAD.IADD R149, R149, 0x1, -R72 ;  /* 0x000000019595a824 */ /* 0x000fe200078e0a48 */
[----:B------:R-:W-:Y:S01]  /*4410*/  ISETP.GT.U32.AND P4, PT, R72, R171, PT ;  /* 0x000000ab4800720c */ /* 0x000fe20003f84070 */
[----:B------:R-:W-:Y:S01]  /*4420*/  IMAD.HI.U32 R2, R74, R9, RZ ;  /* 0x000000094a027227 */ /* 0x000fe200078e00ff */
[----:B------:R-:W-:-:S03]  /*4430*/  ISETP.GT.U32.AND P2, PT, R72, R148, PT ;  /* 0x000000944800720c */ /* 0x000fc60003f44070 */
[----:B------:R-:W-:Y:S02]  /*4440*/  IMAD.MOV R2, RZ, RZ, -R2 ;  /* 0x000000ffff027224 */ /* 0x000fe400078e0a02 */
[----:B-1----:R-:W-:Y:S02]  /*4450*/  IMAD.MOV.U32 R6, RZ, RZ, R3 ;  /* 0x000000ffff067224 */ /* 0x002fe400078e0003 */
[C---:B------:R-:W-:Y:S02]  /*4460*/  IMAD R170, R72.reuse, R2, R9 ;  /* 0x0000000248aa7224 */ /* 0x040fe400078e0209 */
[C---:B------:R-:W-:Y:S02]  /*4470*/  IMAD R151, R72.reuse, R0, R151 ;  /* 0x0000000048977224 */ /* 0x040fe400078e0297 */
[----:B------:R-:W-:Y:S01]  /*4480*/  @!P0 IMAD.MOV R6, RZ, RZ, -R6 ;  /* 0x000000ffff068224 */ /* 0x000fe200078e0a06 */
[C---:B------:R-:W-:Y:S01]  /*4490*/  ISETP.GT.U32.AND P0, PT, R72.reuse, R5, PT ;  /* 0x000000054800720c */ /* 0x040fe20003f04070 */
[--C-:B------:R-:W-:Y:S01]  /*44a0*/  @!P4 IMAD.IADD R171, R171, 0x1, -R72.reuse ;  /* 0x00000001ababc824 */ /* 0x100fe200078e0a48 */
[----:B------:R-:W-:Y:S01]  /*44b0*/  ISETP.GT.U32.AND P4, PT, R72, R170, PT ;  /* 0x000000aa4800720c */ /* 0x000fe20003f84070 */
[----:B------:R-:W-:Y:S01]  /*44c0*/  IMAD.HI.U32 R0, R74, R7, RZ ;  /* 0x000000074a007227 */ /* 0x000fe200078e00ff */
[----:B------:R1:W-:Y:S03]  /*44d0*/  STL [R1+0xf4], R6 ;  /* 0x0000f40601007387 */ /* 0x0003e60000100800 */
[----:B------:R-:W-:Y:S01]  /*44e0*/  @!P2 IMAD.IADD R148, R148, 0x1, -R72 ;  /* 0x000000019494a824 */ /* 0x000fe200078e0a48 */
[----:B------:R-:W-:Y:S01]  /*44f0*/  ISETP.GT.U32.AND P2, PT, R72, R151, PT ;  /* 0x000000974800720c */ /* 0x000fe20003f44070 */
[----:B------:R-:W-:Y:S01]  /*4500*/  IMAD.MOV R0, RZ, RZ, -R0 ;  /* 0x000000ffff007224 */ /* 0x000fe200078e0a00 */
[----:B------:R3:W-:Y:S01]  /*4510*/  STL [R1+0x7d4], R10 ;  /* 0x0007d40a01007387 */ /* 0x0007e20000100800 */
[----:B------:R-:W-:Y:S01]  /*4520*/  IMAD.HI.U32 R3, R74, R11, RZ ;  /* 0x0000000b4a037227 */ /* 0x000fe200078e00ff */
[----:B-1----:R-:W-:-:S03]  /*4530*/  LOP3.LUT R6, R73, 0xba, RZ, 0xfc, !PT ;  /* 0x000000ba49067812 */ /* 0x002fc600078efcff */
[----:B------:R-:W-:Y:S01]  /*4540*/  IMAD R150, R72, R0, R7 ;  /* 0x0000000048967224 */ /* 0x000fe200078e0207 */
[----:B------:R-:W-:Y:S01]  /*4550*/  LOP3.LUT R0, R73, 0xb8, RZ, 0xfc, !PT ;  /* 0x000000b849007812 */ /* 0x000fe200078efcff */
[--C-:B------:R-:W-:Y:S01]  /*4560*/  @!P0 IMAD.IADD R5, R5, 0x1, -R72.reuse ;  /* 0x0000000105058824 */ /* 0x100fe200078e0a48 */
[----:B------:R-:W-:Y:S01]  /*4570*/  IABS R7, R8 ;  /* 0x0000000800077213 */ /* 0x000fe20000000000 */
[--C-:B------:R-:W-:Y:S01]  /*4580*/  @!P4 IMAD.IADD R170, R170, 0x1, -R72.reuse ;  /* 0x00000001aaaac824 */ /* 0x100fe200078e0a48 */
[----:B------:R-:W-:Y:S01]  /*4590*/  ISETP.GE.AND P0, PT, R0, RZ, PT ;  /* 0x000000ff0000720c */ /* 0x000fe20003f06270 */
[----:B------:R-:W-:Y:S01]  /*45a0*/  IMAD.MOV R3, RZ, RZ, -R3 ;  /* 0x000000ffff037224 */ /* 0x000fe200078e0a03 */
[----:B------:R-:W-:Y:S01]  /*45b0*/  IABS R9, R0 ;  /* 0x0000000000097213 */ /* 0x000fe20000000000 */
[----:B------:R-:W-:Y:S01]  /*45c0*/  IMAD.HI.U32 R0, R74, R153, RZ ;  /* 0x000000994a007227 */ /* 0x000fe200078e00ff */
[----:B------:R-:W-:Y:S01]  /*45d0*/  ISETP.GT.U32.AND P4, PT, R72, R150, PT ;  /* 0x000000964800720c */ /* 0x000fe20003f84070 */
[----:B------:R1:W-:Y:S01]  /*45e0*/  STL [R1+0x7dc], R8 ;  /* 0x0007dc0801007387 */ /* 0x0003e20000100800 */
[----:B---3--:R-:W-:Y:S01]  /*45f0*/  LOP3.LUT R10, R73, 0xb6, RZ, 0xfc, !PT ;  /* 0x000000b6490a7812 */ /* 0x008fe200078efcff */
[----:B------:R-:W-:Y:S01]  /*4600*/  @!P2 IMAD.IADD R151, R151, 0x1, -R72 ;  /* 0x000000019797a824 */ /* 0x000fe200078e0a48 */
[----:B------:R-:W-:Y:S01]  /*4610*/  ISETP.GE.AND P2, PT, R4, RZ, PT ;  /* 0x000000ff0400720c */ /* 0x000fe20003f46270 */
[----:B------:R-:W-:Y:S01]  /*4620*/  IMAD.MOV R4, RZ, RZ, -R0 ;  /* 0x000000ffff047224 */ /* 0x000fe200078e0a00 */
[----:B------:R-:W-:Y:S01]  /*4630*/  IABS R155, R10 ;  /* 0x0000000a009b7213 */ /* 0x000fe20000000000 */
[C---:B------:R-:W-:Y:S01]  /*4640*/  IMAD R3, R72.reuse, R3, R11 ;  /* 0x0000000348037224 */ /* 0x040fe200078e020b */
[----:B------:R-:W-:Y:S01]  /*4650*/  IABS R11, R6 ;  /* 0x00000006000b7213 */ /* 0x000fe20000000000 */
[----:B------:R-:W-:-:S02]  /*4660*/  IMAD R153, R72, R4, R153 ;  /* 0x0000000448997224 */ /* 0x000fc400078e0299 */
[----:B------:R-:W-:Y:S01]  /*4670*/  @!P6 IMAD.MOV R5, RZ, RZ, -R5 ;  /* 0x000000ffff05e224 */ /* 0x000fe200078e0a05 */
[----:B------:R-:W-:Y:S01]  /*4680*/  ISETP.GT.U32.AND P6, PT, R72, R3, PT ;  /* 0x000000034800720c */ /* 0x000fe20003fc4070 */
[----:B------:R-:W-:Y:S01]  /*4690*/  @!P4 IMAD.IADD R150, R150, 0x1, -R72 ;  /* 0x000000019696c824 */ /* 0x000fe200078e0a48 */
[----:B------:R-:W-:Y:S01]  /*46a0*/  ISETP.GT.U32.AND P4, PT, R72, R153, PT ;  /* 0x000000994800720c */ /* 0x000fe20003f84070 */
[----:B------:R-:W-:Y:S01]  /*46b0*/  IMAD.HI.U32 R2, R74, R9, RZ ;  /* 0x000000094a027227 */ /* 0x000fe200078e00ff */
[----:B-1----:R-:W-:Y:S01]  /*46c0*/  LOP3.LUT R8, R73, 0xbc, RZ, 0xfc, !PT ;  /* 0x000000bc49087812 */ /* 0x002fe200078efcff */
[----:B------:R1:W-:Y:S02]  /*46d0*/  STL [R1+0xf8], R5 ;  /* 0x0000f80501007387 */ /* 0x0003e40000100800 */
[----:B------:R-:W-:Y:S02]  /*46e0*/  IMAD.MOV R2, RZ, RZ, -R2 ;  /* 0x000000ffff027224 */ /* 0x000fe400078e0a02 */
[----:B------:R-:W-:Y:S01]  /*46f0*/  @!P1 IMAD.MOV R171, RZ, RZ, -R171 ;  /* 0x000000ffffab9224 */ /* 0x000fe200078e0aab */
[C---:B------:R-:W-:Y:S01]  /*4700*/  ISETP.GT.U32.AND P1, PT, R72.reuse, R170, PT ;  /* 0x000000aa4800720c */ /* 0x040fe20003f24070 */
[----:B------:R-:W-:Y:S01]  /*4710*/  IMAD R68, R72, R2, R9 ;  /* 0x0000000248447224 */ /* 0x000fe200078e0209 */
[----:B------:R-:W-:Y:S01]  /*4720*/  STL [R1+0x7e4], R10 ;  /* 0x0007e40a01007387 */ /* 0x000fe20000100800 */
[----:B------:R-:W-:-:S02]  /*4730*/  @!P6 IMAD.IADD R3, R3, 0x1, -R72 ;  /* 0x000000010303e824 */ /* 0x000fc400078e0a48 */
[----:B------:R-:W-:Y:S01]  /*4740*/  @!P4 IMAD.IADD R153, R153, 0x1, -R72 ;  /* 0x000000019999c824 */ /* 0x000fe200078e0a48 */
[----:B------:R-:W-:Y:S01]  /*4750*/  ISETP.GT.U32.AND P4, PT, R72, R68, PT ;  /* 0x000000444800720c */ /* 0x000fe20003f84070 */
[----:B------:R-:W-:Y:S01]  /*4760*/  IMAD.HI.U32 R0, R74, R7, RZ ;  /* 0x000000074a007227 */ /* 0x000fe200078e00ff */
[----:B------:R-:W-:Y:S01]  /*4770*/  ISETP.GT.U32.AND P6, PT, R72, R3, PT ;  /* 0x000000034800720c */ /* 0x000fe20003fc4070 */
[----:B------:R3:W-:Y:S02]  /*4780*/  STL [R1+0x7f0], R8 ;  /* 0x0007f00801007387 */ /* 0x0007e40000100800 */
[----:B------:R-:W-:Y:S02]  /*4790*/  IMAD.MOV R0, RZ, RZ, -R0 ;  /* 0x000000ffff007224 */ /* 0x000fe400078e0a00 */
[----:B------:R-:W-:-:S04]  /*47a0*/  IMAD.HI.U32 R4, R74, R11, RZ ;  /* 0x0000000b4a047227 */ /* 0x000fc800078e00ff */
[--C-:B------:R-:W-:Y:S01]  /*47b0*/  @!P1 IMAD.IADD R170, R170, 0x1, -R72.reuse ;  /* 0x00000001aaaa9824 */ /* 0x100fe200078e0a48 */
[----:B------:R-:W-:Y:S01]  /*47c0*/  ISETP.GE.AND P1, PT, R6, RZ, PT ;  /* 0x000000ff0600720c */ /* 0x000fe20003f26270 */
[----:B------:R-:W-:Y:S01]  /*47d0*/  IMAD R152, R72, R0, R7 ;  /* 0x0000000048987224 */ /* 0x000fe200078e0207 */
[----:B------:R-:W-:Y:S01]  /*47e0*/  LOP3.LUT R0, R73, 0xc0, RZ, 0xfc, !PT ;  /* 0x000000c049007812 */ /* 0x000fe200078efcff */
[----:B------:R-:W-:Y:S01]  /*47f0*/  @!P4 IMAD.IADD R68, R68, 0x1, -R72 ;  /* 0x000000014444c824 */ /* 0x000fe200078e0a48 */
[----:B------:R-:W-:Y:S01]  /*4800*/  IABS R7, R8 ;  /* 0x0000000800077213 */ /* 0x000fe20000000000 */
[----:B------:R-:W-:Y:S01]  /*4810*/  IMAD.MOV R4, RZ, RZ, -R4 ;  /* 0x000000ffff047224 */ /* 0x000fe200078e0a04 */
[----:B------:R-:W-:Y:S01]  /*4820*/  IABS R67, R0 ;  /* 0x0000000000437213 */ /* 0x000fe20000000000 */
[----:B------:R-:W-:Y:S01]  /*4830*/  @!P6 IMAD.IADD R3, R3, 0x1, -R72 ;  /* 0x000000010303e824 */ /* 0x000fe200078e0a48 */
[----:B------:R-:W-:Y:S01]  /*4840*/  ISETP.GT.U32.AND P4, PT, R72, R68, PT ;  /* 0x000000444800720c */ /* 0x000fe20003f84070 */
[----:B------:R-:W-:Y:S01]  /*4850*/  @!P5 IMAD.MOV R170, RZ, RZ, -R170 ;  /* 0x000000ffffaad224 */ /* 0x000fe200078e0aaa */
[----:B------:R-:W-:Y:S01]  /*4860*/  ISETP.GE.AND P5, PT, R0, RZ, PT ;  /* 0x000000ff0000720c */ /* 0x000fe20003fa6270 */
[----:B-1----:R-:W-:Y:S01]  /*4870*/  IMAD R5, R72, R4, R11 ;  /* 0x0000000448057224 */ /* 0x002fe200078e020b */
[----:B------:R-:W-:Y:S01]  /*4880*/  LOP3.LUT R6, R73, 0xc2, RZ, 0xfc, !PT ;  /* 0x000000c249067812 */ /* 0x000fe200078efcff */
[----:B------:R-:W-:Y:S01]  /*4890*/  IMAD.HI.U32 R0, R74, R155, RZ ;  /* 0x0000009b4a007227 */ /* 0x000fe200078e00ff */
[----:B------:R-:W-:-:S02]  /*48a0*/  ISETP.GT.U32.AND P6, PT, R72, R152, PT ;  /* 0x000000984800720c */ /* 0x000fc40003fc4070 */
[----:B------:R-:W-:Y:S01]  /*48b0*/  IABS R9, R6 ;  /* 0x0000000600097213 */ /* 0x000fe20000000000 */
[----:B---3--:R-:W-:Y:S02]  /*48c0*/  IMAD.MOV.U32 R8, RZ, RZ, R3 ;  /* 0x000000ffff087224 */ /* 0x008fe400078e0003 */
[----:B------:R-:W-:Y:S02]  /*48d0*/  IMAD.MOV R4, RZ, RZ, -R0 ;  /* 0x000000ffff047224 */ /* 0x000fe400078e0a00 */
[----:B------:R-:W-:Y:S01]  /*48e0*/  @!P2 IMAD.MOV R8, RZ, RZ, -R8 ;  /* 0x000000ffff08a224 */ /* 0x000fe200078e0a08 */
[C---:B------:R-:W-:Y:S01]  /*48f0*/  ISETP.GT.U32.AND P2, PT, R72.reuse, R5, PT ;  /* 0x000000054800720c */ /* 0x040fe20003f44070 */
[----:B------:R-:W-:Y:S01]  /*4900*/  IMAD R155, R72, R4, R155 ;  /* 0x00000004489b7224 */ /* 0x000fe200078e029b */
[----:B------:R-:W-:Y:S01]  /*4910*/  LOP3.LUT R4, R73, 0xc4, RZ, 0xfc, !PT ;  /* 0x000000c449047812 */ /* 0x000fe200078efcff */
[----:B------:R-:W-:Y:S01]  /*4920*/  @!P4 IMAD.IADD R68, R68, 0x1, -R72 ;  /* 0x000000014444c824 */ /* 0x000fe200078e0a48 */
[----:B------:R1:W-:Y:S01]  /*4930*/  STL [R1+0x114], R8 ;  /* 0x0001140801007387 */ /* 0x0003e20000100800 */
[----:B------:R-:W-:Y:S01]  /*4940*/  IMAD.HI.U32 R2, R74, R7, RZ ;  /* 0x000000074a027227 */ /* 0x000fe200078e00ff */
[----:B------:R-:W-:-:S03]  /*4950*/  ISETP.GT.U32.AND P4, PT, R72, R155, PT ;  /* 0x0000009b4800720c */ /* 0x000fc60003f84070 */
[----:B------:R-:W-:Y:S02]  /*4960*/  IMAD.MOV R2, RZ, RZ, -R2 ;  /* 0x000000ffff027224 */ /* 0x000fe400078e0a02 */
[----:B------:R-:W-:Y:S01]  /*4970*/  IMAD.HI.U32 R0, R74, R67, RZ ;  /* 0x000000434a007227 */ /* 0x000fe200078e00ff */
[----:B-1----:R-:W-:-:S03]  /*4980*/  LOP3.LUT R8, R73, 0xbe, RZ, 0xfc, !PT ;  /* 0x000000be49087812 */ /* 0x002fc600078efcff */
[--C-:B------:R-:W-:Y:S02]  /*4990*/  @!P2 IMAD.IADD R5, R5, 0x1, -R72.reuse ;  /* 0x000000010505a824 */ /* 0x100fe400078e0a48 */
[C---:B------:R-:W-:Y:S01]  /*49a0*/  IMAD R154, R72.reuse, R2, R7 ;  /* 0x00000002489a7224 */ /* 0x040fe200078e0207 */
[----:B------:R-:W-:Y:S01]  /*49b0*/  IABS R157, R8 ;  /* 0x00000008009d7213 */ /* 0x000fe20000000000 */
[----:B------:R-:W-:Y:S01]  /*49c0*/  @!P4 IMAD.IADD R155, R155, 0x1, -R72 ;  /* 0x000000019b9bc824 */ /* 0x000fe200078e0a48 */
[----:B------:R-:W-:Y:S01]  /*49d0*/  ISETP.GT.U32.AND P2, PT, R72, R5, PT ;  /* 0x000000054800720c */ /* 0x000fe20003f44070 */
[----:B------:R-:W-:Y:S01]  /*49e0*/  IMAD.HI.U32 R3, R74, R9, RZ ;  /* 0x000000094a037227 */ /* 0x000fe200078e00ff */
[C---:B------:R-:W-:Y:S01]  /*49f0*/  ISETP.GT.U32.AND P4, PT, R72.reuse, R154, PT ;  /* 0x0000009a4800720c */ /* 0x040fe20003f84070 */
[----:B------:R1:W-:Y:S01]  /*4a00*/  STL [R1+0x7f4], R8 ;  /* 0x0007f40801007387 */ /* 0x0003e20000100800 */
[----:B------:R-:W-:Y:S01]  /*4a10*/  IABS R7, R4 ;  /* 0x0000000400077213 */ /* 0x000fe20000000000 */
[----:B------:R-:W-:Y:S01]  /*4a20*/  IMAD.MOV R0, RZ, RZ, -R0 ;  /* 0x000000ffff007224 */ /* 0x000fe200078e0a00 */
[C---:B------:R-:W-:Y:S01]  /*4a30*/  LOP3.LUT R2, R73.reuse, 0xc6, RZ, 0xfc, !PT ;  /* 0x000000c649027812 */ /* 0x040fe200078efcff */
[----:B------:R-:W-:Y:S01]  /*4a40*/  IMAD.MOV R3, RZ, RZ, -R3 ;  /* 0x000000ffff037224 */ /* 0x000fe200078e0a03 */
[----:B------:R3:W-:Y:S01]  /*4a50*/  STL [R1+0x800], R4 ;  /* 0x0008000401007387 */ /* 0x0007e20000100800 */
[C---:B------:R-:W-:Y:S01]  /*4a60*/  IMAD R67, R72.reuse, R0, R67 ;  /* 0x0000000048437224 */ /* 0x040fe200078e0243 */
[----:B------:R-:W-:Y:S01]  /*4a70*/  LOP3.LUT R0, R73, 0xc8, RZ, 0xfc, !PT ;  /* 0x000000c849007812 */ /* 0x000fe200078efcff */
[C---:B------:R-:W-:Y:S01]  /*4a80*/  IMAD R3, R72.reuse, R3, R9 ;  /* 0x0000000348037224 */ /* 0x040fe200078e0209 */
[----:B------:R-:W-:Y:S01]  /*4a90*/  IABS R159, R2 ;  /* 0x00000002009f7213 */ /* 0x000fe20000000000 */
[--C-:B------:R-:W-:Y:S01]  /*4aa0*/  @!P2 IMAD.IADD R5, R5, 0x1, -R72.reuse ;  /* 0x000000010505a824 */ /* 0x100fe200078e0a48 */
[----:B------:R-:W-:Y:S01]  /*4ab0*/  ISETP.GT.U32.AND P2, PT, R72, R67, PT ;  /* 0x000000434800720c */ /* 0x000fe20003f44070 */
[----:B------:R-:W-:Y:S01]  /*4ac0*/  @!P4 IMAD.IADD R154, R154, 0x1, -R72 ;  /* 0x000000019a9ac824 */ /* 0x000fe200078e0a48 */
[----:B------:R-:W-:Y:S01]  /*4ad0*/  ISETP.GT.U32.AND P4, PT, R72, R3, PT ;  /* 0x000000034800720c */ /* 0x000fe20003f84070 */
[----:B------:R-:W-:Y:S01]  /*4ae0*/  @!P0 IMAD.MOV R68, RZ, RZ, -R68 ;  /* 0x000000ffff448224 */ /* 0x000fe200078e0a44 */
[----:B------:R-:W-:Y:S01]  /*4af0*/  ISETP.GE.AND P0, PT, R0, RZ, PT ;  /* 0x000000ff0000720c */ /* 0x000fe20003f06270 */
[----:B------:R-:W-:Y:S01]  /*4b00*/  @!P6 IMAD.IADD R152, R152, 0x1, -R72 ;  /* 0x000000019898e824 */ /* 0x000fe200078e0a48 */
[----:B------:R-:W-:Y:S01]  /*4b10*/  IABS R9, R0 ;  /* 0x0000000000097213 */ /* 0x000fe20000000000 */
[----:B------:R-:W-:Y:S01]  /*4b20*/  IMAD.HI.U32 R0, R74, R157, RZ ;  /* 0x0000009d4a007227 */ /* 0x000fe200078e00ff */
[----:B------:R-:W-:Y:S01]  /*4b30*/  ISETP.GE.AND P6, PT, R6, RZ, PT ;  /* 0x000000ff0600720c */ /* 0x000fe20003fc6270 */
[----:B------:R4:W-:Y:S01]  /*4b40*/  STL [R1+0x80c], R2 ;  /* 0x00080c0201007387 */ /* 0x0009e20000100800 */
[----:B------:R-:W-:Y:S01]  /*4b50*/  LOP3.LUT R6, R73, 0xca, RZ, 0xfc, !PT ;  /* 0x000000ca49067812 */ /* 0x000fe200078efcff */
[----:B------:R-:W-:-:S02]  /*4b60*/  IMAD.MOV R0, RZ, RZ, -R0 ;  /* 0x000000ffff007224 */ /* 0x000fc400078e0a00 */
[--C-:B------:R-:W-:Y:S01]  /*4b70*/  @!P2 IMAD.IADD R67, R67, 0x1, -R72.reuse ;  /* 0x000000014343a824 */ /* 0x100fe200078e0a48 */
[----:B------:R-:W-:Y:S01]  /*4b80*/  IABS R11, R6 ;  /* 0x00000006000b7213 */ /* 0x000fe20000000000 */
[----:B------:R-:W-:Y:S02]  /*4b90*/  @!P4 IMAD.IADD R3, R3, 0x1, -R72 ;  /* 0x000000010303c824 */ /* 0x000fe400078e0a48 */
[C---:B------:R-:W-:Y:S01]  /*4ba0*/  IMAD R157, R72.reuse, R0, R157 ;  /* 0x00000000489d7224 */ /* 0x040fe200078e029d */
[----:B------:R-:W-:Y:S01]  /*4bb0*/  ISETP.GT.U32.AND P4, PT, R72, R67, PT ;  /* 0x000000434800720c */ /* 0x000fe20003f84070 */
[----:B------:R-:W-:-:S03]  /*4bc0*/  IMAD.HI.U32 R0, R74, R7, RZ ;  /* 0x000000074a007227 */ /* 0x000fc600078e00ff */
[C---:B------:R-:W-:Y:S01]  /*4bd0*/  ISETP.GT.U32.AND P2, PT, R72.reuse, R157, PT ;  /* 0x0000009d4800720c */ /* 0x040fe20003f44070 */
[----:B------:R-:W-:Y:S02]  /*4be0*/  IMAD.MOV R0, RZ, RZ, -R0 ;  /* 0x000000ffff007224 */ /* 0x000fe400078e0a00 */
[----:B-1----:R-:W-:Y:S02]  /*4bf0*/  IMAD.MOV.U32 R8, RZ, RZ, R5 ;  /* 0x000000ffff087224 */ /* 0x002fe400078e0005 */
[----:B------:R-:W-:Y:S01]  /*4c00*/  IMAD R156, R72, R0, R7 ;  /* 0x00000000489c7224 */ /* 0x000fe200078e0207 */
[----:B------:R-:W-:Y:S01]  /*4c10*/  LOP3.LUT R0, R73, 0xd0, RZ, 0xfc, !PT ;  /* 0x000000d049007812 */ /* 0x000fe200078efcff */
[----:B------:R-:W-:Y:S01]  /*4c20*/  IMAD.HI.U32 R5, R74, R11, RZ ;  /* 0x0000000b4a057227 */ /* 0x000fe200078e00ff */
[----:B------:R-:W-:Y:S02]  /*4c30*/  IABS R7, R12 ;  /* 0x0000000c00077213 */ /* 0x000fe40000000000 */
[----:B------:R-:W-:Y:S01]  /*4c40*/  IABS R63, R0 ;  /* 0x00000000003f7213 */ /* 0x000fe20000000000 */
[----:B------:R-:W-:Y:S01]  /*4c50*/  @!P4 IMAD.IADD R67, R67, 0x1, -R72 ;  /* 0x000000014343c824 */ /* 0x000fe200078e0a48 */
[----:B------:R-:W-:Y:S01]  /*4c60*/  ISETP.GT.U32.AND P4, PT, R72, R156, PT ;  /* 0x0000009c4800720c */ /* 0x000fe20003f84070 */
[----:B------:R-:W-:-:S02]  /*4c70*/  IMAD.MOV R5, RZ, RZ, -R5 ;  /* 0x000000ffff057224 */ /* 0x000fc400078e0a05 */
[----:B------:R-:W-:Y:S01]  /*4c80*/  @!P1 IMAD.MOV R8, RZ, RZ, -R8 ;  /* 0x000000ffff089224 */ /* 0x000fe200078e0a08 */
[C---:B------:R-:W-:Y:S01]  /*4c90*/  ISETP.GT.U32.AND P1, PT, R72.reuse, R3, PT ;  /* 0x000000034800720c */ /* 0x040fe20003f24070 */
[----:B------:R-:W-:Y:S01]  /*4ca0*/  IMAD R5, R72, R5, R11 ;  /* 0x0000000548057224 */ /* 0x000fe200078e020b */
[C---:B------:R-:W-:Y:S01]  /*4cb0*/  LOP3.LUT R11, R73.reuse, 0xd4, RZ, 0xfc, !PT ;  /* 0x000000d4490b7812 */ /* 0x040fe200078efcff */
[C---:B---3--:R-:W-:Y:S01]  /*4cc0*/  IMAD.HI.U32 R4, R74.reuse, R9, RZ ;  /* 0x000000094a047227 */ /* 0x048fe200078e00ff */
[----:B------:R1:W-:Y:S03]  /*4cd0*/  STL [R1+0x118], R8 ;  /* 0x0001180801007387 */ /* 0x0003e60000100800 */
[----:B----4-:R-:W-:Y:S01]  /*4ce0*/  IMAD.HI.U32 R2, R74, R159, RZ ;  /* 0x0000009f4a027227 */ /* 0x010fe200078e00ff */
[----:B------:R-:W-:Y:S03]  /*4cf0*/  STL [R1+0x81c], R12 ;  /* 0x00081c0c01007387 */ /* 0x000fe60000100800 */
[----:B------:R-:W-:Y:S01]  /*4d00*/  @!P4 IMAD.IADD R156, R156, 0x1, -R72 ;  /* 0x000000019c9cc824 */ /* 0x000fe200078e0a48 */
[----:B------:R-:W-:Y:S01]  /*4d10*/  ISETP.GT.U32.AND P4, PT, R72, R5, PT ;  /* 0x000000054800720c */ /* 0x000fe20003f84070 */
[----:B------:R-:W-:Y:S01]  /*4d20*/  IMAD.MOV R4, RZ, RZ, -R4 ;  /* 0x000000ffff047224 */ /* 0x000fe200078e0a04 */
[----:B-1----:R-:W-:Y:S01]  /*4d30*/  LOP3.LUT R8, R73, 0xce, RZ, 0xfc, !PT ;  /* 0x000000ce49087812 */ /* 0x002fe200078efcff */
[----:B------:R-:W-:-:S02]  /*4d40*/  @!P1 IMAD.IADD R3, R3, 0x1, -R72 ;  /* 0x0000000103039824 */ /* 0x000fc400078e0a48 */
[----:B------:R-:W-:Y:S01]  /*4d50*/  IMAD.MOV R2, RZ, RZ, -R2 ;  /* 0x000000ffff027224 */ /* 0x000fe200078e0a02 */
[----:B------:R-:W-:Y:S01]  /*4d60*/  IABS R161, R8 ;  /* 0x0000000800a17213 */ /* 0x000fe20000000000 */
[C---:B------:R-:W-:Y:S01]  /*4d70*/  IMAD R64, R72.reuse, R4, R9 ;  /* 0x0000000448407224 */ /* 0x040fe200078e0209 */
[----:B------:R-:W-:Y:S01]  /*4d80*/  LOP3.LUT R4, R73, 0xd2, RZ, 0xfc, !PT ;  /* 0x000000d249047812 */ /* 0x000fe200078efcff */
[----:B------:R-:W-:Y:S01]  /*4d90*/  IMAD.MOV.U32 R10, RZ, RZ, R3 ;  /* 0x000000ffff0a7224 */ /* 0x000fe200078e0003 */
[----:B------:R1:W-:Y:S01]  /*4da0*/  STL [R1+0x820], R8 ;  /* 0x0008200801007387 */ /* 0x0003e20000100800 */
[C---:B------:R-:W-:Y:S02]  /*4db0*/  IMAD R159, R72.reuse, R2, R159 ;  /* 0x00000002489f7224 */ /* 0x040fe400078e029f */
[----:B------:R-:W-:Y:S02]  /*4dc0*/  @!P4 IMAD.IADD R5, R5, 0x1, -R72 ;  /* 0x000000010505c824 */ /* 0x000fe400078e0a48 */
[----:B------:R-:W-:Y:S01]  /*4dd0*/  @!P6 IMAD.MOV R10, RZ, RZ, -R10 ;  /* 0x000000ffff0ae224 */ /* 0x000fe200078e0a0a */
[----:B------:R-:W-:Y:S01]  /*4de0*/  ISETP.GT.U32.AND P6, PT, R72, R64, PT ;  /* 0x000000404800720c */ /* 0x000fe20003fc4070 */
[----:B------:R-:W-:Y:S01]  /*4df0*/  IMAD.HI.U32 R3, R74, R63, RZ ;  /* 0x0000003f4a037227 */ /* 0x000fe200078e00ff */
[----:B------:R-:W-:-:S02]  /*4e00*/  ISETP.GT.U32.AND P1, PT, R72, R159, PT ;  /* 0x0000009f4800720c */ /* 0x000fc40003f24070 */
[----:B------:R-:W-:Y:S01]  /*4e10*/  ISETP.GT.U32.AND P4, PT, R72, R5, PT ;  /* 0x000000054800720c */ /* 0x000fe20003f84070 */
[----:B------:R-:W-:Y:S01]  /*4e20*/  IMAD.MOV R3, RZ, RZ, -R3 ;  /* 0x000000ffff037224 */ /* 0x000fe200078e0a03 */
[----:B-1----:R-:W-:Y:S01]  /*4e30*/  LOP3.LUT R8, R73, 0xda, RZ, 0xfc, !PT ;  /* 0x000000da49087812 */ /* 0x002fe200078efcff */
[----:B------:R-:W-:Y:S01]  /*4e40*/  @!P5 IMAD.MOV R67, RZ, RZ, -R67 ;  /* 0x000000ffff43d224 */ /* 0x000fe200078e0a43 */
[----:B------:R-:W-:Y:S01]  /*4e50*/  ISETP.GE.AND P5, PT, R0, RZ, PT ;  /* 0x000000ff0000720c */ /* 0x000fe20003fa6270 */
[----:B------:R-:W-:Y:S01]  /*4e60*/  IMAD R63, R72, R3, R63 ;  /* 0x00000003483f7224 */ /* 0x000fe200078e023f */
[----:B------:R1:W-:Y:S01]  /*4e70*/  STL [R1+0x134], R10 ;  /* 0x0001340a01007387 */ /* 0x0003e20000100800 */
[----:B------:R-:W-:-:S03]  /*4e80*/  IMAD.HI.U32 R0, R74, R7, RZ ;  /* 0x000000074a007227 */ /* 0x000fc600078e00ff */
[----:B------:R3:W-:Y:S01]  /*4e90*/  STL [R1+0x824], R11 ;  /* 0x0008240b01007387 */ /* 0x0007e20000100800 */
[--C-:B------:R-:W-:Y:S02]  /*4ea0*/  @!P6 IMAD.IADD R64, R64, 0x1, -R72.reuse ;  /* 0x000000014040e824 */ /* 0x100fe400078e0a48 */
[--C-:B------:R-:W-:Y:S01]  /*4eb0*/  @!P1 IMAD.IADD R159, R159, 0x1, -R72.reuse ;  /* 0x000000019f9f9824 */ /* 0x100fe200078e0a48 */
[----:B------:R-:W-:Y:S01]  /*4ec0*/  ISETP.GE.AND P1, PT, R4, RZ, PT ;  /* 0x000000ff0400720c */ /* 0x000fe20003f26270 */
[----:B------:R-:W-:Y:S01]  /*4ed0*/  @!P4 IMAD.IADD R5, R5, 0x1, -R72 ;  /* 0x000000010505c824 */ /* 0x000fe200078e0a48 */
[----:B------:R-:W-:Y:S01]  /*4ee0*/  IABS R4, R4 ;  /* 0x0000000400047213 */ /* 0x000fe20000000000 */
[----:B------:R-:W-:Y:S01]  /*4ef0*/  IMAD.MOV R0, RZ, RZ, -R0 ;  /* 0x000000ffff007224 */ /* 0x000fe200078e0a00 */
[C---:B------:R-:W-:Y:S01]  /*4f00*/  ISETP.GT.U32.AND P4, PT, R72.reuse, R63, PT ;  /* 0x0000003f4800720c */ /* 0x040fe20003f84070 */
[----:B------:R-:W-:Y:S01]  /*4f10*/  @!P2 IMAD.IADD R157, R157, 0x1, -R72 ;  /* 0x000000019d9da824 */ /* 0x000fe200078e0a48 */
[C---:B------:R-:W-:Y:S01]  /*4f20*/  ISETP.GT.U32.AND P6, PT, R72.reuse, R64, PT ;  /* 0x000000404800720c */ /* 0x040fe20003fc4070 */
[----:B------:R-:W-:Y:S01]  /*4f30*/  IMAD R158, R72, R0, R7 ;  /* 0x00000000489e7224 */ /* 0x000fe200078e0207 */
[----:B------:R-:W-:Y:S01]  /*4f40*/  ISETP.GE.AND P2, PT, R6, RZ, PT ;  /* 0x000000ff0600720c */ /* 0x000fe20003f46270 */
[----:B------:R-:W-:Y:S01]  /*4f50*/  IMAD.HI.U32 R2, R74, R161, RZ ;  /* 0x000000a14a027227 */ /* 0x000fe200078e00ff */
[----:B------:R-:W-:-:S02]  /*4f60*/  LOP3.LUT R6, R73, 0xd8, RZ, 0xfc, !PT ;  /* 0x000000d849067812 */ /* 0x000fc400078efcff */
[C---:B-1----:R-:W-:Y:S01]  /*4f70*/  LOP3.LUT R10, R73.reuse, 0xd6, RZ, 0xfc, !PT ;  /* 0x000000d6490a7812 */ /* 0x042fe200078efcff */
[----:B------:R-:W-:Y:S01]  /*4f80*/  IMAD.MOV.U32 R7, RZ, RZ, R4 ;  /* 0x000000ffff077224 */ /* 0x000fe200078e0004 */
[----:B------:R-:W-:Y:S01]  /*4f90*/  IABS R9, R6 ;  /* 0x0000000600097213 */ /* 0x000fe20000000000 */
[----:B------:R-:W-:Y:S01]  /*4fa0*/  IMAD.MOV R2, RZ, RZ, -R2 ;  /* 0x000000ffff027224 */ /* 0x000fe200078e0a02 */
[----:B------:R-:W-:Y:S01]  /*4fb0*/  IABS R4, R8 ;  /* 0x0000000800047213 */ /* 0x000fe20000000000 */
[----:B------:R-:W-:Y:S01]  /*4fc0*/  IMAD.HI.U32 R0, R74, R7, RZ ;  /* 0x000000074a007227 */ /* 0x000fe200078e00ff */
[----:B------:R1:W-:Y:S01]  /*4fd0*/  STL [R1+0x828], R10 ;  /* 0x0008280a01007387 */ /* 0x0003e20000100800 */
[----:B------:R-:W-:Y:S02]  /*4fe0*/  IABS R163, R10 ;  /* 0x0000000a00a37213 */ /* 0x000fe40000000000 */
[----:B------:R-:W-:Y:S01]  /*4ff0*/  IMAD R161, R72, R2, R161 ;  /* 0x0000000248a17224 */ /* 0x000fe200078e02a1 */
[----:B------:R-:W-:Y:S01]  /*5000*/  IABS R2, R11 ;  /* 0x0000000b00027213 */ /* 0x000fe20000000000 */
[----:B------:R-:W-:Y:S01]  /*5010*/  IMAD.MOV R0, RZ, RZ, -R0 ;  /* 0x000000ffff007224 */ /* 0x000fe200078e0a00 */
[----:B---3--:R-:W-:Y:S01]  /*5020*/  LOP3.LUT R11, R73, 0xdc, RZ, 0xfc, !PT ;  /* 0x000000dc490b7812 */ /* 0x008fe200078efcff */
[--C-:B------:R-:W-:Y:S01]  /*5030*/  @!P4 IMAD.IADD R63, R63, 0x1, -R72.reuse ;  /* 0x000000013f3fc824 */ /* 0x100fe200078e0a48 */
[----:B------:R-:W-:Y:S01]  /*5040*/  ISETP.GE.AND P4, PT, R6, RZ, PT ;  /* 0x000000ff0600720c */ /* 0x000fe20003f86270 */
[----:B------:R-:W-:Y:S01]  /*5050*/  @!P6 IMAD.IADD R64, R64, 0x1, -R72 ;  /* 0x000000014040e824 */ /* 0x000fe200078e0a48 */
[C---:B------:R-:W-:Y:S01]  /*5060*/  ISETP.GT.U32.AND P6, PT, R72.reuse, R158, PT ;  /* 0x0000009e4800720c */ /* 0x040fe20003fc4070 */
[C---:B------:R-:W-:Y:S01]  /*5070*/  IMAD R3, R72.reuse, R0, R7 ;  /* 0x0000000048037224 */ /* 0x040fe200078e0207 */
[----:B-1----:R-:W-:Y:S01]  /*5080*/  LOP3.LUT R10, R73, 0xde, RZ, 0xfc, !PT ;  /* 0x000000de490a7812 */ /* 0x002fe200078efcff */
[----:B------:R-:W-:Y:S01]  /*5090*/  @!P2 IMAD.MOV R5, RZ, RZ, -R5 ;  /* 0x000000ffff05a224 */ /* 0x000fe200078e0a05 */
[----:B------:R-:W-:Y:S01]  /*50a0*/  ISETP.GT.U32.AND P2, PT, R72, R63, PT ;  /* 0x0000003f4800720c */ /* 0x000fe20003f44070 */
[----:B------:R-:W-:Y:S01]  /*50b0*/  IMAD.HI.U32 R0, R74, R9, RZ ;  /* 0x000000094a007227 */ /* 0x000fe200078e00ff */
[----:B------:R-:W-:-:S02]  /*50c0*/  IABS R165, R10 ;  /* 0x0000000a00a57213 */ /* 0x000fc40000000000 */
[----:B------:R1:W-:Y:S01]  /*50d0*/  STL [R1+0x138], R5 ;  /* 0x0001380501007387 */ /* 0x0003e20000100800 */
[----:B------:R-:W-:Y:S01]  /*50e0*/  IMAD.MOV.U32 R7, RZ, RZ, R2 ;  /* 0x000000ffff077224 */ /* 0x000fe200078e0002 */
[----:B------:R-:W-:Y:S01]  /*50f0*/  LOP3.LUT R6, R73, 0xe4, RZ, 0xfc, !PT ;  /* 0x000000e449067812 */ /* 0x000fe200078efcff */
[----:B------:R-:W-:Y:S01]  /*5100*/  IMAD.MOV R62, RZ, RZ, -R0 ;  /* 0x000000ffff3e7224 */ /* 0x000fe200078e0a00 */
[----:B------:R-:W-:Y:S01]  /*5110*/  STL [R1+0x82c], R11 ;  /* 0x00082c0b01007387 */ /* 0x000fe20000100800 */
[----:B------:R-:W-:-:S03]  /*5120*/  IMAD.HI.U32 R0, R74, R7, RZ ;  /* 0x000000074a007227 */ /* 0x000fc600078e00ff */
[----:B------:R3:W-:Y:S01]  /*5130*/  STL [R1+0x830], R10 ;  /* 0x0008300a01007387 */ /* 0x0007e20000100800 */
[----:B------:R-:W-:Y:S02]  /*5140*/  IMAD.MOV R0, RZ, RZ, -R0 ;  /* 0x000000ffff007224 */ /* 0x000fe400078e0a00 */
[----:B------:R-:W-:Y:S01]  /*5150*/  @!P6 IMAD.IADD R158, R158, 0x1, -R72 ;  /* 0x000000019e9ee824 */ /* 0x000fe200078e0a48 */
[C---:B------:R-:W-:Y:S01]  /*5160*/  ISETP.GT.U32.AND P6, PT, R72.reuse, R3, PT ;  /* 0x000000034800720c */ /* 0x040fe20003fc4070 */
[----:B------:R-:W-:Y:S01]  /*5170*/  @!P0 IMAD.MOV R64, RZ, RZ, -R64 ;  /* 0x000000ffff408224 */ /* 0x000fe200078e0a40 */
[----:B------:R-:W-:Y:S01]  /*5180*/  ISETP.GT.U32.AND P0, PT, R72, R161, PT ;  /* 0x000000a14800720c */ /* 0x000fe20003f04070 */
[----:B------:R-:W-:Y:S01]  /*5190*/  @!P2 IMAD.IADD R63, R63, 0x1, -R72 ;  /* 0x000000013f3fa824 */ /* 0x000fe200078e0a48 */
[----:B------:R-:W-:Y:S01]  /*51a0*/  ISETP.GE.AND P2, PT, R8, RZ, PT ;  /* 0x000000ff0800720c */ /* 0x000fe20003f46270 */
[C---:B------:R-:W-:Y:S01]  /*51b0*/  IMAD R160, R72.reuse, R0, R7 ;  /* 0x0000000048a07224 */ /* 0x040fe200078e0207 */
[----:B------:R-:W-:Y:S01]  /*51c0*/  LOP3.LUT R0, R73, 0xe0, RZ, 0xfc, !PT ;  /* 0x000000e049007812 */ /* 0x000fe200078efcff */
[----:B-1----:R-:W-:Y:S01]  /*51d0*/  IMAD.MOV.U32 R5, RZ, RZ, R4 ;  /* 0x000000ffff057224 */ /* 0x002fe200078e0004 */
[----:B------:R-:W-:Y:S01]  /*51e0*/  IABS R7, R11 ;  /* 0x0000000b00077213 */ /* 0x000fe20000000000 */
[----:B------:R-:W-:Y:S01]  /*51f0*/  @!P5 IMAD.MOV R63, RZ, RZ, -R63 ;  /* 0x000000ffff3fd224 */ /* 0x000fe200078e0a3f */
[----:B------:R-:W-:Y:S01]  /*5200*/  ISETP.GT.U32.AND P5, PT, R72, R160, PT ;  /* 0x000000a04800720c */ /* 0x000fe20003fa4070 */
[----:B------:R-:W-:Y:S01]  /*5210*/  IMAD.HI.U32 R4, R74, R5, RZ ;  /* 0x000000054a047227 */ /* 0x000fe200078e00ff */
[----:B------:R-:W-:-:S02]  /*5220*/  IABS R61, R0 ;  /* 0x00000000003d7213 */ /* 0x000fc40000000000 */
[----:B---3--:R-:W-:Y:S01]  /*5230*/  LOP3.LUT R10, R73, 0xf4, RZ, 0xfc, !PT ;  /* 0x000000f4490a7812 */ /* 0x008fe200078efcff */
[C---:B------:R-:W-:Y:S02]  /*5240*/  IMAD R62, R72.reuse, R62, R9 ;  /* 0x0000003e483e7224 */ /* 0x040fe400078e0209 */
[----:B------:R-:W-:Y:S02]  /*5250*/  IMAD.MOV R4, RZ, RZ, -R4 ;  /* 0x000000ffff047224 */ /* 0x000fe400078e0a04 */
[--C-:B------:R-:W-:Y:S02]  /*5260*/  @!P6 IMAD.IADD R3, R3, 0x1, -R72.reuse ;  /* 0x000000010303e824 */ /* 0x100fe400078e0a48 */
[----:B------:R-:W-:Y:S01]  /*5270*/  @!P0 IMAD.IADD R161, R161, 0x1, -R72 ;  /* 0x00000001a1a18824 */ /* 0x000fe200078e0a48 */
[C---:B------:R-:W-:Y:S01]  /*5280*/  ISETP.GT.U32.AND P0, PT, R72.reuse, R62, PT ;  /* 0x0000003e4800720c */ /* 0x040fe20003f04070 */
[C---:B------:R-:W-:Y:S01]  /*5290*/  IMAD R5, R72.reuse, R4, R5 ;  /* 0x0000000448057224 */ /* 0x040fe200078e0205 */
[----:B------:R-:W-:Y:S01]  /*52a0*/  ISETP.GT.U32.AND P6, PT, R72, R3, PT ;  /* 0x000000034800720c */ /* 0x000fe20003fc4070 */
[----:B------:R-:W-:-:S04]  /*52b0*/  IMAD.HI.U32 R2, R74, R163, RZ ;  /* 0x000000a34a027227 */ /* 0x000fc800078e00ff */
[----:B------:R-:W-:Y:S01]  /*52c0*/  @!P5 IMAD.IADD R160, R160, 0x1, -R72 ;  /* 0x00000001a0a0d824 */ /* 0x000fe200078e0a48 */
[----:B------:R-:W-:Y:S01]  /*52d0*/  ISETP.GT.U32.AND P5, PT, R72, R5, PT ;  /* 0x000000054800720c */ /* 0x000fe20003fa4070 */
[----:B------:R-:W-:-:S04]  /*52e0*/  IMAD.MOV R2, RZ, RZ, -R2 ;  /* 0x000000ffff027224 */ /* 0x000fc800078e0a02 */
[----:B------:R-:W-:Y:S01]  /*52f0*/  IMAD R163, R72, R2, R163 ;  /* 0x0000000248a37224 */ /* 0x000fe200078e02a3 */
[----:B------:R-:W-:Y:S01]  /*5300*/  LOP3.LUT R2, R73, 0xe2, RZ, 0xfc, !PT ;  /* 0x000000e249027812 */ /* 0x000fe200078efcff */
[--C-:B------:R-:W-:Y:S02]  /*5310*/  @!P0 IMAD.IADD R62, R62, 0x1, -R72.reuse ;  /* 0x000000013e3e8824 */ /* 0x100fe400078e0a48 */
[--C-:B------:R-:W-:Y:S01]  /*5320*/  @!P6 IMAD.IADD R3, R3, 0x1, -R72.reuse ;  /* 0x000000010303e824 */ /* 0x100fe200078e0a48 */
[C---:B------:R-:W-:Y:S02]  /*5330*/  ISETP.GT.U32.AND P6, PT, R72.reuse, R163, PT ;  /* 0x000000a34800720c */ /* 0x040fe40003fc4070 */
[----:B------:R-:W-:Y:S01]  /*5340*/  ISETP.GT.U32.AND P0, PT, R72, R62, PT ;  /* 0x0000003e4800720c */ /* 0x000fe20003f04070 */
[----:B------:R-:W-:Y:S01]  /*5350*/  @!P5 IMAD.IADD R5, R5, 0x1, -R72 ;  /* 0x000000010505d824 */ /* 0x000fe200078e0a48 */
[----:B------:R-:W-:Y:S01]  /*5360*/  IABS R9, R2 ;  /* 0x0000000200097213 */ /* 0x000fe20000000000 */
[----:B------:R-:W-:Y:S01]  /*5370*/  IMAD.MOV.U32 R12, RZ, RZ, R3 ;  /* 0x000000ffff0c7224 */ /* 0x000fe200078e0003 */
[----:B------:R-:W-:-:S02]  /*5380*/  LOP3.LUT R3, R73, 0xe8, RZ, 0xfc, !PT ;  /* 0x000000e849037812 */ /* 0x000fc400078efcff */
[----:B------:R-:W-:Y:S01]  /*5390*/  ISETP.GT.U32.AND P5, PT, R72, R5, PT ;  /* 0x000000054800720c */ /* 0x000fe20003fa4070 */
[----:B------:R-:W-:Y:S01]  /*53a0*/  IMAD.HI.U32 R4, R74, R9, RZ ;  /* 0x000000094a047227 */ /* 0x000fe200078e00ff */
[----:B------:R-:W-:-:S03]  /*53b0*/  IABS R11, R3 ;  /* 0x00000003000b7213 */ /* 0x000fc60000000000 */
[--C-:B------:R-:W-:Y:S01]  /*53c0*/  @!P6 IMAD.IADD R163, R163, 0x1, -R72.reuse ;  /* 0x00000001a3a3e824 */ /* 0x100fe200078e0a48 */
[----:B------:R-:W-:Y:S01]  /*53d0*/  ISETP.GE.AND P6, PT, R2, RZ, PT ;  /* 0x000000ff0200720c */ /* 0x000fe20003fc6270 */
[----:B------:R-:W-:Y:S01]  /*53e0*/  @!P0 IMAD.IADD R62, R62, 0x1, -R72 ;  /* 0x000000013e3e8824 */ /* 0x000fe200078e0a48 */
[----:B------:R-:W-:Y:S01]  /*53f0*/  ISETP.GE.AND P0, PT, R3, RZ, PT ;  /* 0x000000ff0300720c */ /* 0x000fe20003f06270 */
[----:B------:R-:W-:-:S04]  /*5400*/  IMAD.HI.U32 R2, R74, R165, RZ ;  /* 0x000000a54a027227 */ /* 0x000fc800078e00ff */
[----:B------:R-:W-:-:S04]  /*5410*/  IMAD.HI.U32 R3, R74, R61, RZ ;  /* 0x0000003d4a037227 */ /* 0x000fc800078e00ff */
[----:B------:R-:W-:Y:S02]  /*5420*/  IMAD.MOV R2, RZ, RZ, -R2 ;  /* 0x000000ffff027224 */ /* 0x000fe400078e0a02 */
[----:B------:R-:W-:Y:S02]  /*5430*/  IMAD.MOV R3, RZ, RZ, -R3 ;  /* 0x000000ffff037224 */ /* 0x000fe400078e0a03 */
[----:B------:R-:W-:Y:S02]  /*5440*/  @!P5 IMAD.IADD R5, R5, 0x1, -R72 ;  /* 0x000000010505d824 */ /* 0x000fe400078e0a48 */
[C---:B------:R-:W-:Y:S01]  /*5450*/  IMAD R165, R72.reuse, R2, R165 ;  /* 0x0000000248a57224 */ /* 0x040fe200078e02a5 */
[C---:B------:R-:W-:Y:S01]  /*5460*/  LOP3.LUT R2, R73.reuse, 0xee, RZ, 0xfc, !PT ;  /* 0x000000ee49027812 */ /* 0x040fe200078efcff */
[C---:B------:R-:W-:Y:S02]  /*5470*/  IMAD R61, R72.reuse, R3, R61 ;  /* 0x00000003483d7224 */ /* 0x040fe400078e023d */
[----:B------:R-:W-:Y:S01]  /*5480*/  IMAD.MOV.U32 R8, RZ, RZ, R5 ;  /* 0x000000ffff087224 */ /* 0x000fe200078e0005 */
[----:B------:R-:W-:Y:S01]  /*5490*/  LOP3.LUT R5, R73, 0xe6, RZ, 0xfc, !PT ;  /* 0x000000e649057812 */ /* 0x000fe200078efcff */
[----:B------:R-:W-:Y:S01]  /*54a0*/  @!P4 IMAD.MOV R62, RZ, RZ, -R62 ;  /* 0x000000ffff3ec224 */ /* 0x000fe200078e0a3e */
[C---:B------:R-:W-:Y:S01]  /*54b0*/  ISETP.GT.U32.AND P4, PT, R72.reuse, R165, PT ;  /* 0x000000a54800720c */ /* 0x040fe20003f84070 */
[----:B------:R-:W-:Y:S01]  /*54c0*/  @!P2 IMAD.MOV R8, RZ, RZ, -R8 ;  /* 0x000000ffff08a224 */ /* 0x000fe200078e0a08 */
[----:B------:R-:W-:Y:S01]  /*54d0*/  ISETP.GT.U32.AND P2, PT, R72, R61, PT ;  /* 0x0000003d4800720c */ /* 0x000fe20003f44070 */
[----:B------:R-:W-:Y:S01]  /*54e0*/  IMAD.MOV R4, RZ, RZ, -R4 ;  /* 0x000000ffff047224 */ /* 0x000fe200078e0a04 */
[----:B------:R-:W-:Y:S01]  /*54f0*/  IABS R167, R5 ;  /* 0x0000000500a77213 */ /* 0x000fe20000000000 */
[----:B------:R-:W-:Y:S01]  /*5500*/  @!P1 IMAD.MOV R12, RZ, RZ, -R12 ;  /* 0x000000ffff0c9224 */ /* 0x000fe200078e0a0c */
[----:B------:R-:W-:Y:S01]  /*5510*/  ISETP.GE.AND P1, PT, R0, RZ, PT ;  /* 0x000000ff0000720c */ /* 0x000fe20003f26270 */
[----:B------:R-:W-:Y:S01]  /*5520*/  IMAD.HI.U32 R0, R74, R7, RZ ;  /* 0x000000074a007227 */ /* 0x000fe200078e00ff */
[----:B------:R-:W-:-:S02]  /*5530*/  IABS R169, R2 ;  /* 0x0000000200a97213 */ /* 0x000fc40000000000 */
[----:B------:R-:W-:Y:S01]  /*5540*/  STL [R1+0x154], R12 ;  /* 0x0001540c01007387 */ /* 0x000fe20000100800 */
[C---:B------:R-:W-:Y:S01]  /*5550*/  IMAD R3, R72.reuse, R4, R9 ;  /* 0x0000000448037224 */ /* 0x040fe200078e0209 */
[----:B------:R-:W-:Y:S01]  /*5560*/  LOP3.LUT R4, R73, 0xec, RZ, 0xfc, !PT ;  /* 0x000000ec49047812 */ /* 0x000fe200078efcff */
[----:B------:R-:W-:Y:S01]  /*5570*/  IMAD.MOV R162, RZ, RZ, -R0 ;  /* 0x000000ffffa27224 */ /* 0x000fe200078e0a00 */
[----:B------:R1:W-:Y:S01]  /*5580*/  STL [R1+0x834], R6 ;  /* 0x0008340601007387 */ /* 0x0003e20000100800 */
[--C-:B------:R-:W-:Y:S01]  /*5590*/  @!P4 IMAD.IADD R165, R165, 0x1, -R72.reuse ;  /* 0x00000001a5a5c824 */ /* 0x100fe200078e0a48 */
[C---:B------:R-:W-:Y:S01]  /*55a0*/  ISETP.GT.U32.AND P4, PT, R72.reuse, R3, PT ;  /* 0x000000034800720c */ /* 0x040fe20003f84070 */
[----:B------:R-:W-:Y:S01]  /*55b0*/  @!P2 IMAD.IADD R61, R61, 0x1, -R72 ;  /* 0x000000013d3da824 */ /* 0x000fe200078e0a48 */
[----:B------:R3:W-:Y:S01]  /*55c0*/  STL [R1+0x158], R8 ;  /* 0x0001580801007387 */ /* 0x0007e20000100800 */
[----:B------:R-:W-:Y:S01]  /*55d0*/  IMAD R162, R72, R162, R7 ;  /* 0x000000a248a27224 */ /* 0x000fe200078e0207 */
[----:B------:R-:W-:Y:S01]  /*55e0*/  IABS R7, R6 ;  /* 0x0000000600077213 */ /* 0x000fe20000000000 */
[----:B------:R-:W-:Y:S01]  /*55f0*/  IMAD.HI.U32 R0, R74, R11, RZ ;  /* 0x0000000b4a007227 */ /* 0x000fe200078e00ff */
[C---:B------:R-:W-:Y:S01]  /*5600*/  ISETP.GT.U32.AND P2, PT, R72.reuse, R61, PT ;  /* 0x0000003d4800720c */ /* 0x040fe20003f44070 */
[----:B------:R4:W-:Y:S01]  /*5610*/  STL [R1+0x83c], R5 ;  /* 0x00083c0501007387 */ /* 0x0009e20000100800 */
[----:B------:R-:W-:Y:S01]  /*5620*/  ISETP.GT.U32.AND P5, PT, R72, R162, PT ;  /* 0x000000a24800720c */ /* 0x000fe20003fa4070 */
[----:B------:R-:W-:-:S02]  /*5630*/  IMAD.MOV R0, RZ, RZ, -R0 ;  /* 0x000000ffff007224 */ /* 0x000fc400078e0a00 */
[----:B------:R5:W-:Y:S01]  /*5640*/  STL [R1+0x840], R4 ;  /* 0x0008400401007387 */ /* 0x000be20000100800 */
[----:B-1----:R-:W-:Y:S01]  /*5650*/  IMAD.HI.U32 R6, R74, R169, RZ ;  /* 0x000000a94a067227 */ /* 0x002fe200078e00ff */
[C---:B---3--:R-:W-:Y:S02]  /*5660*/  LOP3.LUT R8, R73.reuse, 0xf6, RZ, 0xfc, !PT ;  /* 0x000000f649087812 */ /* 0x048fe400078efcff */
[----:B------:R-:W-:Y:S01]  /*5670*/  STL [R1+0x844], R2 ;  /* 0x0008440201007387 */ /* 0x000fe20000100800 */
[C---:B------:R-:W-:Y:S01]  /*5680*/  IMAD R60, R72.reuse, R0, R11 ;  /* 0x00000000483c7224 */ /* 0x040fe200078e020b */
[----:B------:R-:W-:Y:S01]  /*5690*/  LOP3.LUT R0, R73, 0xea, RZ, 0xfc, !PT ;  /* 0x000000ea49007812 */ /* 0x000fe200078efcff */
[--C-:B------:R-:W-:Y:S01]  /*56a0*/  @!P4 IMAD.IADD R3, R3, 0x1, -R72.reuse ;  /* 0x000000010303c824 */ /* 0x100fe200078e0a48 */
[----:B------:R-:W-:Y:S01]  /*56b0*/  IABS R11, R4 ;  /* 0x00000004000b7213 */ /* 0x000fe20000000000 */
[--C-:B------:R-:W-:Y:S01]  /*56c0*/  @!P2 IMAD.IADD R61, R61, 0x1, -R72.reuse ;  /* 0x000000013d3da824 */ /* 0x100fe200078e0a48 */
[----:B------:R-:W-:Y:S01]  /*56d0*/  ISETP.GT.U32.AND P2, PT, R72, R60, PT ;  /* 0x0000003c4800720c */ /* 0x000fe20003f44070 */
[----:B------:R-:W-:Y:S01]  /*56e0*/  @!P5 IMAD.IADD R162, R162, 0x1, -R72 ;  /* 0x00000001a2a2d824 */ /* 0x000fe200078e0a48 */
[----:B------:R-:W-:Y:S01]  /*56f0*/  ISETP.GT.U32.AND P4, PT, R72, R3, PT ;  /* 0x000000034800720c */ /* 0x000fe20003f84070 */
[----:B------:R-:W-:Y:S01]  /*5700*/  @!P1 IMAD.MOV R61, RZ, RZ, -R61 ;  /* 0x000000ffff3d9224 */ /* 0x000fe200078e0a3d */
[----:B------:R-:W-:Y:S01]  /*5710*/  ISETP.GE.AND P5, PT, R0, RZ, PT ;  /* 0x000000ff0000720c */ /* 0x000fe20003fa6270 */
[C---:B----4-:R-:W-:Y:S01]  /*5720*/  IMAD.HI.U32 R5, R74.reuse, R11, RZ ;  /* 0x0000000b4a057227 */ /* 0x050fe200078e00ff */
[----:B------:R-:W-:Y:S01]  /*5730*/  IABS R9, R0 ;  /* 0x0000000000097213 */ /* 0x000fe20000000000 */
[----:B------:R1:W-:Y:S01]  /*5740*/  STL [R1+0x84c], R10 ;  /* 0x00084c0a01007387 */ /* 0x0003e20000100800 */
[----:B------:R-:W-:Y:S01]  /*5750*/  IABS R173, R8 ;  /* 0x0000000800ad7213 */ /* 0x000fe20000000000 */
[----:B------:R-:W-:-:S02]  /*5760*/  IMAD.HI.U32 R0, R74, R7, RZ ;  /* 0x000000074a007227 */ /* 0x000fc400078e00ff */
[----:B------:R3:W-:Y:S02]  /*5770*/  STL [R1+0x854], R8 ;  /* 0x0008540801007387 */ /* 0x0007e40000100800 */
[----:B------:R-:W-:Y:S02]  /*5780*/  IMAD.MOV R0, RZ, RZ, -R0 ;  /* 0x000000ffff007224 */ /* 0x000fe400078e0a00 */
[--C-:B------:R-:W-:Y:S02]  /*5790*/  @!P4 IMAD.IADD R3, R3, 0x1, -R72.reuse ;  /* 0x000000010303c824 */ /* 0x100fe400078e0a48 */
[----:B------:R-:W-:Y:S01]  /*57a0*/  IMAD R164, R72, R0, R7 ;  /* 0x0000000048a47224 */ /* 0x000fe200078e0207 */
[----:B------:R-:W-:Y:S01]  /*57b0*/  LOP3.LUT R0, R73, 0xf0, RZ, 0xfc, !PT ;  /* 0x000000f049007812 */ /* 0x000fe200078efcff */
[----:B------:R-:W-:Y:S01]  /*57c0*/  @!P2 IMAD.IADD R60, R60, 0x1, -R72 ;  /* 0x000000013c3ca824 */ /* 0x000fe200078e0a48 */
[----:B------:R-:W-:Y:S01]  /*57d0*/  IABS R7, R10 ;  /* 0x0000000a00077213 */ /* 0x000fe20000000000 */
[----:B------:R-:W-:Y:S01]  /*57e0*/  IMAD.MOV.U32 R12, RZ, RZ, R3 ;  /* 0x000000ffff0c7224 */ /* 0x000fe200078e0003 */
[----:B------:R-:W-:Y:S01]  /*57f0*/  IABS R59, R0 ;  /* 0x00000000003b7213 */ /* 0x000fe20000000000 */
[----:B-----5:R-:W-:Y:S01]  /*5800*/  IMAD.HI.U32 R4, R74, R9, RZ ;  /* 0x000000094a047227 */ /* 0x020fe200078e00ff */
[----:B------:R-:W-:-:S02]  /*5810*/  ISETP.GT.U32.AND P1, PT, R72, R60, PT ;  /* 0x0000003c4800720c */ /* 0x000fc40003f24070 */
[C---:B------:R-:W-:Y:S01]  /*5820*/  LOP3.LUT R3, R73.reuse, 0xf8, RZ, 0xfc, !PT ;  /* 0x000000f849037812 */ /* 0x040fe200078efcff */
[----:B------:R-:W-:Y:S01]  /*5830*/  @!P6 IMAD.MOV R12, RZ, RZ, -R12 ;  /* 0x000000ffff0ce224 */ /* 0x000fe200078e0a0c */
[----:B------:R-:W-:Y:S01]  /*5840*/  ISETP.GE.AND P6, PT, R0, RZ, PT ;  /* 0x000000ff0000720c */ /* 0x000fe20003fc6270 */
[----:B------:R-:W-:Y:S01]  /*5850*/  IMAD.HI.U32 R0, R74, R59, RZ ;  /* 0x0000003b4a007227 */ /* 0x000fe200078e00ff */
[----:B------:R-:W-:Y:S02]  /*5860*/  ISETP.GT.U32.AND P4, PT, R72, R164, PT ;  /* 0x000000a44800720c */ /* 0x000fe40003f84070 */
[C---:B-1----:R-:W-:Y:S01]  /*5870*/  LOP3.LUT R10, R73.reuse, 0xfe, RZ, 0xfc, !PT ;  /* 0x000000fe490a7812 */ /* 0x042fe200078efcff */
[----:B------:R-:W-:Y:S01]  /*5880*/  IMAD.MOV R0, RZ, RZ, -R0 ;  /* 0x000000ffff007224 */ /* 0x000fe200078e0a00 */
[----:B------:R1:W-:Y:S01]  /*5890*/  STL [R1+0x174], R12 ;  /* 0x0001740c01007387 */ /* 0x0003e20000100800 */
[----:B------:R-:W-:Y:S01]  /*58a0*/  IMAD.MOV R4, RZ, RZ, -R4 ;  /* 0x000000ffff047224 */ /* 0x000fe200078e0a04 */
[----:B------:R-:W-:Y:S01]  /*58b0*/  IABS R181, R10 ;  /* 0x0000000a00b57213 */ /* 0x000fe20000000000 */
[----:B------:R-:W-:Y:S01]  /*58c0*/  @!P1 IMAD.IADD R60, R60, 0x1, -R72 ;  /* 0x000000013c3c9824 */ /* 0x000fe200078e0a48 */
[C---:B---3--:R-:W-:Y:S01]  /*58d0*/  LOP3.LUT R8, R73.reuse, 0x102, RZ, 0xfc, !PT ;  /* 0x0000010249087812 */ /* 0x048fe200078efcff */
[----:B------:R-:W-:Y:S01]  /*58e0*/  IMAD R59, R72, R0, R59 ;  /* 0x00000000483b7224 */ /* 0x000fe200078e023b */
[----:B------:R-:W-:Y:S01]  /*58f0*/  LOP3.LUT R0, R73, 0x100, RZ, 0xfc, !PT ;  /* 0x0000010049007812 */ /* 0x000fe200078efcff */
[----:B------:R-:W-:-:S02]  /*5900*/  @!P0 IMAD.MOV R60, RZ, RZ, -R60 ;  /* 0x000000ffff3c8224 */ /* 0x000fc400078e0a3c */
[----:B------:R-:W-:Y:S01]  /*5910*/  IMAD.MOV R166, RZ, RZ, -R5 ;  /* 0x000000ffffa67224 */ /* 0x000fe200078e0a05 */
[C---:B------:R-:W-:Y:S01]  /*5920*/  ISETP.GT.U32.AND P0, PT, R72.reuse, R59, PT ;  /* 0x0000003b4800720c */ /* 0x040fe20003f04070 */
[----:B------:R-:W-:Y:S01]  /*5930*/  IMAD R5, R72, R4, R9 ;  /* 0x0000000448057224 */ /* 0x000fe200078e0209 */
[----:B------:R-:W-:Y:S01]  /*5940*/  IABS R9, R3 ;  /* 0x0000000300097213 */ /* 0x000fe20000000000 */
[----:B------:R-:W-:Y:S01]  /*5950*/  IMAD.MOV R6, RZ, RZ, -R6 ;  /* 0x000000ffff067224 */ /* 0x000fe200078e0a06 */
[----:B-1----:R-:W-:Y:S01]  /*5960*/  LOP3.LUT R12, R73, 0xfc, RZ, 0xfc, !PT ;  /* 0x000000fc490c7812 */ /* 0x002fe200078efcff */
[----:B------:R-:W-:Y:S01]  /*5970*/  IMAD.HI.U32 R2, R74, R167, RZ ;  /* 0x000000a74a027227 */ /* 0x000fe200078e00ff */
[----:B------:R-:W-:-:S03]  /*5980*/  ISETP.GT.U32.AND P1, PT, R72, R5, PT ;  /* 0x000000054800720c */ /* 0x000fc60003f24070 */
[----:B------:R-:W-:Y:S01]  /*5990*/  IMAD R169, R72, R6, R169 ;  /* 0x0000000648a97224 */ /* 0x000fe200078e02a9 */
[----:B------:R-:W-:Y:S01]  /*59a0*/  STL [R1+0x860], R12 ;  /* 0x0008600c01007387 */ /* 0x000fe20000100800 */
[----:B------:R-:W-:-:S03]  /*59b0*/  IMAD.HI.U32 R6, R74, R9, RZ ;  /* 0x000000094a067227 */ /* 0x000fc600078e00ff */
[----:B------:R1:W-:Y:S01]  /*59c0*/  STL [R1+0x864], R10 ;  /* 0x0008640a01007387 */ /* 0x0003e20000100800 */
[----:B------:R-:W-:Y:S02]  /*59d0*/  @!P0 IMAD.IADD R59, R59, 0x1, -R72 ;  /* 0x000000013b3b8824 */ /* 0x000fe400078e0a48 */
[----:B------:R-:W-:Y:S01]  /*59e0*/  IMAD.MOV R2, RZ, RZ, -R2 ;  /* 0x000000ffff027224 */ /* 0x000fe200078e0a02 */
[----:B------:R-:W-:Y:S01]  /*59f0*/  STL [R1+0x18c], R8 ;  /* 0x00018c0801007387 */ /* 0x000fe20000100800 */
[----:B------:R-:W-:Y:S01]  /*5a00*/  @!P1 IMAD.IADD R5, R5, 0x1, -R72 ;  /* 0x0000000105059824 */ /* 0x000fe200078e0a48 */
[C---:B------:R-:W-:Y:S01]  /*5a10*/  ISETP.GT.U32.AND P0, PT, R72.reuse, R59, PT ;  /* 0x0000003b4800720c */ /* 0x040fe20003f04070 */
[----:B------:R-:W-:Y:S02]  /*5a20*/  IMAD.MOV R6, RZ, RZ, -R6 ;  /* 0x000000ffff067224 */ /* 0x000fe400078e0a06 */
[C---:B------:R-:W-:Y:S01]  /*5a30*/  IMAD R167, R72.reuse, R2, R167 ;  /* 0x0000000248a77224 */ /* 0x040fe200078e02a7 */
[C---:B------:R-:W-:Y:S01]  /*5a40*/  ISETP.GT.U32.AND P1, PT, R72.reuse, R5, PT ;  /* 0x000000054800720c */ /* 0x040fe20003f24070 */
[C---:B------:R-:W-:Y:S01]  /*5a50*/  IMAD R184, R72.reuse, R6, R9 ;  /* 0x0000000648b87224 */ /* 0x040fe200078e0209 */
[----:B------:R-:W-:Y:S01]  /*5a60*/  LOP3.LUT R2, R73, 0xf2, RZ, 0xfc, !PT ;  /* 0x000000f249027812 */ /* 0x000fe200078efcff */
[C---:B------:R-:W-:Y:S01]  /*5a70*/  IMAD R166, R72.reuse, R166, R11 ;  /* 0x000000a648a67224 */ /* 0x040fe200078e020b */
[----:B------:R-:W-:Y:S01]  /*5a80*/  ISETP.GT.U32.AND P2, PT, R72, R167, PT ;  /* 0x000000a74800720c */ /* 0x000fe20003f44070 */
[----:B------:R-:W-:Y:S01]  /*5a90*/  @!P4 IMAD.IADD R164, R164, 0x1, -R72 ;  /* 0x00000001a4a4c824 */ /* 0x000fe200078e0a48 */
[----:B------:R-:W-:Y:S01]  /*5aa0*/  IABS R69, R2 ;  /* 0x0000000200457213 */ /* 0x000fe20000000000 */
[----:B------:R-:W-:Y:S01]  /*5ab0*/  IMAD.HI.U32 R4, R74, R173, RZ ;  /* 0x000000ad4a047227 */ /* 0x000fe200078e00ff */
[----:B------:R-:W-:-:S02]  /*5ac0*/  ISETP.GE.AND P4, PT, R2, RZ, PT ;  /* 0x000000ff0200720c */ /* 0x000fc40003f86270 */
[----:B------:R-:W-:Y:S01]  /*5ad0*/  IABS R9, R0 ;  /* 0x0000000000097213 */ /* 0x000fe20000000000 */
[--C-:B------:R-:W-:Y:S01]  /*5ae0*/  @!P0 IMAD.IADD R59, R59, 0x1, -R72.reuse ;  /* 0x000000013b3b8824 */ /* 0x100fe200078e0a48 */
[----:B------:R-:W-:Y:S01]  /*5af0*/  ISETP.GT.U32.AND P0, PT, R72, R169, PT ;  /* 0x000000a94800720c */ /* 0x000fe20003f04070 */
[----:B------:R-:W-:Y:S01]  /*5b00*/  @!P1 IMAD.IADD R5, R5, 0x1, -R72 ;  /* 0x0000000105059824 */ /* 0x000fe200078e0a48 */
[----:B------:R-:W-:Y:S01]  /*5b10*/  ISETP.GE.AND P1, PT, R0, RZ, PT ;  /* 0x000000ff0000720c */ /* 0x000fe20003f26270 */
[----:B------:R-:W-:Y:S01]  /*5b20*/  IMAD.HI.U32 R2, R74, R69, RZ ;  /* 0x000000454a027227 */ /* 0x000fe200078e00ff */
[C---:B-1----:R-:W-:Y:S02]  /*5b30*/  LOP3.LUT R10, R73.reuse, 0x106, RZ, 0xfc, !PT ;  /* 0x00000106490a7812 */ /* 0x042fe400078efcff */
[----:B------:R-:W-:Y:S01]  /*5b40*/  LOP3.LUT R6, R73, 0x10c, RZ, 0xfc, !PT ;  /* 0x0000010c49067812 */ /* 0x000fe200078efcff */
[----:B------:R-:W-:Y:S01]  /*5b50*/  IMAD.MOV.U32 R11, RZ, RZ, R5 ;  /* 0x000000ffff0b7224 */ /* 0x000fe200078e0005 */
[----:B------:R-:W-:Y:S01]  /*5b60*/  IABS R189, R10 ;  /* 0x0000000a00bd7213 */ /* 0x000fe20000000000 */
[----:B------:R-:W-:-:S02]  /*5b70*/  IMAD.MOV R2, RZ, RZ, -R2 ;  /* 0x000000ffff027224 */ /* 0x000fc400078e0a02 */
[----:B------:R-:W-:Y:S01]  /*5b80*/  @!P5 IMAD.MOV R11, RZ, RZ, -R11 ;  /* 0x000000ffff0bd224 */ /* 0x000fe200078e0a0b */
[C---:B------:R-:W-:Y:S01]  /*5b90*/  ISETP.GT.U32.AND P5, PT, R72.reuse, R166, PT ;  /* 0x000000a64800720c */ /* 0x040fe20003fa4070 */
[--C-:B------:R-:W-:Y:S01]  /*5ba0*/  @!P0 IMAD.IADD R169, R169, 0x1, -R72.reuse ;  /* 0x00000001a9a98824 */ /* 0x100fe200078e0a48 */
[C---:B------:R-:W-:Y:S01]  /*5bb0*/  ISETP.GT.U32.AND P0, PT, R72.reuse, R184, PT ;  /* 0x000000b84800720c */ /* 0x040fe20003f04070 */
[----:B------:R-:W-:Y:S01]  /*5bc0*/  IMAD R69, R72, R2, R69 ;  /* 0x0000000248457224 */ /* 0x000fe200078e0245 */
[----:B------:R1:W-:Y:S01]  /*5bd0*/  STL [R1+0x178], R11 ;  /* 0x0001780b01007387 */ /* 0x0003e20000100800 */
[----:B------:R-:W-:Y:S01]  /*5be0*/  @!P2 IMAD.IADD R167, R167, 0x1, -R72 ;  /* 0x00000001a7a7a824 */ /* 0x000fe200078e0a48 */
[----:B------:R-:W-:Y:S01]  /*5bf0*/  ISETP.GE.AND P2, PT, R3, RZ, PT ;  /* 0x000000ff0300720c */ /* 0x000fe20003f46270 */
[----:B------:R-:W-:-:S04]  /*5c00*/  IMAD.HI.U32 R3, R74, R7, RZ ;  /* 0x000000074a037227 */ /* 0x000fc800078e00ff */
[----:B------:R-:W-:Y:S02]  /*5c10*/  IMAD.MOV R4, RZ, RZ, -R4 ;  /* 0x000000ffff047224 */ /* 0x000fe400078e0a04 */
[--C-:B------:R-:W-:Y:S01]  /*5c20*/  @!P5 IMAD.IADD R166, R166, 0x1, -R72.reuse ;  /* 0x00000001a6a6d824 */ /* 0x100fe200078e0a48 */
[----:B------:R-:W-:Y:S01]  /*5c30*/  ISETP.GT.U32.AND P5, PT, R72, R69, PT ;  /* 0x000000454800720c */ /* 0x000fe20003fa4070 */
[----:B------:R-:W-:Y:S01]  /*5c40*/  @!P0 IMAD.IADD R184, R184, 0x1, -R72 ;  /* 0x00000001b8b88824 */ /* 0x000fe200078e0a48 */
[----:B-1----:R-:W-:Y:S01]  /*5c50*/  IABS R11, R8 ;  /* 0x00000008000b7213 */ /* 0x002fe20000000000 */
[----:B------:R-:W-:Y:S01]  /*5c60*/  IMAD.MOV R3, RZ, RZ, -R3 ;  /* 0x000000ffff037224 */ /* 0x000fe200078e0a03 */
[C---:B------:R-:W-:Y:S01]  /*5c70*/  LOP3.LUT R8, R73.reuse, 0x10a, RZ, 0xfc, !PT ;  /* 0x0000010a49087812 */ /* 0x040fe200078efcff */
[C---:B------:R-:W-:Y:S01]  /*5c80*/  IMAD R173, R72.reuse, R4, R173 ;  /* 0x0000000448ad7224 */ /* 0x040fe200078e02ad */
[C---:B------:R-:W-:Y:S01]  /*5c90*/  ISETP.GT.U32.AND P0, PT, R72.reuse, R184, PT ;  /* 0x000000b84800720c */ /* 0x040fe20003f04070 */
[----:B------:R-:W-:Y:S01]  /*5ca0*/  IMAD R168, R72, R3, R7 ;  /* 0x0000000348a87224 */ /* 0x000fe200078e0207 */
[----:B------:R-:W-:Y:S01]  /*5cb0*/  LOP3.LUT R4, R73, 0xfa, RZ, 0xfc, !PT ;  /* 0x000000fa49047812 */ /* 0x000fe200078efcff */
[----:B------:R-:W-:Y:S01]  /*5cc0*/  IMAD.HI.U32 R3, R74, R9, RZ ;  /* 0x000000094a037227 */ /* 0x000fe200078e00ff */
[----:B------:R-:W-:-:S02]  /*5cd0*/  IABS R7, R12 ;  /* 0x0000000c00077213 */ /* 0x000fc40000000000 */
[----:B------:R-:W-:Y:S01]  /*5ce0*/  IABS R5, R4 ;  /* 0x0000000400057213 */ /* 0x000fe20000000000 */
[----:B------:R-:W-:Y:S01]  /*5cf0*/  IMAD.MOV R3, RZ, RZ, -R3 ;  /* 0x000000ffff037224 */ /* 0x000fe200078e0a03 */
[----:B------:R-:W-:Y:S01]  /*5d00*/  LOP3.LUT R12, R73, 0x104, RZ, 0xfc, !PT ;  /* 0x00000104490c7812 */ /* 0x000fe200078efcff */
[--C-:B------:R-:W-:Y:S01]  /*5d10*/  @!P5 IMAD.IADD R69, R69, 0x1, -R72.reuse ;  /* 0x000000014545d824 */ /* 0x100fe200078e0a48 */
[----:B------:R-:W-:Y:S01]  /*5d20*/  IABS R77, R8 ;  /* 0x00000008004d7213 */ /* 0x000fe20000000000 */
[----:B------:R-:W-:Y:S02]  /*5d30*/  IMAD.HI.U32 R0, R74, R5, RZ ;  /* 0x000000054a007227 */ /* 0x000fe400078e00ff */
[----:B------:R-:W-:Y:S01]  /*5d40*/  STL [R1+0x870], R12 ;  /* 0x0008700c01007387 */ /* 0x000fe20000100800 */
[C---:B------:R-:W-:Y:S01]  /*5d50*/  ISETP.GT.U32.AND P5, PT, R72.reuse, R69, PT ;  /* 0x000000454800720c */ /* 0x040fe20003fa4070 */
[----:B------:R-:W-:Y:S01]  /*5d60*/  IMAD R186, R72, R3, R9 ;  /* 0x0000000348ba7224 */ /* 0x000fe200078e0209 */
[----:B------:R-:W-:Y:S01]  /*5d70*/  IABS R3, R12 ;  /* 0x0000000c00037213 */ /* 0x000fe20000000000 */
[----:B------:R-:W-:Y:S01]  /*5d80*/  @!P0 IMAD.IADD R184, R184, 0x1, -R72 ;  /* 0x00000001b8b88824 */ /* 0x000fe200078e0a48 */
[----:B------:R1:W-:Y:S01]  /*5d90*/  STL [R1+0x874], R10 ;  /* 0x0008740a01007387 */ /* 0x0003e20000100800 */
[----:B------:R-:W-:Y:S01]  /*5da0*/  IMAD.MOV R76, RZ, RZ, -R0 ;  /* 0x000000ffff4c7224 */ /* 0x000fe200078e0a00 */
[----:B------:R-:W-:Y:S01]  /*5db0*/  LOP3.LUT R9, R73, 0x112, RZ, 0xfc, !PT ;  /* 0x0000011249097812 */ /* 0x000fe200078efcff */
[----:B------:R-:W-:Y:S01]  /*5dc0*/  @!P2 IMAD.MOV R184, RZ, RZ, -R184 ;  /* 0x000000ffffb8a224 */ /* 0x000fe200078e0ab8 */
[----:B------:R-:W-:Y:S01]  /*5dd0*/  ISETP.GT.U32.AND P2, PT, R72, R186, PT ;  /* 0x000000ba4800720c */ /* 0x000fe20003f44070 */
[----:B------:R-:W-:Y:S01]  /*5de0*/  IMAD.HI.U32 R0, R74, R181, RZ ;  /* 0x000000b54a007227 */ /* 0x000fe200078e00ff */
[----:B------:R3:W-:Y:S01]  /*5df0*/  STL [R1+0x190], R8 ;  /* 0x0001900801007387 */ /* 0x0007e20000100800 */
[----:B------:R-:W-:-:S02]  /*5e00*/  IABS R79, R9 ;  /* 0x00000009004f7213 */ /* 0x000fc40000000000 */
[----:B------:R-:W-:Y:S01]  /*5e10*/  IMAD.MOV R0, RZ, RZ, -R0 ;  /* 0x000000ffff007224 */ /* 0x000fe200078e0a00 */
[----:B-1----:R-:W-:Y:S01]  /*5e20*/  LOP3.LUT R10, R73, 0x10e, RZ, 0xfc, !PT ;  /* 0x0000010e490a7812 */ /* 0x002fe200078efcff */
[--C-:B------:R-:W-:Y:S01]  /*5e30*/  @!P5 IMAD.IADD R69, R69, 0x1, -R72.reuse ;  /* 0x000000014545d824 */ /* 0x100fe200078e0a48 */
[C---:B------:R-:W-:Y:S01]  /*5e40*/  ISETP.GT.U32.AND P5, PT, R72.reuse, R168, PT ;  /* 0x000000a84800720c */ /* 0x040fe20003fa4070 */
[----:B------:R-:W-:Y:S01]  /*5e50*/  IMAD R181, R72, R0, R181 ;  /* 0x0000000048b57224 */ /* 0x000fe200078e02b5 */
[C---:B------:R-:W-:Y:S01]  /*5e60*/  LOP3.LUT R0, R73.reuse, 0x108, RZ, 0xfc, !PT ;  /* 0x0000010849007812 */ /* 0x040fe200078efcff */
[----:B------:R-:W-:Y:S01]  /*5e70*/  @!P6 IMAD.MOV R59, RZ, RZ, -R59 ;  /* 0x000000ffff3be224 */ /* 0x000fe200078e0a3b */
[----:B------:R-:W-:Y:S01]  /*5e80*/  IABS R197, R10 ;  /* 0x0000000a00c57213 */ /* 0x000fe20000000000 */
[----:B------:R-:W-:Y:S01]  /*5e90*/  @!P2 IMAD.IADD R186, R186, 0x1, -R72 ;  /* 0x00000001babaa824 */ /* 0x000fe200078e0a48 */
[----:B------:R-:W-:Y:S01]  /*5ea0*/  ISETP.GE.AND P6, PT, R0, RZ, PT ;  /* 0x000000ff0000720c */ /* 0x000fe20003fc6270 */
[----:B------:R-:W-:Y:S01]  /*5eb0*/  IMAD.HI.U32 R2, R74, R7, RZ ;  /* 0x000000074a027227 */ /* 0x000fe200078e00ff */
[----:B------:R-:W-:Y:S01]  /*5ec0*/  IABS R193, R0 ;  /* 0x0000000000c17213 */ /* 0x000fe20000000000 */
[----:B------:R-:W-:Y:S01]  /*5ed0*/  STL [R1+0x87c], R6 ;  /* 0x00087c0601007387 */ /* 0x000fe20000100800 */
[----:B------:R-:W-:Y:S01]  /*5ee0*/  ISETP.GT.U32.AND P2, PT, R72, R186, PT ;  /* 0x000000ba4800720c */ /* 0x000fe20003f44070 */
[----:B------:R-:W-:Y:S01]  /*5ef0*/  IMAD.HI.U32 R0, R74, R3, RZ ;  /* 0x000000034a007227 */ /* 0x000fe200078e00ff */
[C---:B---3--:R-:W-:Y:S01]  /*5f00*/  LOP3.LUT R8, R73.reuse, 0x114, RZ, 0xfc, !PT ;  /* 0x0000011449087812 */ /* 0x048fe200078efcff */
[----:B------:R1:W-:Y:S01]  /*5f10*/  STL [R1+0x88c], R10 ;  /* 0x00088c0a01007387 */ /* 0x0003e20000100800 */
[----:B------:R-:W-:Y:S01]  /*5f20*/  LOP3.LUT R12, R73, 0x152, RZ, 0xfc, !PT ;  /* 0x00000152490c7812 */ /* 0x000fe200078efcff */
[----:B------:R-:W-:-:S02]  /*5f30*/  IMAD.MOV R180, RZ, RZ, -R0 ;  /* 0x000000ffffb47224 */ /* 0x000fc400078e0a00 */
[----:B------:R-:W-:Y:S01]  /*5f40*/  IMAD.HI.U32 R0, R74, R193, RZ ;  /* 0x000000c14a007227 */ /* 0x000fe200078e00ff */
[----:B------:R-:W-:Y:S01]  /*5f50*/  STL [R1+0x194], R9 ;  /* 0x0001940901007387 */ /* 0x000fe20000100800 */
[----:B------:R-:W-:Y:S02]  /*5f60*/  IABS R92, R12 ;  /* 0x0000000c005c7213 */ /* 0x000fe40000000000 */
[----:B------:R-:W-:Y:S01]  /*5f70*/  IMAD.MOV R0, RZ, RZ, -R0 ;  /* 0x000000ffff007224 */ /* 0x000fe200078e0a00 */
[----:B------:R-:W-:Y:S01]  /*5f80*/  STL [R1+0x898], R8 ;  /* 0x0008980801007387 */ /* 0x000fe20000100800 */
[----:B------:R-:W-:Y:S01]  /*5f90*/  @!P5 IMAD.IADD R168, R168, 0x1, -R72 ;  /* 0x00000001a8a8d824 */ /* 0x000fe200078e0a48 */
[C---:B------:R-:W-:Y:S01]  /*5fa0*/  ISETP.GT.U32.AND P5, PT, R72.reuse, R173, PT ;  /* 0x000000ad4800720c */ /* 0x040fe20003fa4070 */
[C---:B------:R-:W-:Y:S01]  /*5fb0*/  IMAD R193, R72.reuse, R0, R193 ;  /* 0x0000000048c17224 */ /* 0x040fe200078e02c1 */
[C---:B------:R-:W-:Y:S01]  /*5fc0*/  LOP3.LUT R0, R73.reuse, 0x110, RZ, 0xfc, !PT ;  /* 0x0000011049007812 */ /* 0x040fe200078efcff */
[----:B------:R-:W-:Y:S01]  /*5fd0*/  IMAD R76, R72, R76, R5 ;  /* 0x0000004c484c7224 */ /* 0x000fe200078e0205 */
[----:B-1----:R-:W-:Y:S01]  /*5fe0*/  LOP3.LUT R10, R73, 0x122, RZ, 0xfc, !PT ;  /* 0x00000122490a7812 */ /* 0x002fe200078efcff */
[----:B------:R-:W-:Y:S01]  /*5ff0*/  IMAD.MOV R2, RZ, RZ, -R2 ;  /* 0x000000ffff027224 */ /* 0x000fe200078e0a02 */
[----:B------:R-:W-:Y:S01]  /*6000*/  IABS R195, R0 ;  /* 0x0000000000c37213 */ /* 0x000fe20000000000 */
[----:B------:R-:W-:Y:S01]  /*6010*/  @!P2 IMAD.IADD R186, R186, 0x1, -R72 ;  /* 0x00000001babaa824 */ /* 0x000fe200078e0a48 */
[----:B------:R-:W-:Y:S01]  /*6020*/  ISETP.GT.U32.AND P2, PT, R72, R193, PT ;  /* 0x000000c14800720c */ /* 0x000fe20003f44070 */
[----:B------:R-:W-:Y:S01]  /*6030*/  IMAD.HI.U32 R5, R74, R11, RZ ;  /* 0x0000000b4a057227 */ /* 0x000fe200078e00ff */
[----:B------:R-:W-:-:S02]  /*6040*/  ISETP.GT.U32.AND P0, PT, R72, R76, PT ;  /* 0x0000004c4800720c */ /* 0x000fc40003f04070 */
[----:B------:R-:W-:Y:S01]  /*6050*/  IABS R81, R10 ;  /* 0x0000000a00517213 */ /* 0x000fe20000000000 */
[----:B------:R-:W-:Y:S01]  /*6060*/  IMAD R172, R72, R2, R7 ;  /* 0x0000000248ac7224 */ /* 0x000fe200078e0207 */
[----:B------:R-:W-:Y:S01]  /*6070*/  IABS R7, R6 ;  /* 0x0000000600077213 */ /* 0x000fe20000000000 */
[----:B------:R-:W-:Y:S01]  /*6080*/  IMAD.MOV R5, RZ, RZ, -R5 ;  /* 0x000000ffff057224 */ /* 0x000fe200078e0a05 */
[----:B------:R-:W-:Y:S01]  /*6090*/  LOP3.LUT R6, R73, 0x116, RZ, 0xfc, !PT ;  /* 0x0000011649067812 */ /* 0x000fe200078efcff */
[----:B------:R-:W-:-:S03]  /*60a0*/  IMAD.HI.U32 R2, R74, R189, RZ ;  /* 0x000000bd4a027227 */ /* 0x000fc600078e00ff */
[----:B------:R-:W-:Y:S01]  /*60b0*/  IABS R205, R6 ;  /* 0x0000000600cd7213 */ /* 0x000fe20000000000 */
[----:B------:R-:W-:Y:S01]  /*60c0*/  @!P5 IMAD.IADD R173, R173, 0x1, -R72 ;  /* 0x00000001adadd824 */ /* 0x000fe200078e0a48 */
[C---:B------:R-:W-:Y:S01]  /*60d0*/  ISETP.GT.U32.AND P5, PT, R72.reuse, R172, PT ;  /* 0x000000ac4800720c */ /* 0x040fe20003fa4070 */
[----:B------:R-:W-:Y:S01]  /*60e0*/  IMAD R78, R72, R5, R11 ;  /* 0x00000005484e7224 */ /* 0x000fe200078e020b */
[----:B------:R1:W-:Y:S01]  /*60f0*/  STL [R1+0x8ac], R6 ;  /* 0x0008ac0601007387 */ /* 0x0003e20000100800 */
[----:B------:R-:W-:Y:S01]  /*6100*/  IMAD.MOV R5, RZ, RZ, -R2 ;  /* 0x000000ffff057224 */ /* 0x000fe200078e0a02 */
[----:B------:R-:W-:Y:S01]  /*6110*/  LOP3.LUT R11, R73, 0x12a, RZ, 0xfc, !PT ;  /* 0x0000012a490b7812 */ /* 0x000fe200078efcff */
[----:B------:R-:W-:-:S04]  /*6120*/  IMAD.HI.U32 R2, R74, R77, RZ ;  /* 0x0000004d4a027227 */ /* 0x000fc800078e00ff */
[----:B------:R-:W-:Y:S02]  /*6130*/  @!P2 IMAD.IADD R193, R193, 0x1, -R72 ;  /* 0x00000001c1c1a824 */ /* 0x000fe400078e0a48 */
[----:B------:R-:W-:Y:S01]  /*6140*/  IMAD.MOV R2, RZ, RZ, -R2 ;  /* 0x000000ffff027224 */ /* 0x000fe200078e0a02 */
[----:B-1----:R-:W-:Y:S01]  /*6150*/  LOP3.LUT R6, R73, 0x11e, RZ, 0xfc, !PT ;  /* 0x0000011e49067812 */ /* 0x002fe200078efcff */
[----:B------:R-:W-:Y:S01]  /*6160*/  @!P5 IMAD.IADD R172, R172, 0x1, -R72 ;  /* 0x00000001acacd824 */ /* 0x000fe200078e0a48 */
[C---:B------:R-:W-:Y:S01]  /*6170*/  ISETP.GT.U32.AND P2, PT, R72.reuse, R193, PT ;  /* 0x000000c14800720c */ /* 0x040fe20003f44070 */
[C---:B------:R-:W-:Y:S01]  /*6180*/  IMAD R77, R72.reuse, R2, R77 ;  /* 0x00000002484d7224 */ /* 0x040fe200078e024d */
[----:B------:R-:W-:Y:S01]  /*6190*/  ISETP.GT.U32.AND P5, PT, R72, R181, PT ;  /* 0x000000b54800720c */ /* 0x000fe20003fa4070 */
[----:B------:R-:W-:Y:S01]  /*61a0*/  IMAD.HI.U32 R2, R74, R195, RZ ;  /* 0x000000c34a027227 */ /* 0x000fe200078e00ff */
[----:B------:R-:W-:-:S03]  /*61b0*/  IABS R213, R6 ;  /* 0x0000000600d57213 */ /* 0x000fc60000000000 */
[----:B------:R-:W-:Y:S02]  /*61c0*/  IMAD.MOV R2, RZ, RZ, -R2 ;  /* 0x000000ffff027224 */ /* 0x000fe400078e0a02 */
[--C-:B------:R-:W-:Y:S01]  /*61d0*/  @!P0 IMAD.IADD R76, R76, 0x1, -R72.reuse ;  /* 0x000000014c4c8824 */ /* 0x100fe200078e0a48 */
[----:B------:R-:W-:Y:S01]  /*61e0*/  ISETP.GE.AND P0, PT, R0, RZ, PT ;  /* 0x000000ff0000720c */ /* 0x000fe20003f06270 */
[C---:B------:R-:W-:Y:S02]  /*61f0*/  IMAD R195, R72.reuse, R2, R195 ;  /* 0x0000000248c37224 */ /* 0x040fe400078e02c3 */
[--C-:B------:R-:W-:Y:S02]  /*6200*/  @!P2 IMAD.IADD R193, R193, 0x1, -R72.reuse ;  /* 0x00000001c1c1a824 */ /* 0x100fe400078e0a48 */
[----:B------:R-:W-:Y:S01]  /*6210*/  @!P5 IMAD.IADD R181, R181, 0x1, -R72 ;  /* 0x00000001b5b5d824 */ /* 0x000fe200078e0a48 */
[----:B------:R-:W-:Y:S01]  /*6220*/  ISETP.GT.U32.AND P2, PT, R72, R195, PT ;  /* 0x000000c34800720c */ /* 0x000fe20003f44070 */
[----:B------:R-:W-:Y:S01]  /*6230*/  IMAD.HI.U32 R0, R74, R197, RZ ;  /* 0x000000c54a007227 */ /* 0x000fe200078e00ff */
[----:B------:R-:W-:-:S03]  /*6240*/  ISETP.GT.U32.AND P5, PT, R72, R78, PT ;  /* 0x0000004e4800720c */ /* 0x000fc60003fa4070 */
[C---:B------:R-:W-:Y:S01]  /*6250*/  IMAD R189, R72.reuse, R5, R189 ;  /* 0x0000000548bd7224 */ /* 0x040fe200078e02bd */
[----:B------:R-:W-:Y:S01]  /*6260*/  IABS R5, R8 ;  /* 0x0000000800057213 */ /* 0x000fe20000000000 */
[----:B------:R-:W-:Y:S01]  /*6270*/  IMAD.MOV R0, RZ, RZ, -R0 ;  /* 0x000000ffff007224 */ /* 0x000fe200078e0a00 */
[----:B------:R-:W-:Y:S01]  /*6280*/  LOP3.LUT R8, R73, 0x11c, RZ, 0xfc, !PT ;  /* 0x0000011c49087812 */ /* 0x000fe200078efcff */
[C---:B------:R-:W-:Y:S02]  /*6290*/  IMAD R180, R72.reuse, R180, R3 ;  /* 0x000000b448b47224 */ /* 0x040fe400078e0203 */
[----:B------:R-:W-:Y:S01]  /*62a0*/  IMAD R197, R72, R0, R197 ;  /* 0x0000000048c57224 */ /* 0x000fe200078e02c5 */
[----:B------:R-:W-:Y:S01]  /*62b0*/  IABS R9, R8 ;  /* 0x0000000800097213 */ /* 0x000fe20000000000 */
[----:B------:R-:W-:Y:S02]  /*62c0*/  @!P2 IMAD.IADD R195, R195, 0x1, -R72 ;  /* 0x00000001c3c3a824 */ /* 0x000fe400078e0a48 */
[----:B------:R-:W-:-:S03]  /*62d0*/  IMAD.HI.U32 R0, R74, R5, RZ ;  /* 0x000000054a007227 */ /* 0x000fc600078e00ff */
[----:B------:R-:W-:Y:S01]  /*62e0*/  ISETP.GT.U32.AND P2, PT, R72, R195, PT ;  /* 0x000000c34800720c */ /* 0x000fe20003f44070 */
[----:B------:R-:W-:Y:S01]  /*62f0*/  @!P5 IMAD.IADD R78, R78, 0x1, -R72 ;  /* 0x000000014e4ed824 */ /* 0x000fe200078e0a48 */
[----:B------:R-:W-:Y:S01]  /*6300*/  ISETP.GT.U32.AND P5, PT, R72, R180, PT ;  /* 0x000000b44800720c */ /* 0x000fe20003fa4070 */
[----:B------:R-:W-:-:S04]  /*6310*/  IMAD.HI.U32 R2, R74, R205, RZ ;  /* 0x000000cd4a027227 */ /* 0x000fc800078e00ff */
[----:B------:R-:W-:Y:S02]  /*6320*/  IMAD.MOV R0, RZ, RZ, -R0 ;  /* 0x000000ffff007224 */ /* 0x000fe400078e0a00 */
[----:B------:R-:W-:Y:S02]  /*6330*/  IMAD.MOV R2, RZ, RZ, -R2 ;  /* 0x000000ffff027224 */ /* 0x000fe400078e0a02 */
[----:B------:R-:W-:Y:S01]  /*6340*/  IMAD R196, R72, R0, R5 ;  /* 0x0000000048c47224 */ /* 0x000fe200078e0205 */
[----:B------:R-:W-:Y:S01]  /*6350*/  LOP3.LUT R0, R73, 0x118, RZ, 0xfc, !PT ;  /* 0x0000011849007812 */ /* 0x000fe200078efcff */
[----:B------:R-:W-:-:S03]  /*6360*/  IMAD.HI.U32 R3, R74, R7, RZ ;  /* 0x000000074a037227 */ /* 0x000fc600078e00ff */
[----:B------:R-:W-:Y:S01]  /*6370*/  IABS R201, R0 ;  /* 0x0000000000c97213 */ /* 0x000fe20000000000 */
[----:B------:R-:W-:Y:S02]  /*6380*/  IMAD R205, R72, R2, R205 ;  /* 0x0000000248cd7224 */ /* 0x000fe400078e02cd */
[----:B------:R-:W-:Y:S02]  /*6390*/  IMAD.MOV R3, RZ, RZ, -R3 ;  /* 0x000000ffff037224 */ /* 0x000fe400078e0a03 */
[--C-:B------:R-:W-:Y:S01]  /*63a0*/  @!P5 IMAD.IADD R180, R180, 0x1, -R72.reuse ;  /* 0x00000001b4b4d824 */ /* 0x100fe200078e0a48 */
[----:B------:R-:W-:Y:S01]  /*63b0*/  ISETP.GE.AND P5, PT, R0, RZ, PT ;  /* 0x000000ff0000720c */ /* 0x000fe20003fa6270 */
[----:B------:R-:W-:Y:S01]  /*63c0*/  @!P2 IMAD.IADD R195, R195, 0x1, -R72 ;  /* 0x00000001c3c3a824 */ /* 0x000fe200078e0a48 */
[----:B------:R-:W-:Y:S01]  /*63d0*/  ISETP.GT.U32.AND P2, PT, R72, R205, PT ;  /* 0x000000cd4800720c */ /* 0x000fe20003f44070 */
[----:B------:R-:W-:-:S04]  /*63e0*/  IMAD.HI.U32 R0, R74, R201, RZ ;  /* 0x000000c94a007227 */ /* 0x000fc800078e00ff */
[C---:B------:R-:W-:Y:S01]  /*63f0*/  IMAD R188, R72.reuse, R3, R7 ;  /* 0x0000000348bc7224 */ /* 0x040fe200078e0207 */
[----:B------:R-:W-:Y:S01]  /*6400*/  LOP3.LUT R7, R73, 0x11a, RZ, 0xfc, !PT ;  /* 0x0000011a49077812 */ /* 0x000fe200078efcff */
[----:B------:R-:W-:Y:S02]  /*6410*/  IMAD.MOV R5, RZ, RZ, -R0 ;  /* 0x000000ffff057224 */ /* 0x000fe400078e0a00 */
[----:B------:R-:W-:Y:S01]  /*6420*/  @!P6 IMAD.MOV R193, RZ, RZ, -R193 ;  /* 0x000000ffffc1e224 */ /* 0x000fe200078e0ac1 */
[----:B------:R-:W-:Y:S01]  /*6430*/  ISETP.GT.U32.AND P6, PT, R72, R188, PT ;  /* 0x000000bc4800720c */ /* 0x000fe20003fc4070 */
[----:B------:R-:W-:Y:S01]  /*6440*/  IMAD.HI.U32 R3, R74, R79, RZ ;  /* 0x0000004f4a037227 */ /* 0x000fe200078e00ff */
[----:B------:R1:W-:Y:S03]  /*6450*/  STL [R1+0x198], R7 ;  /* 0x0001980701007387 */ /* 0x0003e60000100800 */
[C---:B------:R-:W-:Y:S01]  /*6460*/  IMAD R201, R72.reuse, R5, R201 ;  /* 0x0000000548c97224 */ /* 0x040fe200078e02c9 */
[----:B------:R3:W-:Y:S01]  /*6470*/  STL [R1+0x8b4], R8 ;  /* 0x0008b40801007387 */ /* 0x0007e20000100800 */
[----:B------:R-:W-:Y:S01]  /*6480*/  @!P1 IMAD.MOV R186, RZ, RZ, -R186 ;  /* 0x000000ffffba9224 */ /* 0x000fe200078e0aba */
[C---:B------:R-:W-:Y:S01]  /*6490*/  ISETP.GT.U32.AND P1, PT, R72.reuse, R189, PT ;  /* 0x000000bd4800720c */ /* 0x040fe20003f24070 */
[----:B------:R-:W-:Y:S01]  /*64a0*/  IMAD.MOV R3, RZ, RZ, -R3 ;  /* 0x000000ffff037224 */ /* 0x000fe200078e0a03 */
[----:B------:R4:W-:Y:S01]  /*64b0*/  STL [R1+0x8c0], R6 ;  /* 0x0008c00601007387 */ /* 0x0009e20000100800 */
[--C-:B------:R-:W-:Y:S01]  /*64c0*/  @!P2 IMAD.IADD R205, R205, 0x1, -R72.reuse ;  /* 0x00000001cdcda824 */ /* 0x100fe200078e0a48 */
[----:B-1----:R-:W-:Y:S01]  /*64d0*/  IABS R7, R7 ;  /* 0x0000000700077213 */ /* 0x002fe20000000000 */
[C---:B------:R-:W-:Y:S01]  /*64e0*/  IMAD R79, R72.reuse, R3, R79 ;  /* 0x00000003484f7224 */ /* 0x040fe200078e024f */
[----:B------:R-:W-:Y:S01]  /*64f0*/  ISETP.GT.U32.AND P2, PT, R72, R201, PT ;  /* 0x000000c94800720c */ /* 0x000fe20003f44070 */
[----:B------:R-:W-:Y:S01]  /*6500*/  @!P6 IMAD.IADD R188, R188, 0x1, -R72 ;  /* 0x00000001bcbce824 */ /* 0x000fe200078e0a48 */
[C---:B---3--:R-:W-:Y:S01]  /*6510*/  LOP3.LUT R8, R73.reuse, 0x124, RZ, 0xfc, !PT ;  /* 0x0000012449087812 */ /* 0x048fe200078efcff */
[----:B------:R-:W-:Y:S01]  /*6520*/  IMAD.HI.U32 R0, R74, R7, RZ ;  /* 0x000000074a007227 */ /* 0x000fe200078e00ff */
[----:B------:R-:W-:Y:S01]  /*6530*/  ISETP.GT.U32.AND P6, PT, R72, R79, PT ;  /* 0x0000004f4800720c */ /* 0x000fe20003fc4070 */
[----:B------:R1:W-:Y:S01]  /*6540*/  STL [R1+0x1a0], R10 ;  /* 0x0001a00a01007387 */ /* 0x0003e20000100800 */
[----:B----4-:R-:W-:Y:S01]  /*6550*/  LOP3.LUT R6, R73, 0x126, RZ, 0xfc, !PT ;  /* 0x0000012649067812 */ /* 0x010fe200078efcff */
[----:B------:R-:W-:-:S02]  /*6560*/  IMAD.MOV R0, RZ, RZ, -R0 ;  /* 0x000000ffff007224 */ /* 0x000fc400078e0a00 */
[--C-:B------:R-:W-:Y:S01]  /*6570*/  @!P1 IMAD.IADD R189, R189, 0x1, -R72.reuse ;  /* 0x00000001bdbd9824 */ /* 0x100fe200078e0a48 */
[C---:B------:R-:W-:Y:S01]  /*6580*/  ISETP.GT.U32.AND P1, PT, R72.reuse, R77, PT ;  /* 0x0000004d4800720c */ /* 0x040fe20003f24070 */
[----:B------:R-:W-:Y:S01]  /*6590*/  IMAD R80, R72, R0, R7 ;  /* 0x0000000048507224 */ /* 0x000fe200078e0207 */
[----:B------:R-:W-:Y:S01]  /*65a0*/  LOP3.LUT R0, R73, 0x120, RZ, 0xfc, !PT ;  /* 0x0000012049007812 */ /* 0x000fe200078efcff */
[--C-:B------:R-:W-:Y:S01]  /*65b0*/  @!P2 IMAD.IADD R201, R201, 0x1, -R72.reuse ;  /* 0x00000001c9c9a824 */ /* 0x100fe200078e0a48 */
[----:B------:R-:W-:Y:S01]  /*65c0*/  IABS R7, R8 ;  /* 0x0000000800077213 */ /* 0x000fe20000000000 */
[----:B------:R-:W-:Y:S01]  /*65d0*/  IMAD.HI.U32 R2, R74, R9, RZ ;  /* 0x000000094a027227 */ /* 0x000fe200078e00ff */
[----:B------:R-:W-:Y:S01]  /*65e0*/  IABS R203, R0 ;  /* 0x0000000000cb7213 */ /* 0x000fe20000000000 */
[----:B------:R3:W-:Y:S01]  /*65f0*/  STL [R1+0x8c8], R8 ;  /* 0x0008c80801007387 */ /* 0x0007e20000100800 */
[----:B------:R-:W-:Y:S01]  /*6600*/  ISETP.GT.U32.AND P2, PT, R72, R201, PT ;  /* 0x000000c94800720c */ /* 0x000fe20003f44070 */
[--C-:B------:R-:W-:Y:S01]  /*6610*/  @!P6 IMAD.IADD R79, R79, 0x1, -R72.reuse ;  /* 0x000000014f4fe824 */ /* 0x100fe200078e0a48 */
[----:B------:R-:W-:Y:S01]  /*6620*/  ISETP.GE.AND P6, PT, R0, RZ, PT ;  /* 0x000000ff0000720c */ /* 0x000fe20003fc6270 */
[----:B------:R-:W-:Y:S01]  /*6630*/  IMAD.HI.U32 R0, R74, R203, RZ ;  /* 0x000000cb4a007227 */ /* 0x000fe200078e00ff */
[----:B------:R-:W-:Y:S01]  /*6640*/  IABS R221, R6 ;  /* 0x0000000600dd7213 */ /* 0x000fe20000000000 */
[----:B------:R-:W-:Y:S01]  /*6650*/  STL [R1+0x8d4], R6 ;  /* 0x0008d40601007387 */ /* 0x000fe20000100800 */
[----:B-1----:R-:W-:Y:S01]  /*6660*/  LOP3.LUT R10, R73, 0x12c, RZ, 0xfc, !PT ;  /* 0x0000012c490a7812 */ /* 0x002fe200078efcff */
[----:B------:R-:W-:Y:S01]  /*6670*/  @!P1 IMAD.IADD R77, R77, 0x1, -R72 ;  /* 0x000000014d4d9824 */ /* 0x000fe200078e0a48 */
[C---:B------:R-:W-:Y:S01]  /*6680*/  ISETP.GT.U32.AND P1, PT, R72.reuse, R197, PT ;  /* 0x000000c54800720c */ /* 0x040fe20003f24070 */
[----:B------:R-:W-:Y:S01]  /*6690*/  IMAD.MOV R0, RZ, RZ, -R0 ;  /* 0x000000ffff007224 */ /* 0x000fe200078e0a00 */
[C---:B---3--:R-:W-:Y:S01]  /*66a0*/  LOP3.LUT R8, R73.reuse, 0x132, RZ, 0xfc, !PT ;  /* 0x0000013249087812 */ /* 0x048fe200078efcff */
[----:B------:R-:W-:Y:S01]  /*66b0*/  IMAD.MOV R2, RZ, RZ, -R2 ;  /* 0x000000ffff027224 */ /* 0x000fe200078e0a02 */
[----:B------:R-:W-:Y:S01]  /*66c0*/  STL [R1+0x1b8], R11 ;  /* 0x0001b80b01007387 */ /* 0x000fe20000100800 */
[C---:B------:R-:W-:Y:S01]  /*66d0*/  IMAD R203, R72.reuse, R0, R203 ;  /* 0x0000000048cb7224 */ /* 0x040fe200078e02cb */
[----:B------:R-:W-:Y:S01]  /*66e0*/  LOP3.LUT R0, R73, 0x130, RZ, 0xfc, !PT ;  /* 0x0000013049007812 */ /* 0x000fe200078efcff */
[--C-:B------:R-:W-:Y:S01]  /*66f0*/  @!P2 IMAD.IADD R201, R201, 0x1, -R72.reuse ;  /* 0x00000001c9c9a824 */ /* 0x100fe200078e0a48 */
[C---:B------:R-:W-:Y:S01]  /*6700*/  ISETP.GT.U32.AND P2, PT, R72.reuse, R80, PT ;  /* 0x000000504800720c */ /* 0x040fe20003f44070 */
[C---:B------:R-:W-:Y:S01]  /*6710*/  IMAD R204, R72.reuse, R2, R9 ;  /* 0x0000000248cc7224 */ /* 0x040fe200078e0209 */
[----:B------:R-:W-:Y:S01]  /*6720*/  LOP3.LUT R2, R73, 0x128, RZ, 0xfc, !PT ;  /* 0x0000012849027812 */ /* 0x000fe200078efcff */
[----:B------:R-:W-:Y:S01]  /*6730*/  @!P5 IMAD.MOV R201, RZ, RZ, -R201 ;  /* 0x000000ffffc9d224 */ /* 0x000fe200078e0ac9 */
[C---:B------:R-:W-:Y:S01]  /*6740*/  ISETP.GT.U32.AND P5, PT, R72.reuse, R203, PT ;  /* 0x000000cb4800720c */ /* 0x040fe20003fa4070 */
[--C-:B------:R-:W-:Y:S01]  /*6750*/  @!P1 IMAD.IADD R197, R197, 0x1, -R72.reuse ;  /* 0x00000001c5c59824 */ /* 0x100fe200078e0a48 */
[----:B------:R-:W-:Y:S01]  /*6760*/  ISETP.GT.U32.AND P1, PT, R72, R196, PT ;  /* 0x000000c44800720c */ /* 0x000fe20003f24070 */
[C---:B------:R-:W-:Y:S01]  /*6770*/  IMAD.HI.U32 R3, R74.reuse, R213, RZ ;  /* 0x000000d54a037227 */ /* 0x040fe200078e00ff */
[----:B------:R-:W-:Y:S01]  /*6780*/  IABS R209, R2 ;  /* 0x0000000200d17213 */ /* 0x000fe20000000000 */
[----:B------:R-:W-:Y:S01]  /*6790*/  STL [R1+0x8d8], R10 ;  /* 0x0008d80a01007387 */ /* 0x000fe20000100800 */
[----:B------:R-:W-:Y:S01]  /*67a0*/  LOP3.LUT R9, R73, 0x12e, RZ, 0xfc, !PT ;  /* 0x0000012e49097812 */ /* 0x000fe200078efcff */
[----:B------:R-:W-:Y:S01]  /*67b0*/  IMAD.MOV R3, RZ, RZ, -R3 ;  /* 0x000000ffff037224 */ /* 0x000fe200078e0a03 */
[----:B------:R-:W-:Y:S01]  /*67c0*/  IABS R211, R0 ;  /* 0x0000000000d37213 */ /* 0x000fe20000000000 */
[----:B------:R-:W-:Y:S01]  /*67d0*/  IMAD.HI.U32 R5, R74, R221, RZ ;  /* 0x000000dd4a057227 */ /* 0x000fe200078e00ff */
[----:B------:R-:W-:Y:S01]  /*67e0*/  IABS R229, R9 ;  /* 0x0000000900e57213 */ /* 0x000fe20000000000 */
[----:B------:R1:W-:Y:S02]  /*67f0*/  STL [R1+0x8e4], R9 ;  /* 0x0008e40901007387 */ /* 0x0003e40000100800 */
[----:B------:R-:W-:-:S02]  /*6800*/  @!P5 IMAD.IADD R203, R203, 0x1, -R72 ;  /* 0x00000001cbcbd824 */ /* 0x000fc400078e0a48 */
[----:B------:R-:W-:Y:S01]  /*6810*/  @!P1 IMAD.IADD R196, R196, 0x1, -R72 ;  /* 0x00000001c4c49824 */ /* 0x000fe200078e0a48 */
[----:B------:R-:W-:Y:S01]  /*6820*/  ISETP.GE.AND P1, PT, R2, RZ, PT ;  /* 0x000000ff0200720c */ /* 0x000fe20003f26270 */
[----:B------:R-:W-:Y:S01]  /*6830*/  IMAD.HI.U32 R2, R74, R81, RZ ;  /* 0x000000514a027227 */ /* 0x000fe200078e00ff */
[C---:B------:R-:W-:Y:S01]  /*6840*/  ISETP.GT.U32.AND P5, PT, R72.reuse, R203, PT ;  /* 0x000000cb4800720c */ /* 0x040fe20003fa4070 */
[----:B------:R3:W-:Y:S02]  /*6850*/  STL [R1+0x1c0], R8 ;  /* 0x0001c00801007387 */ /* 0x0007e40000100800 */
[----:B------:R-:W-:Y:S01]  /*6860*/  IMAD.MOV R2, RZ, RZ, -R2 ;  /* 0x000000ffff027224 */ /* 0x000fe200078e0a02 */
[----:B-1----:R-:W-:Y:S01]  /*6870*/  LOP3.LUT R9, R73, 0x136, RZ, 0xfc, !PT ;  /* 0x0000013649097812 */ /* 0x002fe200078efcff */
[C---:B------:R-:W-:Y:S02]  /*6880*/  IMAD R213, R72.reuse, R3, R213 ;  /* 0x0000000348d57224 */ /* 0x040fe400078e02d5 */
[----:B------:R-:W-:Y:S01]  /*6890*/  IMAD R81, R72, R2, R81 ;  /* 0x0000000248517224 */ /* 0x000fe200078e0251 */
[----:B------:R-:W-:Y:S01]  /*68a0*/  IABS R237, R9 ;  /* 0x0000000900ed7213 */ /* 0x000fe20000000000 */
[----:B------:R-:W-:-:S04]  /*68b0*/  IMAD.HI.U32 R3, R74, R7, RZ ;  /* 0x000000074a037227 */ /* 0x000fc800078e00ff */
[--C-:B------:R-:W-:Y:S01]  /*68c0*/  @!P5 IMAD.IADD R203, R203, 0x1, -R72.reuse ;  /* 0x00000001cbcbd824 */ /* 0x100fe200078e0a48 */
[C---:B------:R-:W-:Y:S01]  /*68d0*/  ISETP.GT.U32.AND P5, PT, R72.reuse, R81, PT ;  /* 0x000000514800720c */ /* 0x040fe20003fa4070 */
[----:B------:R-:W-:Y:S02]  /*68e0*/  IMAD.MOV R3, RZ, RZ, -R3 ;  /* 0x000000ffff037224 */ /* 0x000fe400078e0a03 */
[----:B------:R-:W-:Y:S02]  /*68f0*/  IMAD.MOV R5, RZ, RZ, -R5 ;  /* 0x000000ffff057224 */ /* 0x000fe400078e0a05 */
[C---:B------:R-:W-:Y:S01]  /*6900*/  IMAD R212, R72.reuse, R3, R7 ;  /* 0x0000000348d47224 */ /* 0x040fe200078e0207 */
[----:B------:R-:W-:Y:S01]  /*6910*/  IABS R3, R8 ;  /* 0x0000000800037213 */ /* 0x000fe20000000000 */
[----:B------:R-:W-:Y:S01]  /*6920*/  IMAD R221, R72, R5, R221 ;  /* 0x0000000548dd7224 */ /* 0x000fe200078e02dd */
[----:B------:R-:W-:Y:S01]  /*6930*/  IABS R5, R10 ;  /* 0x0000000a00057213 */ /* 0x000fe20000000000 */
[----:B------:R-:W-:Y:S01]  /*6940*/  @!P2 IMAD.IADD R80, R80, 0x1, -R72 ;  /* 0x000000015050a824 */ /* 0x000fe200078e0a48 */
[----:B------:R-:W-:Y:S01]  /*6950*/  ISETP.GT.U32.AND P2, PT, R72, R204, PT ;  /* 0x000000cc4800720c */ /* 0x000fe20003f44070 */
[----:B------:R-:W-:Y:S01]  /*6960*/  IMAD.HI.U32 R2, R74, R229, RZ ;  /* 0x000000e54a027227 */ /* 0x000fe200078e00ff */
[----:B------:R-:W-:-:S02]  /*6970*/  IABS R7, R11 ;  /* 0x0000000b00077213 */ /* 0x000fc40000000000 */
[----:B------:R-:W-:Y:S01]  /*6980*/  LOP3.LUT R10, R73, 0x134, RZ, 0xfc, !PT ;  /* 0x00000134490a7812 */ /* 0x000fe200078efcff */
[----:B------:R-:W-:Y:S01]  /*6990*/  @!P5 IMAD.IADD R81, R81, 0x1, -R72 ;  /* 0x000000015151d824 */ /* 0x000fe200078e0a48 */
[----:B------:R-:W-:Y:S01]  /*69a0*/  ISETP.GT.U32.AND P5, PT, R72, R212, PT ;  /* 0x000000d44800720c */ /* 0x000fe20003fa4070 */
[----:B------:R-:W-:Y:S01]  /*69b0*/  IMAD.HI.U32 R220, R74, R5, RZ ;  /* 0x000000054adc7227 */ /* 0x000fe200078e00ff */
[----:B------:R-:W-:Y:S01]  /*69c0*/  IABS R228, R10 ;  /* 0x0000000a00e47213 */ /* 0x000fe20000000000 */
[----:B------:R-:W-:Y:S01]  /*69d0*/  STL [R1+0x8f4], R10 ;  /* 0x0008f40a01007387 */ /* 0x000fe20000100800 */
[C---:B---3--:R-:W-:Y:S01]  /*69e0*/  LOP3.LUT R8, R73.reuse, 0x13a, RZ, 0xfc, !PT ;  /* 0x0000013a49087812 */ /* 0x048fe200078efcff */
[----:B------:R-:W-:Y:S01]  /*69f0*/  IMAD.MOV R220, RZ, RZ, -R220 ;  /* 0x000000ffffdc7224 */ /* 0x000fe200078e0adc */
[C---:B------:R-:W-:Y:S01]  /*6a00*/  LOP3.LUT R11, R73.reuse, 0x154, RZ, 0xfc, !PT ;  /* 0x00000154490b7812 */ /* 0x040fe200078efcff */
[----:B------:R-:W-:Y:S01]  /*6a10*/  IMAD.MOV R2, RZ, RZ, -R2 ;  /* 0x000000ffff027224 */ /* 0x000fe200078e0a02 */
[----:B------:R-:W-:Y:S01]  /*6a20*/  IABS R86, R8 ;  /* 0x0000000800567213 */ /* 0x000fe20000000000 */
[----:B------:R-:W-:Y:S01]  /*6a30*/  IMAD R220, R72, R220, R5 ;  /* 0x000000dc48dc7224 */ /* 0x000fe200078e0205 */
[----:B------:R1:W-:Y:S01]  /*6a40*/  STL [R1+0x8fc], R9 ;  /* 0x0008fc0901007387 */ /* 0x0003e20000100800 */
[--C-:B------:R-:W-:Y:S01]  /*6a50*/  @!P2 IMAD.IADD R204, R204, 0x1, -R72.reuse ;  /* 0x00000001cccca824 */ /* 0x100fe200078e0a48 */
[----:B------:R-:W-:Y:S01]  /*6a60*/  ISETP.GT.U32.AND P2, PT, R72, R213, PT ;  /* 0x000000d54800720c */ /* 0x000fe20003f44070 */
[----:B------:R-:W-:Y:S01]  /*6a70*/  @!P5 IMAD.IADD R212, R212, 0x1, -R72 ;  /* 0x00000001d4d4d824 */ /* 0x000fe200078e0a48 */
[C---:B------:R-:W-:Y:S01]  /*6a80*/  ISETP.GT.U32.AND P5, PT, R72.reuse, R221, PT ;  /* 0x000000dd4800720c */ /* 0x040fe20003fa4070 */
[----:B------:R-:W-:Y:S01]  /*6a90*/  IMAD R229, R72, R2, R229 ;  /* 0x0000000248e57224 */ /* 0x000fe200078e02e5 */
[----:B------:R3:W-:Y:S01]  /*6aa0*/  STL [R1+0x1d8], R8 ;  /* 0x0001d80801007387 */ /* 0x0007e20000100800 */
[----:B------:R-:W-:Y:S01]  /*6ab0*/  IMAD.HI.U32 R6, R74, R209, RZ ;  /* 0x000000d14a067227 */ /* 0x000fe200078e00ff */
[----:B-1----:R-:W-:-:S03]  /*6ac0*/  LOP3.LUT R9, R73, 0x13e, RZ, 0xfc, !PT ;  /* 0x0000013e49097812 */ /* 0x002fc600078efcff */
[----:B------:R-:W-:Y:S02]  /*6ad0*/  IMAD.MOV R6, RZ, RZ, -R6 ;  /* 0x000000ffff067224 */ /* 0x000fe400078e0a06 */
[----:B------:R-:W-:Y:S01]  /*6ae0*/  IMAD.HI.U32 R84, R74, R3, RZ ;  /* 0x000000034a547227 */ /* 0x000fe200078e00ff */
[----:B------:R-:W-:Y:S02]  /*6af0*/  IABS R245, R9 ;  /* 0x0000000900f57213 */ /* 0x000fe40000000000 */
[----:B---3--:R-:W-:Y:S01]  /*6b00*/  LOP3.LUT R8, R73, 0x142, RZ, 0xfc, !PT ;  /* 0x0000014249087812 */ /* 0x008fe200078efcff */
[----:B------:R-:W-:Y:S01]  /*6b10*/  @!P5 IMAD.IADD R221, R221, 0x1, -R72 ;  /* 0x00000001ddddd824 */ /* 0x000fe200078e0a48 */
[C---:B------:R-:W-:Y:S01]  /*6b20*/  ISETP.GT.U32.AND P5, PT, R72.reuse, R220, PT ;  /* 0x000000dc4800720c */ /* 0x040fe20003fa4070 */
[C---:B------:R-:W-:Y:S01]  /*6b30*/  IMAD R209, R72.reuse, R6, R209 ;  /* 0x0000000648d17224 */ /* 0x040fe200078e02d1 */
[----:B------:R-:W-:Y:S01]  /*6b40*/  LOP3.LUT R6, R73, 0x13c, RZ, 0xfc, !PT ;  /* 0x0000013c49067812 */ /* 0x000fe200078efcff */
[----:B------:R-:W-:Y:S01]  /*6b50*/  IMAD.MOV R84, RZ, RZ, -R84 ;  /* 0x000000ffff547224 */ /* 0x000fe200078e0a54 */
[----:B------:R-:W-:Y:S01]  /*6b60*/  IABS R88, R8 ;  /* 0x0000000800587213 */ /* 0x000fe20000000000 */
[--C-:B------:R-:W-:Y:S01]  /*6b70*/  @!P2 IMAD.IADD R213, R213, 0x1, -R72.reuse ;  /* 0x00000001d5d5a824 */ /* 0x100fe200078e0a48 */
[----:B------:R-:W-:Y:S01]  /*6b80*/  ISETP.GT.U32.AND P2, PT, R72, R209, PT ;  /* 0x000000d14800720c */ /* 0x000fe20003f44070 */
[----:B------:R-:W-:Y:S01]  /*6b90*/  @!P6 IMAD.MOV R203, RZ, RZ, -R203 ;  /* 0x000000ffffcbe224 */ /* 0x000fe200078e0acb */
[----:B------:R-:W-:Y:S01]  /*6ba0*/  ISETP.GE.AND P6, PT, R216, RZ, PT ;  /* 0x000000ffd800720c */ /* 0x000fe20003fc6270 */
[----:B------:R-:W-:Y:S01]  /*6bb0*/  IMAD R84, R72, R84, R3 ;  /* 0x0000005448547224 */ /* 0x000fe200078e0203 */
[----:B------:R-:W-:Y:S01]  /*6bc0*/  IABS R216, R216 ;  /* 0x000000d800d87213 */ /* 0x000fe20000000000 */
[----:B------:R-:W-:Y:S01]  /*6bd0*/  IMAD.HI.U32 R82, R74, R7, RZ ;  /* 0x000000074a527227 */ /* 0x000fe200078e00ff */
[----:B------:R-:W-:Y:S01]  /*6be0*/  IABS R236, R6 ;  /* 0x0000000600ec7213 */ /* 0x000fe20000000000 */
[----:B------:R1:W-:Y:S02]  /*6bf0*/  STL [R1+0x904], R6 ;  /* 0x0009040601007387 */ /* 0x0003e40000100800 */
[--C-:B------:R-:W-:Y:S01]  /*6c00*/  @!P5 IMAD.IADD R220, R220, 0x1, -R72.reuse ;  /* 0x00000001dcdcd824 */ /* 0x100fe200078e0a48 */
[----:B------:R-:W-:Y:S01]  /*6c10*/  ISETP.GT.U32.AND P5, PT, R72, R229, PT ;  /* 0x000000e54800720c */ /* 0x000fe20003fa4070 */
[----:B------:R-:W-:Y:S01]  /*6c20*/  IMAD.HI.U32 R3, R74, R216, RZ ;  /* 0x000000d84a037227 */ /* 0x000fe200078e00ff */
[----:B------:R3:W-:Y:S03]  /*6c30*/  STL [R1+0x8f0], R9 ;  /* 0x0008f00901007387 */ /* 0x0007e60000100800 */
[----:B------:R-:W-:Y:S01]  /*6c40*/  IMAD.MOV R3, RZ, RZ, -R3 ;  /* 0x000000ffff037224 */ /* 0x000fe200078e0a03 */
[----:B------:R4:W-:Y:S01]  /*6c50*/  STL [R1+0x1f4], R8 ;  /* 0x0001f40801007387 */ /* 0x0009e20000100800 */
[----:B------:R-:W-:Y:S01]  /*6c60*/  @!P2 IMAD.IADD R209, R209, 0x1, -R72 ;  /* 0x00000001d1d1a824 */ /* 0x000fe200078e0a48 */
[----:B-1----:R-:W-:Y:S01]  /*6c70*/  LOP3.LUT R6, R73, 0x146, RZ, 0xfc, !PT ;  /* 0x0000014649067812 */ /* 0x002fe200078efcff */
[----:B------:R-:W-:-:S02]  /*6c80*/  IMAD R216, R72, R3, R216 ;  /* 0x0000000348d87224 */ /* 0x000fc400078e02d8 */
[----:B------:R-:W-:Y:S01]  /*6c90*/  @!P0 IMAD.MOV R195, RZ, RZ, -R195 ;  /* 0x000000ffffc38224 */ /* 0x000fe200078e0ac3 */
[C---:B------:R-:W-:Y:S01]  /*6ca0*/  ISETP.GT.U32.AND P2, PT, R72.reuse, R209, PT ;  /* 0x000000d14800720c */ /* 0x040fe20003f44070 */
[----:B------:R-:W-:Y:S01]  /*6cb0*/  @!P5 IMAD.IADD R229, R229, 0x1, -R72 ;  /* 0x00000001e5e5d824 */ /* 0x000fe200078e0a48 */
[----:B------:R-:W-:Y:S01]  /*6cc0*/  ISETP.GT.U32.AND P5, PT, R72, R84, PT ;  /* 0x000000544800720c */ /* 0x000fe20003fa4070 */
[----:B------:R-:W-:Y:S01]  /*6cd0*/  IMAD.MOV R82, RZ, RZ, -R82 ;  /* 0x000000ffff527224 */ /* 0x000fe200078e0a52 */
[----:B------:R-:W-:Y:S01]  /*6ce0*/  ISETP.GE.AND P0, PT, R0, RZ, PT ;  /* 0x000000ff0000720c */ /* 0x000fe20003f06270 */
[----:B------:R-:W-:Y:S01]  /*6cf0*/  IMAD.HI.U32 R0, R74, R211, RZ ;  /* 0x000000d34a007227 */ /* 0x000fe200078e00ff */
[C---:B---3--:R-:W-:Y:S02]  /*6d00*/  LOP3.LUT R9, R73.reuse, 0x14a, RZ, 0xfc, !PT ;  /* 0x0000014a49097812 */ /* 0x048fe400078efcff */
[C---:B----4-:R-:W-:Y:S01]  /*6d10*/  LOP3.LUT R8, R73.reuse, 0x14c, RZ, 0xfc, !PT ;  /* 0x0000014c49087812 */ /* 0x050fe200078efcff */
[C---:B------:R-:W-:Y:S01]  /*6d20*/  IMAD R82, R72.reuse, R82, R7 ;  /* 0x0000005248527224 */ /* 0x040fe200078e0207 */
[----:B------:R-:W-:Y:S01]  /*6d30*/  LOP3.LUT R7, R73, 0x144, RZ, 0xfc, !PT ;  /* 0x0000014449077812 */ /* 0x000fe200078efcff */
[----:B------:R-:W-:Y:S01]  /*6d40*/  IMAD.MOV R0, RZ, RZ, -R0 ;  /* 0x000000ffff007224 */ /* 0x000fe200078e0a00 */
[----:B------:R-:W-:Y:S01]  /*6d50*/  IABS R252, R8 ;  /* 0x0000000800fc7213 */ /* 0x000fe20000000000 */
[--C-:B------:R-:W-:Y:S01]  /*6d60*/  @!P2 IMAD.IADD R209, R209, 0x1, -R72.reuse ;  /* 0x00000001d1d1a824 */ /* 0x100fe200078e0a48 */
[----:B------:R-:W-:Y:S01]  /*6d70*/  ISETP.GT.U32.AND P2, PT, R72, R82, PT ;  /* 0x000000524800720c */ /* 0x000fe20003f44070 */
[----:B------:R-:W-:Y:S01]  /*6d80*/  @!P5 IMAD.IADD R84, R84, 0x1, -R72 ;  /* 0x000000015454d824 */ /* 0x000fe200078e0a48 */
[C---:B------:R-:W-:Y:S01]  /*6d90*/  ISETP.GT.U32.AND P5, PT, R72.reuse, R216, PT ;  /* 0x000000d84800720c */ /* 0x040fe20003fa4070 */
[----:B------:R-:W-:Y:S01]  /*6da0*/  IMAD R211, R72, R0, R211 ;  /* 0x0000000048d37224 */ /* 0x000fe200078e02d3 */
[----:B------:R1:W-:Y:S01]  /*6db0*/  STL [R1+0x8f8], R7 ;  /* 0x0008f80701007387 */ /* 0x0003e20000100800 */
[----:B------:R-:W-:Y:S01]  /*6dc0*/  IMAD.HI.U32 R0, R74, R228, RZ ;  /* 0x000000e44a007227 */ /* 0x000fe200078e00ff */
[----:B------:R-:W-:-:S02]  /*6dd0*/  IABS R244, R7 ;  /* 0x0000000700f47213 */ /* 0x000fc40000000000 */
[----:B------:R-:W-:Y:S01]  /*6de0*/  STL [R1+0x900], R6 ;  /* 0x0009000601007387 */ /* 0x000fe20000100800 */
[----:B------:R-:W-:Y:S01]  /*6df0*/  IMAD.MOV R0, RZ, RZ, -R0 ;  /* 0x000000ffff007224 */ /* 0x000fe200078e0a00 */
[----:B------:R-:W-:Y:S01]  /*6e00*/  IABS R90, R9 ;  /* 0x00000009005a7213 */ /* 0x000fe20000000000 */
[----:B------:R-:W-:Y:S01]  /*6e10*/  IMAD.HI.U32 R2, R74, R86, RZ ;  /* 0x000000564a027227 */ /* 0x000fe200078e00ff */
[----:B------:R3:W-:Y:S01]  /*6e20*/  STL [R1+0x1fc], R9 ;  /* 0x0001fc0901007387 */ /* 0x0007e20000100800 */
[C---:B-1----:R-:W-:Y:S02]  /*6e30*/  LOP3.LUT R7, R73.reuse, 0x14e, RZ, 0xfc, !PT ;  /* 0x0000014e49077812 */ /* 0x042fe400078efcff */
[----:B------:R-:W-:Y:S01]  /*6e40*/  @!P5 IMAD.IADD R216, R216, 0x1, -R72 ;  /* 0x00000001d8d8d824 */ /* 0x000fe200078e0a48 */
[----:B------:R1:W-:Y:S01]  /*6e50*/  STL [R1+0x8e8], R8 ;  /* 0x0008e80801007387 */ /* 0x0003e20000100800 */
[----:B------:R-:W-:Y:S02]  /*6e60*/  IMAD R228, R72, R0, R228 ;  /* 0x0000000048e47224 */ /* 0x000fe400078e02e4 */
[----:B------:R-:W-:Y:S01]  /*6e70*/  IMAD.HI.U32 R0, R74, R236, RZ ;  /* 0x000000ec4a007227 */ /* 0x000fe200078e00ff */
[----:B------:R-:W-:Y:S01]  /*6e80*/  ISETP.GT.U32.AND P5, PT, R72, R216, PT ;  /* 0x000000d84800720c */ /* 0x000fe20003fa4070 */
[----:B------:R4:W-:Y:S01]  /*6e90*/  STL [R1+0x8ec], R7 ;  /* 0x0008ec0701007387 */ /* 0x0009e20000100800 */
[----:B---3--:R-:W-:Y:S01]  /*6ea0*/  LOP3.LUT R9, R73, 0x156, RZ, 0xfc, !PT ;  /* 0x0000015649097812 */ /* 0x008fe200078efcff */
[----:B------:R-:W-:-:S02]  /*6eb0*/  IMAD.MOV R2, RZ, RZ, -R2 ;  /* 0x000000ffff027224 */ /* 0x000fc400078e0a02 */
[----:B------:R-:W-:Y:S01]  /*6ec0*/  @!P1 IMAD.MOV R209, RZ, RZ, -R209 ;  /* 0x000000ffffd19224 */ /* 0x000fe200078e0ad1 */
[----:B------:R-:W-:Y:S01]  /*6ed0*/  ISETP.GT.U32.AND P1, PT, R72, R211, PT ;  /* 0x000000d34800720c */ /* 0x000fe20003f24070 */
[----:B------:R-:W-:Y:S01]  /*6ee0*/  @!P2 IMAD.IADD R82, R82, 0x1, -R72 ;  /* 0x000000015252a824 */ /* 0x000fe200078e0a48 */
[----:B------:R-:W-:Y:S01]  /*6ef0*/  ISETP.GE.AND P2, PT, R217, RZ, PT ;  /* 0x000000ffd900720c */ /* 0x000fe20003f46270 */
[----:B------:R-:W-:Y:S01]  /*6f00*/  IMAD.MOV R0, RZ, RZ, -R0 ;  /* 0x000000ffff007224 */ /* 0x000fe200078e0a00 */
[----:B------:R-:W-:Y:S01]  /*6f10*/  IABS R217, R217 ;  /* 0x000000d900d97213 */ /* 0x000fe20000000000 */
[C---:B------:R-:W-:Y:S01]  /*6f20*/  IMAD R86, R72.reuse, R2, R86 ;  /* 0x0000000248567224 */ /* 0x040fe200078e0256 */
[----:B-1----:R-:W-:Y:S01]  /*6f30*/  LOP3.LUT R8, R73, 0x15a, RZ, 0xfc, !PT ;  /* 0x0000015a49087812 */ /* 0x002fe200078efcff */
[----:B------:R-:W-:Y:S01]  /*6f40*/  IMAD R236, R72, R0, R236 ;  /* 0x0000000048ec7224 */ /* 0x000fe200078e02ec */
[----:B------:R-:W-:Y:S01]  /*6f50*/  IABS R0, R6 ;  /* 0x0000000600007213 */ /* 0x000fe20000000000 */
[----:B------:R-:W-:Y:S01]  /*6f60*/  @!P5 IMAD.IADD R216, R216, 0x1, -R72 ;  /* 0x00000001d8d8d824 */ /* 0x000fe200078e0a48 */
[----:B------:R-:W-:Y:S01]  /*6f70*/  ISETP.GT.U32.AND P5, PT, R72, R86, PT ;  /* 0x000000564800720c */ /* 0x000fe20003fa4070 */
[----:B------:R-:W-:Y:S01]  /*6f80*/  IMAD.HI.U32 R6, R74, R217, RZ ;  /* 0x000000d94a067227 */ /* 0x000fe200078e00ff */
[----:B------:R-:W-:Y:S01]  /*6f90*/  STL [R1+0x214], R12 ;  /* 0x0002140c01007387 */ /* 0x000fe20000100800 */
[----:B------:R-:W-:-:S02]  /*6fa0*/  IABS R94, R8 ;  /* 0x00000008005e7213 */ /* 0x000fc40000000000 */
[----:B------:R-:W-:Y:S01]  /*6fb0*/  IMAD.MOV R6, RZ, RZ, -R6 ;  /* 0x000000ffff067224 */ /* 0x000fe200078e0a06 */
[----:B------:R-:W-:Y:S01]  /*6fc0*/  STL [R1+0x8dc], R11 ;  /* 0x0008dc0b01007387 */ /* 0x000fe20000100800 */
[----:B------:R-:W-:Y:S01]  /*6fd0*/  @!P6 IMAD.MOV R216, RZ, RZ, -R216 ;  /* 0x000000ffffd8e224 */ /* 0x000fe200078e0ad8 */
[----:B------:R-:W-:Y:S01]  /*6fe0*/  ISETP.GT.U32.AND P6, PT, R72, R236, PT ;  /* 0x000000ec4800720c */ /* 0x000fe20003fc4070 */
[----:B------:R-:W-:Y:S01]  /*6ff0*/  @!P1 IMAD.IADD R211, R211, 0x1, -R72 ;  /* 0x00000001d3d39824 */ /* 0x000fe200078e0a48 */
[----:B------:R-:W-:Y:S01]  /*7000*/  STL [R1+0x8e0], R9 ;  /* 0x0008e00901007387 */ /* 0x000fe20000100800 */
[----:B------:R-:W-:-:S03]  /*7010*/  IMAD.HI.U32 R2, R74, R245, RZ ;  /* 0x000000f54a027227 */ /* 0x000fc600078e00ff */
[C---:B------:R-:W-:Y:S01]  /*7020*/  ISETP.GT.U32.AND P1, PT, R72.reuse, R211, PT ;  /* 0x000000d34800720c */ /* 0x040fe20003f24070 */
[----:B------:R-:W-:Y:S01]  /*7030*/  IMAD R217, R72, R6, R217 ;  /* 0x0000000648d97224 */ /* 0x000fe200078e02d9 */
[----:B------:R1:W-:Y:S01]  /*7040*/  STL [R1+0x21c], R8 ;  /* 0x00021c0801007387 */ /* 0x0003e20000100800 */
[----:B------:R-:W-:Y:S02]  /*7050*/  IMAD.MOV R2, RZ, RZ, -R2 ;  /* 0x000000ffff027224 */ /* 0x000fe400078e0a02 */
[----:B------:R-:W-:Y:S01]  /*7060*/  IMAD.HI.U32 R5, R74, R237, RZ ;  /* 0x000000ed4a057227 */ /* 0x000fe200078e00ff */
[----:B------:R-:W-:Y:S03]  /*7070*/  STL [R1+0x8cc], R17 ;  /* 0x0008cc1101007387 */ /* 0x000fe60000100800 */
[----:B------:R-:W-:Y:S01]  /*7080*/  @!P5 IMAD.IADD R86, R86, 0x1, -R72 ;  /* 0x000000015656d824 */ /* 0x000fe200078e0a48 */
[C---:B------:R-:W-:Y:S01]  /*7090*/  ISETP.GT.U32.AND P5, PT, R72.reuse, R217, PT ;  /* 0x000000d94800720c */ /* 0x040fe20003fa4070 */
[----:B------:R-:W-:Y:S01]  /*70a0*/  IMAD R245, R72, R2, R245 ;  /* 0x0000000248f57224 */ /* 0x000fe200078e02f5 */
[----:B------:R3:W-:Y:S01]  /*70b0*/  STL [R1+0x8d0], R16 ;  /* 0x0008d01001007387 */ /* 0x0007e20000100800 */
[----:B------:R-:W-:-:S02]  /*70c0*/  IMAD.MOV R5, RZ, RZ, -R5 ;  /* 0x000000ffff057224 */ /* 0x000fc400078e0a05 */
[----:B------:R-:W-:Y:S01]  /*70d0*/  @!P6 IMAD.IADD R236, R236, 0x1, -R72 ;  /* 0x00000001ecece824 */ /* 0x000fe200078e0a48 */
[C---:B------:R-:W-:Y:S01]  /*70e0*/  ISETP.GT.U32.AND P6, PT, R72.reuse, R245, PT ;  /* 0x000000f54800720c */ /* 0x040fe20003fc4070 */
[----:B------:R-:W-:Y:S01]  /*70f0*/  IMAD R237, R72, R5, R237 ;  /* 0x0000000548ed7224 */ /* 0x000fe200078e02ed */
[----:B------:R-:W-:Y:S01]  /*7100*/  STL [R1+0x234], R14 ;  /* 0x0002340e01007387 */ /* 0x000fe20000100800 */
[----:B------:R-:W-:-:S04]  /*7110*/  IMAD.HI.U32 R5, R74, R88, RZ ;  /* 0x000000584a057227 */ /* 0x000fc800078e00ff */
[----:B------:R-:W-:Y:S01]  /*7120*/  @!P1 IMAD.IADD R211, R211, 0x1, -R72 ;  /* 0x00000001d3d39824 */ /* 0x000fe200078e0a48 */
[----:B------:R-:W-:Y:S01]  /*7130*/  ISETP.GT.U32.AND P1, PT, R72, R228, PT ;  /* 0x000000e44800720c */ /* 0x000fe20003f24070 */
[----:B------:R-:W-:-:S04]  /*7140*/  IMAD.HI.U32 R2, R74, R0, RZ ;  /* 0x000000004a027227 */ /* 0x000fc800078e00ff */
[----:B------:R-:W-:Y:S02]  /*7150*/  IMAD.MOV R5, RZ, RZ, -R5 ;  /* 0x000000ffff057224 */ /* 0x000fe400078e0a05 */
[----:B------:R-:W-:Y:S02]  /*7160*/  @!P5 IMAD.IADD R217, R217, 0x1, -R72 ;  /* 0x00000001d9d9d824 */ /* 0x000fe400078e0a48 */
[----:B------:R-:W-:Y:S01]  /*7170*/  @!P0 IMAD.MOV R211, RZ, RZ, -R211 ;  /* 0x000000ffffd38224 */ /* 0x000fe200078e0ad3 */
[----:B------:R-:W-:Y:S01]  /*7180*/  ISETP.GE.AND P0, PT, R218, RZ, PT ;  /* 0x000000ffda00720c */ /* 0x000fe20003f06270 */
[----:B------:R-:W-:Y:S01]  /*7190*/  IMAD.MOV R2, RZ, RZ, -R2 ;  /* 0x000000ffff027224 */ /* 0x000fe200078e0a02 */
[----:B------:R-:W-:Y:S01]  /*71a0*/  IABS R218, R218 ;  /* 0x000000da00da7213 */ /* 0x000fe20000000000 */
[C---:B------:R-:W-:Y:S01]  /*71b0*/  IMAD R88, R72.reuse, R5, R88 ;  /* 0x0000000548587224 */ /* 0x040fe200078e0258 */
[----:B------:R-:W-:Y:S01]  /*71c0*/  ISETP.GT.U32.AND P5, PT, R72, R217, PT ;  /* 0x000000d94800720c */ /* 0x000fe20003fa4070 */
[----:B------:R-:W-:-:S04]  /*71d0*/  IMAD.HI.U32 R3, R74, R244, RZ ;  /* 0x000000f44a037227 */ /* 0x000fc800078e00ff */
[C---:B------:R-:W-:Y:S01]  /*71e0*/  IMAD R10, R72.reuse, R2, R0 ;  /* 0x00000002480a7224 */ /* 0x040fe200078e0200 */
[----:B------:R-:W-:Y:S01]  /*71f0*/  IABS R2, R7 ;  /* 0x0000000700027213 */ /* 0x000fe20000000000 */
[----:B------:R-:W-:Y:S01]  /*7200*/  @!P6 IMAD.IADD R245, R245, 0x1, -R72 ;  /* 0x00000001f5f5e824 */ /* 0x000fe200078e0a48 */
[----:B------:R-:W-:Y:S01]  /*7210*/  ISETP.GT.U32.AND P6, PT, R72, R88, PT ;  /* 0x000000584800720c */ /* 0x000fe20003fc4070 */
[----:B----4-:R-:W-:-:S04]  /*7220*/  IMAD.HI.U32 R7, R74, R218, RZ ;  /* 0x000000da4a077227 */ /* 0x010fc800078e00ff */
[----:B------:R-:W-:Y:S02]  /*7230*/  IMAD.MOV R3, RZ, RZ, -R3 ;  /* 0x000000ffff037224 */ /* 0x000fe400078e0a03 */
[----:B------:R-:W-:Y:S02]  /*7240*/  IMAD.MOV R7, RZ, RZ, -R7 ;  /* 0x000000ffff077224 */ /* 0x000fe400078e0a07 */
[----:B------:R-:W-:Y:S01]  /*7250*/  @!P1 IMAD.IADD R228, R228, 0x1, -R72 ;  /* 0x00000001e4e49824 */ /* 0x000fe200078e0a48 */
[C---:B------:R-:W-:Y:S01]  /*7260*/  ISETP.GT.U32.AND P1, PT, R72.reuse, R237, PT ;  /* 0x000000ed4800720c */ /* 0x040fe20003f24070 */
[C---:B------:R-:W-:Y:S02]  /*7270*/  IMAD R244, R72.reuse, R3, R244 ;  /* 0x0000000348f47224 */ /* 0x040fe400078e02f4 */
[C---:B------:R-:W-:Y:S01]  /*7280*/  IMAD R218, R72.reuse, R7, R218 ;  /* 0x0000000748da7224 */ /* 0x040fe200078e02da */
[----:B------:R-:W-:Y:S01]  /*7290*/  IABS R7, R11 ;  /* 0x0000000b00077213 */ /* 0x000fe20000000000 */
[--C-:B------:R-:W-:Y:S01]  /*72a0*/  @!P5 IMAD.IADD R217, R217, 0x1, -R72.reuse ;  /* 0x00000001d9d9d824 */ /* 0x100fe200078e0a48 */
[----:B------:R-:W-:Y:S01]  /*72b0*/  ISETP.GT.U32.AND P5, PT, R72, R244, PT ;  /* 0x000000f44800720c */ /* 0x000fe20003fa4070 */
[----:B------:R-:W-:Y:S01]  /*72c0*/  @!P6 IMAD.IADD R88, R88, 0x1, -R72 ;  /* 0x000000015858e824 */ /* 0x000fe200078e0a48 */
[----:B------:R-:W-:Y:S01]  /*72d0*/  ISETP.GT.U32.AND P6, PT, R72, R218, PT ;  /* 0x000000da4800720c */ /* 0x000fe20003fc4070 */
[----:B------:R-:W-:-:S04]  /*72e0*/  IMAD.HI.U32 R5, R74, R252, RZ ;  /* 0x000000fc4a057227 */ /* 0x000fc800078e00ff */
[----:B------:R-:W-:Y:S01]  /*72f0*/  @!P1 IMAD.IADD R237, R237, 0x1, -R72 ;  /* 0x00000001eded9824 */ /* 0x000fe200078e0a48 */
[----:B------:R-:W-:Y:S01]  /*7300*/  ISETP.GE.AND P1, PT, R224, RZ, PT ;  /* 0x000000ffe000720c */ /* 0x000fe20003f26270 */
[----:B------:R-:W-:Y:S01]  /*7310*/  IMAD.HI.U32 R3, R74, R2, RZ ;  /* 0x000000024a037227 */ /* 0x000fe200078e00ff */
[----:B------:R-:W-:-:S03]  /*7320*/  IABS R224, R224 ;  /* 0x000000e000e07213 */ /* 0x000fc60000000000 */
[----:B------:R-:W-:Y:S01]  /*7330*/  @!P5 IMAD.IADD R244, R244, 0x1, -R72 ;  /* 0x00000001f4f4d824 */ /* 0x000fe200078e0a48 */
[----:B------:R-:W-:Y:S01]  /*7340*/  ISETP.GT.U32.AND P5, PT, R72, R10, PT ;  /* 0x0000000a4800720c */ /* 0x000fe20003fa4070 */
[----:B------:R-:W-:-:S04]  /*7350*/  IMAD.HI.U32 R0, R74, R224, RZ ;  /* 0x000000e04a007227 */ /* 0x000fc800078e00ff */
[----:B------:R-:W-:Y:S02]  /*7360*/  @!P6 IMAD.IADD R218, R218, 0x1, -R72 ;  /* 0x00000001dadae824 */ /* 0x000fe400078e0a48 */
[----:B------:R-:W-:Y:S02]  /*7370*/  IMAD.MOV R0, RZ, RZ, -R0 ;  /* 0x000000ffff007224 */ /* 0x000fe400078e0a00 */
[----:B------:R-:W-:Y:S01]  /*7380*/  IMAD.MOV R5, RZ, RZ, -R5 ;  /* 0x000000ffff057224 */ /* 0x000fe200078e0a05 */
[C---:B------:R-:W-:Y:S01]  /*7390*/  ISETP.GT.U32.AND P6, PT, R72.reuse, R218, PT ;  /* 0x000000da4800720c */ /* 0x040fe20003fc4070 */
[----:B------:R-:W-:Y:S02]  /*73a0*/  IMAD R224, R72, R0, R224 ;  /* 0x0000000048e07224 */ /* 0x000fe400078e02e0 */
[----:B------:R-:W-:Y:S02]  /*73b0*/  @!P5 IMAD.IADD R10, R10, 0x1, -R72 ;  /* 0x000000010a0ad824 */ /* 0x000fe400078e0a48 */
[----:B------:R-:W-:Y:S01]  /*73c0*/  IMAD.HI.U32 R6, R74, R90, RZ ;  /* 0x0000005a4a067227 */ /* 0x000fe200078e00ff */
[----:B------:R-:W-:-:S02]  /*73d0*/  ISETP.GT.U32.AND P5, PT, R72, R224, PT ;  /* 0x000000e04800720c */ /* 0x000fc40003fa4070 */
[----:B------:R4:W-:Y:S01]  /*73e0*/  STL [R1], R10 ;  /* 0x0000000a01007387 */ /* 0x0009e20000100800 */
[----:B------:R-:W-:Y:S02]  /*73f0*/  IMAD.MOV R3, RZ, RZ, -R3 ;  /* 0x000000ffff037224 */ /* 0x000fe400078e0a03 */
[C---:B------:R-:W-:Y:S01]  /*7400*/  IMAD R252, R72.reuse, R5, R252 ;  /* 0x0000000548fc7224 */ /* 0x040fe200078e02fc */
[----:B------:R-:W-:Y:S01]  /*7410*/  LOP3.LUT R5, R73, 0x158, RZ, 0xfc, !PT ;  /* 0x0000015849057812 */ /* 0x000fe200078efcff */
[----:B------:R-:W-:Y:S02]  /*7420*/  IMAD.MOV R6, RZ, RZ, -R6 ;  /* 0x000000ffff067224 */ /* 0x000fe400078e0a06 */
[----:B------:R-:W-:Y:S01]  /*7430*/  IMAD R13, R72, R3, R2 ;  /* 0x00000003480d7224 */ /* 0x000fe200078e0202 */
[----:B------:R-:W-:Y:S01]  /*7440*/  IABS R225, R5 ;  /* 0x0000000500e17213 */ /* 0x000fe20000000000 */
[----:B------:R-:W-:Y:S01]  /*7450*/  @!P6 IMAD.IADD R218, R218, 0x1, -R72 ;  /* 0x00000001dadae824 */ /* 0x000fe200078e0a48 */
[----:B------:R-:W-:Y:S01]  /*7460*/  IABS R2, R9 ;  /* 0x0000000900027213 */ /* 0x000fe20000000000 */
[C---:B------:R-:W-:Y:S01]  /*7470*/  IMAD R90, R72.reuse, R6, R90 ;  /* 0x00000006485a7224 */ /* 0x040fe200078e025a */
[C---:B------:R-:W-:Y:S01]  /*7480*/  ISETP.GT.U32.AND P6, PT, R72.reuse, R252, PT ;  /* 0x000000fc4800720c */ /* 0x040fe20003fc4070 */
[----:B------:R-:W-:Y:S01]  /*7490*/  @!P0 IMAD.MOV R218, RZ, RZ, -R218 ;  /* 0x000000ffffda8224 */ /* 0x000fe200078e0ada */
[----:B------:R-:W-:Y:S01]  /*74a0*/  ISETP.GT.U32.AND P0, PT, R72, R13, PT ;  /* 0x0000000d4800720c */ /* 0x000fe20003f04070 */
[----:B-1----:R-:W-:-:S04]  /*74b0*/  IMAD.HI.U32 R8, R74, R7, RZ ;  /* 0x000000074a087227 */ /* 0x002fc800078e00ff */
[----:B------:R-:W-:-:S04]  /*74c0*/  IMAD.HI.U32 R0, R74, R225, RZ ;  /* 0x000000e14a007227 */ /* 0x000fc800078e00ff */
[----:B------:R-:W-:Y:S01]  /*74d0*/  @!P2 IMAD.MOV R217, RZ, RZ, -R217 ;  /* 0x000000ffffd9a224 */ /* 0x000fe200078e0ad9 */
[----:B------:R-:W-:Y:S01]  /*74e0*/  ISETP.GT.U32.AND P2, PT, R72, R90, PT ;  /* 0x0000005a4800720c */ /* 0x000fe20003f44070 */
[----:B------:R-:W-:Y:S02]  /*74f0*/  @!P5 IMAD.IADD R224, R224, 0x1, -R72 ;  /* 0x00000001e0e0d824 */ /* 0x000fe400078e0a48 */
[----:B------:R-:W-:-:S03]  /*7500*/  IMAD.HI.U32 R9, R74, R92, RZ ;  /* 0x0000005c4a097227 */ /* 0x000fc600078e00ff */
[----:B------:R-:W-:Y:S01]  /*7510*/  ISETP.GT.U32.AND P5, PT, R72, R224, PT ;  /* 0x000000e04800720c */ /* 0x000fe20003fa4070 */
[----:B------:R-:W-:Y:S02]  /*7520*/  IMAD.MOV R8, RZ, RZ, -R8 ;  /* 0x000000ffff087224 */ /* 0x000fe400078e0a08 */
[----:B------:R-:W-:Y:S02]  /*7530*/  IMAD.MOV R0, RZ, RZ, -R0 ;  /* 0x000000ffff007224 */ /* 0x000fe400078e0a00 */
[----:B------:R-:W-:-:S04]  /*7540*/  IMAD.HI.U32 R6, R74, R2, RZ ;  /* 0x000000024a067227 */ /* 0x000fc800078e00ff */
[----:B------:R-:W-:Y:S02]  /*7550*/  IMAD.MOV R9, RZ, RZ, -R9 ;  /* 0x000000ffff097224 */ /* 0x000fe400078e0a09 */
[C---:B------:R-:W-:Y:S01]  /*7560*/  IMAD R12, R72.reuse, R8, R7 ;  /* 0x00000008480c7224 */ /* 0x040fe200078e0207 */
[----:B------:R-:W-:Y:S01]  /*7570*/  IABS R7, R17 ;  /* 0x0000001100077213 */ /* 0x000fe20000000000 */
[----:B------:R-:W-:Y:S01]  /*7580*/  IMAD R225, R72, R0, R225 ;  /* 0x0000000048e17224 */ /* 0x000fe200078e02e1 */
[----:B------:R-:W-:Y:S01]  /*7590*/  LOP3.LUT R0, R73, 0x160, RZ, 0xfc, !PT ;  /* 0x0000016049007812 */ /* 0x000fe200078efcff */
[----:B------:R-:W-:-:S03]  /*75a0*/  IMAD.HI.U32 R3, R74, R94, RZ ;  /* 0x0000005e4a037227 */ /* 0x000fc600078e00ff */
[----:B------:R-:W-:Y:S01]  /*75b0*/  IABS R226, R0 ;  /* 0x0000000000e27213 */ /* 0x000fe20000000000 */
[----:B------:R-:W-:Y:S02]  /*75c0*/  IMAD.MOV R6, RZ, RZ, -R6 ;  /* 0x000000ffff067224 */ /* 0x000fe400078e0a06 */
[C---:B------:R-:W-:Y:S02]  /*75d0*/  IMAD R92, R72.reuse, R9, R92 ;  /* 0x00000009485c7224 */ /* 0x040fe400078e025c */
[----:B------:R-:W-:Y:S01]  /*75e0*/  @!P0 IMAD.IADD R13, R13, 0x1, -R72 ;  /* 0x000000010d0d8824 */ /* 0x000fe200078e0a48 */
[C---:B------:R-:W-:Y:S01]  /*75f0*/  ISETP.GT.U32.AND P0, PT, R72.reuse, R12, PT ;  /* 0x0000000c4800720c */ /* 0x040fe20003f04070 */
[----:B------:R-:W-:Y:S02]  /*7600*/  IMAD.MOV R3, RZ, RZ, -R3 ;  /* 0x000000ffff037224 */ /* 0x000fe400078e0a03 */
[----:B------:R-:W-:Y:S01]  /*7610*/  IMAD R11, R72, R6, R2 ;  /* 0x00000006480b7224 */ /* 0x000fe200078e0202 */
[----:B------:R-:W-:Y:S01]  /*7620*/  STL [R1+0x20], R13 ;  /* 0x0000200d01007387 */ /* 0x000fe20000100800 */
[----:B------:R-:W-:Y:S01]  /*7630*/  @!P2 IMAD.IADD R90, R90, 0x1, -R72 ;  /* 0x000000015a5aa824 */ /* 0x000fe200078e0a48 */
[C---:B------:R-:W-:Y:S01]  /*7640*/  ISETP.GT.U32.AND P2, PT, R72.reuse, R92, PT ;  /* 0x0000005c4800720c */ /* 0x040fe20003f44070 */
[----:B------:R-:W-:Y:S01]  /*7650*/  IMAD R94, R72, R3, R94 ;  /* 0x00000003485e7224 */ /* 0x000fe200078e025e */
[----:B------:R-:W-:Y:S01]  /*7660*/  IABS R3, R16 ;  /* 0x0000001000037213 */ /* 0x000fe20000000000 */
[----:B------:R-:W-:Y:S01]  /*7670*/  IMAD.HI.U32 R2, R74, R226, RZ ;  /* 0x000000e24a027227 */ /* 0x000fe200078e00ff */
[----:B---3--:R-:W-:-:S03]  /*7680*/  LEA.HI R16, R15, 0x1c, RZ, 0x1a ;  /* 0x0000001c0f107811 */ /* 0x008fc600078fd0ff */
[----:B------:R-:W-:Y:S01]  /*7690*/  @!P5 IMAD.IADD R224, R224, 0x1, -R72 ;  /* 0x00000001e0e0d824 */ /* 0x000fe200078e0a48 */
[----:B------:R-:W-:Y:S01]  /*76a0*/  ISETP.GT.U32.AND P5, PT, R72, R11, PT ;  /* 0x0000000b4800720c */ /* 0x000fe20003fa4070 */
[----:B------:R-:W-:-:S04]  /*76b0*/  IMAD.HI.U32 R8, R74, R7, RZ ;  /* 0x000000074a087227 */ /* 0x000fc800078e00ff */
[----:B------:R-:W-:Y:S02]  /*76c0*/  IMAD.MOV R2, RZ, RZ, -R2 ;  /* 0x000000ffff027224 */ /* 0x000fe400078e0a02 */
[----:B------:R-:W-:Y:S01]  /*76d0*/  @!P6 IMAD.IADD R252, R252, 0x1, -R72 ;  /* 0x00000001fcfce824 */ /* 0x000fe200078e0a48 */
[----:B------:R-:W-:Y:S01]  /*76e0*/  ISETP.GT.U32.AND P6, PT, R72, R225, PT ;  /* 0x000000e14800720c */ /* 0x000fe20003fc4070 */
[----:B------:R-:W-:-:S04]  /*76f0*/  IMAD.HI.U32 R6, R74, R3, RZ ;  /* 0x000000034a067227 */ /* 0x000fc800078e00ff */
[----:B------:R-:W-:Y:S02]  /*7700*/  IMAD.MOV R8, RZ, RZ, -R8 ;  /* 0x000000ffff087224 */ /* 0x000fe400078e0a08 */
[----:B------:R-:W-:Y:S02]  /*7710*/  IMAD R226, R72, R2, R226 ;  /* 0x0000000248e27224 */ /* 0x000fe400078e02e2 */
[----:B------:R-:W-:Y:S01]  /*7720*/  @!P0 IMAD.IADD R12, R12, 0x1, -R72 ;  /* 0x000000010c0c8824 */ /* 0x000fe200078e0a48 */
[----:B------:R-:W-:Y:S01]  /*7730*/  ISETP.GT.U32.AND P0, PT, R72, R94, PT ;  /* 0x0000005e4800720c */ /* 0x000fe20003f04070 */
[----:B------:R-:W-:Y:S02]  /*7740*/  IMAD.MOV R6, RZ, RZ, -R6 ;  /* 0x000000ffff067224 */ /* 0x000fe400078e0a06 */
[----:B------:R-:W-:-:S04]  /*7750*/  IMAD.HI.U32 R2, R74, R96, RZ ;  /* 0x000000604a027227 */ /* 0x000fc800078e00ff */
[----:B----4-:R-:W-:Y:S01]  /*7760*/  IMAD R10, R72, R8, R7 ;  /* 0x00000008480a7224 */ /* 0x010fe200078e0207 */
[C---:B------:R-:W-:Y:S01]  /*7770*/  LOP3.LUT R8, R73.reuse, 0x166, RZ, 0xfc, !PT ;  /* 0x0000016649087812 */ /* 0x040fe200078efcff */
[----:B------:R-:W-:Y:S01]  /*7780*/  @!P2 IMAD.IADD R92, R92, 0x1, -R72 ;  /* 0x000000015c5ca824 */ /* 0x000fe200078e0a48 */
[C---:B------:R-:W-:Y:S01]  /*7790*/  ISETP.GT.U32.AND P2, PT, R72.reuse, R226, PT ;  /* 0x000000e24800720c */ /* 0x040fe20003f44070 */
[C---:B------:R-:W-:Y:S01]  /*77a0*/  IMAD R9, R72.reuse, R6, R3 ;  /* 0x0000000648097224 */ /* 0x040fe200078e0203 */
[C---:B------:R-:W-:Y:S01]  /*77b0*/  LOP3.LUT R6, R73.reuse, 0x164, RZ, 0xfc, !PT ;  /* 0x0000016449067812 */ /* 0x040fe200078efcff */
[----:B------:R-:W-:Y:S01]  /*77c0*/  IMAD.MOV R2, RZ, RZ, -R2 ;  /* 0x000000ffff027224 */ /* 0x000fe200078e0a02 */
[----:B------:R-:W-:Y:S01]  /*77d0*/  LOP3.LUT R3, R73, 0x168, RZ, 0xfc, !PT ;  /* 0x0000016849037812 */ /* 0x000fe200078efcff */
[--C-:B------:R-:W-:Y:S01]  /*77e0*/  @!P5 IMAD.IADD R11, R11, 0x1, -R72.reuse ;  /* 0x000000010b0bd824 */ /* 0x100fe200078e0a48 */
[C---:B------:R-:W-:Y:S01]  /*77f0*/  ISETP.GT.U32.AND P5, PT, R72.reuse, R10, PT ;  /* 0x0000000a4800720c */ /* 0x040fe20003fa4070 */
[----:B------:R-:W-:Y:S01]  /*7800*/  @!P6 IMAD.IADD R225, R225, 0x1, -R72 ;  /* 0x00000001e1e1e824 */ /* 0x000fe200078e0a48 */
[----:B------:R1:W-:Y:S01]  /*7810*/  STL [R1+0x8c4], R6 ;  /* 0x0008c40601007387 */ /* 0x0003e20000100800 */
[----:B------:R-:W-:Y:S01]  /*7820*/  IMAD R96, R72, R2, R96 ;  /* 0x0000000248607224 */ /* 0x000fe200078e0260 */
[----:B------:R-:W-:Y:S01]  /*7830*/  IABS R2, R6 ;  /* 0x0000000600027213 */ /* 0x000fe20000000000 */
[--C-:B------:R-:W-:Y:S01]  /*7840*/  @!P0 IMAD.IADD R94, R94, 0x1, -R72.reuse ;  /* 0x000000015e5e8824 */ /* 0x100fe200078e0a48 */
[----:B------:R-:W-:Y:S01]  /*7850*/  ISETP.GT.U32.AND P6, PT, R72, R225, PT ;  /* 0x000000e14800720c */ /* 0x000fe20003fc4070 */
[----:B------:R-:W-:Y:S01]  /*7860*/  @!P2 IMAD.IADD R226, R226, 0x1, -R72 ;  /* 0x00000001e2e2a824 */ /* 0x000fe200078e0a48 */
[C---:B------:R-:W-:Y:S01]  /*7870*/  ISETP.GT.U32.AND P0, PT, R72.reuse, R96, PT ;  /* 0x000000604800720c */ /* 0x040fe20003f04070 */
[----:B------:R-:W-:Y:S01]  /*7880*/  @!P1 IMAD.MOV R224, RZ, RZ, -R224 ;  /* 0x000000ffffe09224 */ /* 0x000fe200078e0ae0 */
[----:B------:R-:W-:Y:S01]  /*7890*/  ISETP.GT.U32.AND P1, PT, R72, R9, PT ;  /* 0x000000094800720c */ /* 0x000fe20003f24070 */
[----:B------:R-:W-:Y:S01]  /*78a0*/  STL [R1+0x1c], R12 ;  /* 0x00001c0c01007387 */ /* 0x000fe20000100800 */
[----:B-1----:R-:W-:Y:S01]  /*78b0*/  IMAD.HI.U32 R6, R74, R2, RZ ;  /* 0x000000024a067227 */ /* 0x002fe200078e00ff */
[----:B------:R-:W-:-:S02]  /*78c0*/  ISETP.GT.U32.AND P2, PT, R72, R226, PT ;  /* 0x000000e24800720c */ /* 0x000fc40003f44070 */
[----:B------:R-:W-:Y:S01]  /*78d0*/  IABS R227, R3 ;  /* 0x0000000300e37213 */ /* 0x000fe20000000000 */
[----:B------:R-:W-:Y:S01]  /*78e0*/  IMAD.MOV R6, RZ, RZ, -R6 ;  /* 0x000000ffff067224 */ /* 0x000fe200078e0a06 */
[----:B------:R-:W-:Y:S01]  /*78f0*/  LOP3.LUT R7, R73, 0x16a, RZ, 0xfc, !PT ;  /* 0x0000016a49077812 */ /* 0x000fe200078efcff */
[----:B------:R-:W-:Y:S01]  /*7900*/  @!P5 IMAD.IADD R10, R10, 0x1, -R72 ;  /* 0x000000010a0ad824 */ /* 0x000fe200078e0a48 */
[----:B------:R-:W-:Y:S01]  /*7910*/  ISETP.GE.AND P5, PT, R5, RZ, PT ;  /* 0x000000ff0500720c */ /* 0x000fe20003fa6270 */
[----:B------:R-:W-:Y:S01]  /*7920*/  IMAD R5, R72, R6, R2 ;  /* 0x0000000648057224 */ /* 0x000fe200078e0202 */
[----:B------:R-:W-:Y:S01]  /*7930*/  STL [R1+0x40], R11 ;  /* 0x0000400b01007387 */ /* 0x000fe20000100800 */
[--C-:B------:R-:W-:Y:S01]  /*7940*/  @!P6 IMAD.IADD R225, R225, 0x1, -R72.reuse ;  /* 0x00000001e1e1e824 */ /* 0x100fe200078e0a48 */
[----:B------:R-:W-:Y:S01]  /*7950*/  ISETP.GE.AND P6, PT, R4, RZ, PT ;  /* 0x000000ff0400720c */ /* 0x000fe20003fc6270 */
[----:B------:R-:W-:Y:S01]  /*7960*/  @!P0 IMAD.IADD R96, R96, 0x1, -R72 ;  /* 0x0000000160608824 */ /* 0x000fe200078e0a48 */
[----:B------:R-:W-:Y:S01]  /*7970*/  ISETP.GT.U32.AND P0, PT, R72, R5, PT ;  /* 0x000000054800720c */ /* 0x000fe20003f04070 */
[----:B------:R-:W-:Y:S01]  /*7980*/  IMAD.HI.U32 R4, R74, R227, RZ ;  /* 0x000000e34a047227 */ /* 0x000fe200078e00ff */
[----:B------:R1:W-:Y:S01]  /*7990*/  STL [R1+0x3c], R10 ;  /* 0x00003c0a01007387 */ /* 0x0003e20000100800 */
[----:B------:R-:W-:-:S02]  /*79a0*/  IABS R98, R7 ;  /* 0x0000000700627213 */ /* 0x000fc40000000000 */
[----:B------:R-:W-:Y:S01]  /*79b0*/  IMAD.MOV R4, RZ, RZ, -R4 ;  /* 0x000000ffff047224 */ /* 0x000fe200078e0a04 */
[----:B------:R-:W-:Y:S01]  /*79c0*/  LOP3.LUT R6, R73, 0x170, RZ, 0xfc, !PT ;  /* 0x0000017049067812 */ /* 0x000fe200078efcff */
[--C-:B------:R-:W-:Y:S01]  /*79d0*/  @!P1 IMAD.IADD R9, R9, 0x1, -R72.reuse ;  /* 0x0000000109099824 */ /* 0x100fe200078e0a48 */
[----:B------:R-:W-:Y:S01]  /*79e0*/  ISETP.GE.AND P1, PT, R0, RZ, PT ;  /* 0x000000ff0000720c */ /* 0x000fe20003f26270 */
[--C-:B------:R-:W-:Y:S01]  /*79f0*/  @!P2 IMAD.IADD R226, R226, 0x1, -R72.reuse ;  /* 0x00000001e2e2a824 */ /* 0x100fe200078e0a48 */
[----:B------:R-:W-:Y:S01]  /*7a00*/  ISETP.GE.AND P2, PT, R3, RZ, PT ;  /* 0x000000ff0300720c */ /* 0x000fe20003f46270 */
[C---:B------:R-:W-:Y:S01]  /*7a10*/  IMAD R227, R72.reuse, R4, R227 ;  /* 0x0000000448e37224 */ /* 0x040fe200078e02e3 */
[----:B------:R-:W-:Y:S01]  /*7a20*/  LOP3.LUT R3, R73, 0x16c, RZ, 0xfc, !PT ;  /* 0x0000016c49037812 */ /* 0x000fe200078efcff */
[----:B------:R3:W-:Y:S01]  /*7a30*/  STL [R1+0x60], R9 ;  /* 0x0000600901007387 */ /* 0x0007e20000100800 */
[----:B------:R-:W-:Y:S01]  /*7a40*/  IABS R0, R8 ;  /* 0x0000000800007213 */ /* 0x000fe20000000000 */
[----:B------:R-:W-:Y:S01]  /*7a50*/  @!P0 IMAD.IADD R5, R5, 0x1, -R72 ;  /* 0x0000000105058824 */ /* 0x000fe200078e0a48 */
[----:B------:R-:W-:Y:S01]  /*7a60*/  IABS R4, R3 ;  /* 0x0000000300047213 */ /* 0x000fe20000000000 */
[----:B------:R-:W-:Y:S01]  /*7a70*/  STL [R1+0x8b0], R8 ;  /* 0x0008b00801007387 */ /* 0x000fe20000100800 */
[----:B------:R-:W-:Y:S01]  /*7a80*/  ISETP.GT.U32.AND P0, PT, R72, R227, PT ;  /* 0x000000e34800720c */ /* 0x000fe20003f04070 */
[----:B------:R-:W-:Y:S01]  /*7a90*/  @!P5 IMAD.MOV R225, RZ, RZ, -R225 ;  /* 0x000000ffffe1d224 */ /* 0x000fe200078e0ae1 */
[----:B------:R-:W-:Y:S01]  /*7aa0*/  IABS R232, R6 ;  /* 0x0000000600e87213 */ /* 0x000fe20000000000 */
[----:B------:R4:W-:Y:S01]  /*7ab0*/  STL [R1+0x23c], R7 ;  /* 0x00023c0701007387 */ /* 0x0009e20000100800 */
[C---:B------:R-:W-:Y:S01]  /*7ac0*/  LOP3.LUT R2, R73.reuse, 0x16e, RZ, 0xfc, !PT ;  /* 0x0000016e49027812 */ /* 0x040fe200078efcff */
[----:B------:R-:W-:Y:S01]  /*7ad0*/  @!P1 IMAD.MOV R226, RZ, RZ, -R226 ;  /* 0x000000ffffe29224 */ /* 0x000fe200078e0ae2 */
[C---:B-1----:R-:W-:Y:S01]  /*7ae0*/  LOP3.LUT R10, R73.reuse, 0x174, RZ, 0xfc, !PT ;  /* 0x00000174490a7812 */ /* 0x042fe200078efcff */
[----:B------:R1:W-:Y:S01]  /*7af0*/  STL [R1+0x8b8], R3 ;  /* 0x0008b80301007387 */ /* 0x0003e20000100800 */
[----:B------:R-:W-:Y:S01]  /*7b00*/  ISETP.GE.AND P5, PT, R6, RZ, PT ;  /* 0x000000ff0600720c */ /* 0x000fe20003fa6270 */
[----:B------:R-:W-:Y:S01]  /*7b10*/  IMAD R17, R16, UR14, RZ ;  /* 0x0000000e10117c24 */ /* 0x000fe2000f8e02ff */
[C---:B------:R-:W-:Y:S01]  /*7b20*/  LOP3.LUT R11, R73.reuse, 0x172, RZ, 0xfc, !PT ;  /* 0x00000172490b7812 */ /* 0x040fe200078efcff */
[----:B------:R5:W-:Y:S01]  /*7b30*/  STL [R1+0x8bc], R2 ;  /* 0x0008bc0201007387 */ /* 0x000be20000100800 */
[----:B---3--:R-:W-:Y:S01]  /*7b40*/  LOP3.LUT R9, R73, 0x176, RZ, 0xfc, !PT ;  /* 0x0000017649097812 */ /* 0x008fe200078efcff */
[----:B------:R-:W-:Y:S01]  /*7b50*/  @!P0 IMAD.IADD R227, R227, 0x1, -R72 ;  /* 0x00000001e3e38824 */ /* 0x000fe200078e0a48 */
[----:B------:R-:W-:Y:S01]  /*7b60*/  IABS R100, R11 ;  /* 0x0000000b00647213 */ /* 0x000fe20000000000 */
[----:B----4-:R-:W-:Y:S01]  /*7b70*/  IMAD.HI.U32 R7, R74, R98, RZ ;  /* 0x000000624a077227 */ /* 0x010fe200078e00ff */
[----:B------:R3:W-:Y:S02]  /*7b80*/  STL [R1+0x5c], R5 ;  /* 0x00005c0501007387 */ /* 0x0007e40000100800 */
[----:B------:R-:W-:Y:S01]  /*7b90*/  ISETP.GT.U32.AND P1, PT, R72, R227, PT ;  /* 0x000000e34800720c */ /* 0x000fe20003f24070 */
[----:B-1----:R-:W-:Y:S01]  /*7ba0*/  IMAD.HI.U32 R3, R74, R0, RZ ;  /* 0x000000004a037227 */ /* 0x002fe200078e00ff */
[----:B------:R-:W-:Y:S01]  /*7bb0*/  STL [R1+0x254], R11 ;  /* 0x0002540b01007387 */ /* 0x000fe20000100800 */
[----:B-----5:R-:W-:-:S02]  /*7bc0*/  IABS R2, R2 ;  /* 0x0000000200027213 */ /* 0x020fc40000000000 */
[----:B------:R-:W-:Y:S01]  /*7bd0*/  IMAD.MOV R3, RZ, RZ, -R3 ;  /* 0x000000ffff037224 */ /* 0x000fe200078e0a03 */
[----:B------:R1:W-:Y:S01]  /*7be0*/  STL [R1+0x8a4], R10 ;  /* 0x0008a40a01007387 */ /* 0x0003e20000100800 */
[----:B------:R-:W-:Y:S02]  /*7bf0*/  IMAD.MOV R7, RZ, RZ, -R7 ;  /* 0x000000ffff077224 */ /* 0x000fe400078e0a07 */
[C---:B------:R-:W-:Y:S01]  /*7c00*/  IMAD R13, R72.reuse, R3, R0 ;  /* 0x00000003480d7224 */ /* 0x040fe200078e0200 */
[----:B------:R-:W-:Y:S01]  /*7c10*/  STL [R1+0x8a8], R9 ;  /* 0x0008a80901007387 */ /* 0x000fe20000100800 */
[----:B------:R-:W-:Y:S02]  /*7c20*/  IMAD R98, R72, R7, R98 ;  /* 0x0000000748627224 */ /* 0x000fe400078e0262 */
[----:B------:R-:W-:Y:S01]  /*7c30*/  IMAD.HI.U32 R0, R74, R232, RZ ;  /* 0x000000e84a007227 */ /* 0x000fe200078e00ff */
[----:B------:R-:W-:-:S03]  /*7c40*/  ISETP.GT.U32.AND P0, PT, R72, R13, PT ;  /* 0x0000000d4800720c */ /* 0x000fc60003f04070 */
[----:B------:R-:W-:Y:S02]  /*7c50*/  IMAD.MOV R0, RZ, RZ, -R0 ;  /* 0x000000ffff007224 */ /* 0x000fe400078e0a00 */
[----:B---3--:R-:W-:-:S04]  /*7c60*/  IMAD.HI.U32 R5, R74, R4, RZ ;  /* 0x000000044a057227 */ /* 0x008fc800078e00ff */
[C---:B------:R-:W-:Y:S01]  /*7c70*/  IMAD R232, R72.reuse, R0, R232 ;  /* 0x0000000048e87224 */ /* 0x040fe200078e02e8 */
[----:B------:R-:W-:Y:S01]  /*7c80*/  LOP3.LUT R0, R73, 0x17a, RZ, 0xfc, !PT ;  /* 0x0000017a49007812 */ /* 0x000fe200078efcff */
[----:B------:R-:W-:Y:S02]  /*7c90*/  IMAD.MOV R5, RZ, RZ, -R5 ;  /* 0x000000ffff057224 */ /* 0x000fe400078e0a05 */
[----:B------:R-:W-:Y:S01]  /*7ca0*/  @!P0 IMAD.IADD R13, R13, 0x1, -R72 ;  /* 0x000000010d0d8824 */ /* 0x000fe200078e0a48 */
[C---:B------:R-:W-:Y:S01]  /*7cb0*/  ISETP.GT.U32.AND P0, PT, R72.reuse, R98, PT ;  /* 0x000000624800720c */ /* 0x040fe20003f04070 */
[----:B------:R-:W-:Y:S01]  /*7cc0*/  IMAD R8, R72, R5, R4 ;  /* 0x0000000548087224 */ /* 0x000fe200078e0204 */
[----:B------:R-:W-:Y:S01]  /*7cd0*/  IABS R5, R10 ;  /* 0x0000000a00057213 */ /* 0x000fe20000000000 */
[--C-:B------:R-:W-:Y:S01]  /*7ce0*/  @!P1 IMAD.IADD R227, R227, 0x1, -R72.reuse ;  /* 0x00000001e3e39824 */ /* 0x100fe200078e0a48 */
[----:B------:R-:W-:Y:S01]  /*7cf0*/  ISETP.GE.AND P1, PT, R233, RZ, PT ;  /* 0x000000ffe900720c */ /* 0x000fe20003f26270 */
[----:B------:R-:W-:Y:S01]  /*7d00*/  IMAD.HI.U32 R3, R74, R2, RZ ;  /* 0x000000024a037227 */ /* 0x000fe200078e00ff */
[----:B------:R-:W-:Y:S01]  /*7d10*/  IABS R233, R233 ;  /* 0x000000e900e97213 */ /* 0x000fe20000000000 */
[----:B------:R3:W-:Y:S01]  /*7d20*/  STL [R1+0x80], R13 ;  /* 0x0000800d01007387 */ /* 0x0007e20000100800 */
[----:B------:R-:W-:Y:S01]  /*7d30*/  IABS R102, R0 ;  /* 0x0000000000667213 */ /* 0x000fe20000000000 */
[----:B------:R-:W-:Y:S01]  /*7d40*/  @!P2 IMAD.MOV R227, RZ, RZ, -R227 ;  /* 0x000000ffffe3a224 */ /* 0x000fe200078e0ae3 */
[----:B------:R-:W-:Y:S01]  /*7d50*/  ISETP.GT.U32.AND P2, PT, R72, R8, PT ;  /* 0x000000084800720c */ /* 0x000fe20003f44070 */
[----:B------:R-:W-:Y:S01]  /*7d60*/  IMAD.MOV R3, RZ, RZ, -R3 ;  /* 0x000000ffff037224 */ /* 0x000fe200078e0a03 */
[----:B------:R-:W-:Y:S01]  /*7d70*/  STL [R1+0x25c], R0 ;  /* 0x00025c0001007387 */ /* 0x000fe20000100800 */
[----:B------:R-:W-:Y:S01]  /*7d80*/  @!P0 IMAD.IADD R98, R98, 0x1, -R72 ;  /* 0x0000000162628824 */ /* 0x000fe200078e0a48 */
[----:B------:R-:W-:Y:S01]  /*7d90*/  ISETP.GT.U32.AND P0, PT, R72, R232, PT ;  /* 0x000000e84800720c */ /* 0x000fe20003f04070 */
[----:B------:R-:W-:Y:S01]  /*7da0*/  IMAD.HI.U32 R6, R74, R5, RZ ;  /* 0x000000054a067227 */ /* 0x000fe200078e00ff */
[----:B-1----:R-:W-:-:S02]  /*7db0*/  LOP3.LUT R10, R73, 0x17c, RZ, 0xfc, !PT ;  /* 0x0000017c490a7812 */ /* 0x002fc400078efcff */
[----:B---3--:R-:W-:Y:S01]  /*7dc0*/  LOP3.LUT R13, R73, 0x18e, RZ, 0xfc, !PT ;  /* 0x0000018e490d7812 */ /* 0x008fe200078efcff */
[----:B------:R-:W-:Y:S01]  /*7dd0*/  IMAD R12, R72, R3, R2 ;  /* 0x00000003480c7224 */ /* 0x000fe200078e0202 */
[----:B------:R-:W-:Y:S01]  /*7de0*/  IABS R3, R9 ;  /* 0x0000000900037213 */ /* 0x000fe20000000000 */
[----:B------:R-:W-:Y:S02]  /*7df0*/  IMAD.MOV R6, RZ, RZ, -R6 ;  /* 0x000000ffff067224 */ /* 0x000fe400078e0a06 */
[--C-:B------:R-:W-:Y:S01]  /*7e00*/  @!P2 IMAD.IADD R8, R8, 0x1, -R72.reuse ;  /* 0x000000010808a824 */ /* 0x100fe200078e0a48 */
[C---:B------:R-:W-:Y:S01]  /*7e10*/  ISETP.GT.U32.AND P2, PT, R72.reuse, R12, PT ;  /* 0x0000000c4800720c */ /* 0x040fe20003f44070 */
[----:B------:R-:W-:Y:S02]  /*7e20*/  IMAD R9, R72, R6, R5 ;  /* 0x0000000648097224 */ /* 0x000fe400078e0205 */
[----:B------:R-:W-:Y:S01]  /*7e30*/  @!P0 IMAD.IADD R232, R232, 0x1, -R72 ;  /* 0x00000001e8e88824 */ /* 0x000fe200078e0a48 */
[----:B------:R1:W-:Y:S01]  /*7e40*/  STL [R1+0x7c], R8 ;  /* 0x00007c0801007387 */ /* 0x0003e20000100800 */
[----:B------:R-:W-:-:S03]  /*7e50*/  IMAD.HI.U32 R7, R74, R100, RZ ;  /* 0x000000644a077227 */ /* 0x000fc600078e00ff */
[----:B------:R-:W-:Y:S01]  /*7e60*/  ISETP.GT.U32.AND P0, PT, R72, R232, PT ;  /* 0x000000e84800720c */ /* 0x000fe20003f04070 */
[----:B------:R-:W-:Y:S01]  /*7e70*/  IMAD.HI.U32 R4, R74, R3, RZ ;  /* 0x000000034a047227 */ /* 0x000fe200078e00ff */
[----:B------:R-:W-:Y:S03]  /*7e80*/  STL [R1+0x894], R10 ;  /* 0x0008940a01007387 */ /* 0x000fe60000100800 */
[----:B------:R-:W-:Y:S01]  /*7e90*/  IMAD.MOV R7, RZ, RZ, -R7 ;  /* 0x000000ffff077224 */ /* 0x000fe200078e0a07 */
[----:B-1----:R-:W-:Y:S01]  /*7ea0*/  LOP3.LUT R8, R73, 0x17e, RZ, 0xfc, !PT ;  /* 0x0000017e49087812 */ /* 0x002fe200078efcff */
[----:B------:R-:W-:Y:S02]  /*7eb0*/  IMAD.MOV R4, RZ, RZ, -R4 ;  /* 0x000000ffff047224 */ /* 0x000fe400078e0a04 */
[C---:B------:R-:W-:Y:S01]  /*7ec0*/  IMAD R100, R72.reuse, R7, R100 ;  /* 0x0000000748647224 */ /* 0x040fe200078e0264 */
[----:B------:R-:W-:Y:S01]  /*7ed0*/  IABS R7, R10 ;  /* 0x0000000a00077213 */ /* 0x000fe20000000000 */
[----:B------:R-:W-:Y:S01]  /*7ee0*/  IMAD R11, R72, R4, R3 ;  /* 0x00000004480b7224 */ /* 0x000fe200078e0203 */
[----:B------:R-:W-:Y:S01]  /*7ef0*/  IABS R5, R8 ;  /* 0x0000000800057213 */ /* 0x000fe20000000000 */
[--C-:B------:R-:W-:Y:S01]  /*7f00*/  @!P0 IMAD.IADD R232, R232, 0x1, -R72.reuse ;  /* 0x00000001e8e88824 */ /* 0x100fe200078e0a48 */
[----:B------:R-:W-:Y:S01]  /*7f10*/  ISETP.GE.AND P0, PT, R234, RZ, PT ;  /* 0x000000ffea00720c */ /* 0x000fe20003f06270 */
[----:B------:R-:W-:Y:S01]  /*7f20*/  @!P2 IMAD.IADD R12, R12, 0x1, -R72 ;  /* 0x000000010c0ca824 */ /* 0x000fe200078e0a48 */
[C---:B------:R-:W-:Y:S01]  /*7f30*/  ISETP.GT.U32.AND P2, PT, R72.reuse, R100, PT ;  /* 0x000000644800720c */ /* 0x040fe20003f44070 */
[----:B------:R-:W-:Y:S01]  /*7f40*/  @!P5 IMAD.MOV R232, RZ, RZ, -R232 ;  /* 0x000000ffffe8d224 */ /* 0x000fe200078e0ae8 */
[----:B------:R-:W-:Y:S01]  /*7f50*/  ISETP.GT.U32.AND P5, PT, R72, R9, PT ;  /* 0x000000094800720c */ /* 0x000fe20003fa4070 */
[----:B------:R-:W-:Y:S01]  /*7f60*/  IMAD.HI.U32 R2, R74, R233, RZ ;  /* 0x000000e94a027227 */ /* 0x000fe200078e00ff */
[----:B------:R1:W-:Y:S01]  /*7f70*/  STL [R1+0xa0], R12 ;  /* 0x0000a00c01007387 */ /* 0x0003e20000100800 */
[----:B------:R-:W-:-:S02]  /*7f80*/  IABS R234, R234 ;  /* 0x000000ea00ea7213 */ /* 0x000fc40000000000 */
[----:B------:R-:W-:Y:S01]  /*7f90*/  IMAD.HI.U32 R0, R74, R102, RZ ;  /* 0x000000664a007227 */ /* 0x000fe200078e00ff */
[----:B------:R3:W-:Y:S03]  /*7fa0*/  STL [R1+0x89c], R8 ;  /* 0x00089c0801007387 */ /* 0x0007e60000100800 */
[----:B------:R-:W-:Y:S02]  /*7fb0*/  IMAD.MOV R2, RZ, RZ, -R2 ;  /* 0x000000ffff027224 */ /* 0x000fe400078e0a02 */
[----:B------:R-:W-:Y:S01]  /*7fc0*/  IMAD.MOV R0, RZ, RZ, -R0 ;  /* 0x000000ffff007224 */ /* 0x000fe200078e0a00 */
[----:B-1----:R-:W-:Y:S01]  /*7fd0*/  LOP3.LUT R12, R73, 0x192, RZ, 0xfc, !PT ;  /* 0x00000192490c7812 */ /* 0x002fe200078efcff */
[----:B------:R-:W-:Y:S01]  /*7fe0*/  @!P5 IMAD.IADD R9, R9, 0x1, -R72 ;  /* 0x000000010909d824 */ /* 0x000fe200078e0a48 */
[C---:B------:R-:W-:Y:S01]  /*7ff0*/  ISETP.GT.U32.AND P5, PT, R72.reuse, R11, PT ;  /* 0x0000000b4800720c */ /* 0x040fe20003fa4070 */
[C---:B------:R-:W-:Y:S01]  /*8000*/  IMAD R233, R72.reuse, R2, R233 ;  /* 0x0000000248e97224 */ /* 0x040fe200078e02e9 */
[C---:B------:R-:W-:Y:S01]  /*8010*/  LOP3.LUT R2, R73.reuse, 0x182, RZ, 0xfc, !PT ;  /* 0x0000018249027812 */ /* 0x040fe200078efcff */
[----:B------:R-:W-:Y:S01]  /*8020*/  IMAD R102, R72, R0, R102 ;  /* 0x0000000048667224 */ /* 0x000fe200078e0266 */
[----:B------:R-:W-:Y:S01]  /*8030*/  LOP3.LUT R0, R73, 0x184, RZ, 0xfc, !PT ;  /* 0x0000018449007812 */ /* 0x000fe200078efcff */
[----:B------:R-:W-:Y:S01]  /*8040*/  @!P2 IMAD.IADD R100, R100, 0x1, -R72 ;  /* 0x000000016464a824 */ /* 0x000fe200078e0a48 */
[----:B------:R-:W-:Y:S01]  /*8050*/  ISETP.GT.U32.AND P2, PT, R72, R233, PT ;  /* 0x000000e94800720c */ /* 0x000fe20003f44070 */
[----:B---3--:R-:W-:Y:S01]  /*8060*/  IMAD.HI.U32 R8, R74, R7, RZ ;  /* 0x000000074a087227 */ /* 0x008fe200078e00ff */
[----:B------:R-:W-:Y:S01]  /*8070*/  IABS R104, R2 ;  /* 0x0000000200687213 */ /* 0x000fe20000000000 */
[----:B------:R1:W-:Y:S01]  /*8080*/  STL [R1+0x274], R2 ;  /* 0x0002740201007387 */ /* 0x0003e20000100800 */
[----:B------:R-:W-:Y:S01]  /*8090*/  IABS R108, R12 ;  /* 0x0000000c006c7213 */ /* 0x000fe20000000000 */
[----:B------:R-:W-:-:S02]  /*80a0*/  IMAD.MOV R8, RZ, RZ, -R8 ;  /* 0x000000ffff087224 */ /* 0x000fc400078e0a08 */
[----:B------:R-:W-:Y:S01]  /*80b0*/  @!P5 IMAD.IADD R11, R11, 0x1, -R72 ;  /* 0x000000010b0bd824 */ /* 0x000fe200078e0a48 */
[C---:B------:R-:W-:Y:S01]  /*80c0*/  ISETP.GT.U32.AND P5, PT, R72.reuse, R102, PT ;  /* 0x000000664800720c */ /* 0x040fe20003fa4070 */
[----:B------:R-:W-:Y:S01]  /*80d0*/  IMAD R10, R72, R8, R7 ;  /* 0x00000008480a7224 */ /* 0x000fe200078e0207 */
[----:B------:R3:W-:Y:S01]  /*80e0*/  STL [R1+0x8a0], R0 ;  /* 0x0008a00001007387 */ /* 0x0007e20000100800 */
[----:B------:R-:W-:-:S03]  /*80f0*/  IMAD.HI.U32 R6, R74, R5, RZ ;  /* 0x000000054a067227 */ /* 0x000fc600078e00ff */
[----:B------:R4:W-:Y:S01]  /*8100*/  STL [R1+0x9c], R9 ;  /* 0x00009c0901007387 */ /* 0x0009e20000100800 */
[--C-:B------:R-:W-:Y:S02]  /*8110*/  @!P2 IMAD.IADD R233, R233, 0x1, -R72.reuse ;  /* 0x00000001e9e9a824 */ /* 0x100fe400078e0a48 */
[----:B-1----:R-:W-:Y:S01]  /*8120*/  IMAD.HI.U32 R2, R74, R104, RZ ;  /* 0x000000684a027227 */ /* 0x002fe200078e00ff */
[----:B------:R1:W-:Y:S02]  /*8130*/  STL [R1+0xc0], R11 ;  /* 0x0000c00b01007387 */ /* 0x0003e40000100800 */
[----:B------:R-:W-:Y:S01]  /*8140*/  ISETP.GT.U32.AND P2, PT, R72, R233, PT ;  /* 0x000000e94800720c */ /* 0x000fe20003f44070 */
[----:B------:R-:W-:Y:S01]  /*8150*/  @!P5 IMAD.IADD R102, R102, 0x1, -R72 ;  /* 0x000000016666d824 */ /* 0x000fe200078e0a48 */
[----:B------:R-:W-:Y:S01]  /*8160*/  ISETP.GT.U32.AND P5, PT, R72, R10, PT ;  /* 0x0000000a4800720c */ /* 0x000fe20003fa4070 */
[----:B------:R-:W-:Y:S01]  /*8170*/  IMAD.MOV R6, RZ, RZ, -R6 ;  /* 0x000000ffff067224 */ /* 0x000fe200078e0a06 */
[----:B---3--:R-:W-:Y:S01]  /*8180*/  IABS R0, R0 ;  /* 0x0000000000007213 */ /* 0x008fe20000000000 */
[----:B------:R-:W-:-:S02]  /*8190*/  IMAD.MOV R2, RZ, RZ, -R2 ;  /* 0x000000ffff027224 */ /* 0x000fc400078e0a02 */
[----:B----4-:R-:W-:Y:S01]  /*81a0*/  IMAD R9, R72, R6, R5 ;  /* 0x0000000648097224 */ /* 0x010fe200078e0205 */
[C---:B------:R-:W-:Y:S01]  /*81b0*/  LOP3.LUT R6, R73.reuse, 0x188, RZ, 0xfc, !PT ;  /* 0x0000018849067812 */ /* 0x040fe200078efcff */
[----:B------:R-:W-:Y:S01]  /*81c0*/  IMAD.HI.U32 R4, R74, R234, RZ ;  /* 0x000000ea4a047227 */ /* 0x000fe200078e00ff */
[C---:B------:R-:W-:Y:S02]  /*81d0*/  LOP3.LUT R5, R73.reuse, 0x18a, RZ, 0xfc, !PT ;  /* 0x0000018a49057812 */ /* 0x040fe400078efcff */
[----:B------:R-:W-:Y:S01]  /*81e0*/  IABS R235, R6 ;  /* 0x0000000600eb7213 */ /* 0x000fe20000000000 */
[----:B------:R-:W-:Y:S01]  /*81f0*/  IMAD R104, R72, R2, R104 ;  /* 0x0000000248687224 */ /* 0x000fe200078e0268 */
[----:B------:R-:W-:Y:S01]  /*8200*/  IABS R106, R5 ;  /* 0x00000005006a7213 */ /* 0x000fe20000000000 */
[----:B------:R-:W-:Y:S01]  /*8210*/  IMAD.MOV R4, RZ, RZ, -R4 ;  /* 0x000000ffff047224 */ /* 0x000fe200078e0a04 */
[----:B------:R-:W-:Y:S01]  /*8220*/  LOP3.LUT R2, R73, 0x18c, RZ, 0xfc, !PT ;  /* 0x0000018c49027812 */ /* 0x000fe200078efcff */
[--C-:B------:R-:W-:Y:S01]  /*8230*/  @!P2 IMAD.IADD R233, R233, 0x1, -R72.reuse ;  /* 0x00000001e9e9a824 */ /* 0x100fe200078e0a48 */
[C---:B-1----:R-:W-:Y:S01]  /*8240*/  LOP3.LUT R11, R73.reuse, 0x194, RZ, 0xfc, !PT ;  /* 0x00000194490b7812 */ /* 0x042fe200078efcff */
[----:B------:R-:W-:Y:S01]  /*8250*/  @!P5 IMAD.IADD R10, R10, 0x1, -R72 ;  /* 0x000000010a0ad824 */ /* 0x000fe200078e0a48 */
[C---:B------:R-:W-:Y:S01]  /*8260*/  ISETP.GT.U32.AND P5, PT, R72.reuse, R104, PT ;  /* 0x000000684800720c */ /* 0x040fe20003fa4070 */
[----:B------:R-:W-:Y:S01]  /*8270*/  IMAD R234, R72, R4, R234 ;  /* 0x0000000448ea7224 */ /* 0x000fe200078e02ea */
[----:B------:R-:W-:Y:S01]  /*8280*/  LOP3.LUT R4, R73, 0x186, RZ, 0xfc, !PT ;  /* 0x0000018649047812 */ /* 0x000fe200078efcff */
[----:B------:R-:W-:-:S03]  /*8290*/  IMAD.HI.U32 R7, R74, R235, RZ ;  /* 0x000000eb4a077227 */ /* 0x000fc600078e00ff */
[C---:B------:R-:W-:Y:S01]  /*82a0*/  ISETP.GT.U32.AND P2, PT, R72.reuse, R234, PT ;  /* 0x000000ea4800720c */ /* 0x040fe20003f44070 */
[----:B------:R-:W-:Y:S01]  /*82b0*/  @!P1 IMAD.MOV R233, RZ, RZ, -R233 ;  /* 0x000000ffffe99224 */ /* 0x000fe200078e0ae9 */
[----:B------:R-:W-:Y:S01]  /*82c0*/  ISETP.GT.U32.AND P1, PT, R72, R9, PT ;  /* 0x000000094800720c */ /* 0x000fe20003f24070 */
[----:B------:R-:W-:Y:S01]  /*82d0*/  IMAD.MOV R7, RZ, RZ, -R7 ;  /* 0x000000ffff077224 */ /* 0x000fe200078e0a07 */
[----:B------:R1:W-:Y:S01]  /*82e0*/  STL [R1+0x888], R4 ;  /* 0x0008880401007387 */ /* 0x0003e20000100800 */
[----:B------:R-:W-:-:S03]  /*82f0*/  IMAD.HI.U32 R3, R74, R0, RZ ;  /* 0x000000004a037227 */ /* 0x000fc600078e00ff */
[----:B------:R3:W-:Y:S01]  /*8300*/  STL [R1+0x280], R5 ;  /* 0x0002800501007387 */ /* 0x0007e20000100800 */
[----:B------:R-:W-:Y:S02]  /*8310*/  IMAD R235, R72, R7, R235 ;  /* 0x0000000748eb7224 */ /* 0x000fe400078e02eb */
[--C-:B------:R-:W-:Y:S01]  /*8320*/  @!P5 IMAD.IADD R104, R104, 0x1, -R72.reuse ;  /* 0x000000016868d824 */ /* 0x100fe200078e0a48 */
[----:B------:R-:W-:Y:S01]  /*8330*/  STL [R1+0x890], R2 ;  /* 0x0008900201007387 */ /* 0x000fe20000100800 */
[----:B------:R-:W-:Y:S01]  /*8340*/  IMAD.MOV R3, RZ, RZ, -R3 ;  /* 0x000000ffff037224 */ /* 0x000fe200078e0a03 */
[----:B-1----:R-:W-:Y:S01]  /*8350*/  IABS R4, R4 ;  /* 0x0000000400047213 */ /* 0x002fe20000000000 */
[----:B------:R-:W-:Y:S01]  /*8360*/  @!P1 IMAD.IADD R9, R9, 0x1, -R72 ;  /* 0x0000000109099824 */ /* 0x000fe200078e0a48 */
[C---:B------:R-:W-:Y:S01]  /*8370*/  ISETP.GT.U32.AND P5, PT, R72.reuse, R235, PT ;  /* 0x000000eb4800720c */ /* 0x040fe20003fa4070 */
[----:B------:R-:W-:Y:S01]  /*8380*/  IMAD R14, R72, R3, R0 ;  /* 0x00000003480e7224 */ /* 0x000fe200078e0200 */
[----:B------:R1:W-:Y:S01]  /*8390*/  STL [R1+0xbc], R10 ;  /* 0x0000bc0a01007387 */ /* 0x0003e20000100800 */
[----:B---3--:R-:W-:Y:S01]  /*83a0*/  IMAD.HI.U32 R5, R74, R4, RZ ;  /* 0x000000044a057227 */ /* 0x008fe200078e00ff */
[----:B------:R-:W-:-:S02]  /*83b0*/  IABS R0, R2 ;  /* 0x0000000200007213 */ /* 0x000fc40000000000 */
[----:B------:R3:W-:Y:S01]  /*83c0*/  STL [R1+0xe0], R9 ;  /* 0x0000e00901007387 */ /* 0x0007e20000100800 */
[--C-:B------:R-:W-:Y:S01]  /*83d0*/  @!P2 IMAD.IADD R234, R234, 0x1, -R72.reuse ;  /* 0x00000001eaeaa824 */ /* 0x100fe200078e0a48 */
[----:B------:R-:W-:Y:S01]  /*83e0*/  ISETP.GT.U32.AND P1, PT, R72, R14, PT ;  /* 0x0000000e4800720c */ /* 0x000fe20003f24070 */
[----:B------:R-:W-:Y:S01]  /*83f0*/  IMAD.MOV R5, RZ, RZ, -R5 ;  /* 0x000000ffff057224 */ /* 0x000fe200078e0a05 */
[----:B------:R-:W-:Y:S01]  /*8400*/  STL [R1+0x878], R13 ;  /* 0x0008780d01007387 */ /* 0x000fe20000100800 */
[----:B------:R-:W-:Y:S01]  /*8410*/  IMAD.HI.U32 R3, R74, R106, RZ ;  /* 0x0000006a4a037227 */ /* 0x000fe200078e00ff */
[C---:B------:R-:W-:Y:S02]  /*8420*/  ISETP.GT.U32.AND P2, PT, R72.reuse, R234, PT ;  /* 0x000000ea4800720c */ /* 0x040fe40003f44070 */
[----:B-1----:R-:W-:Y:S01]  /*8430*/  LOP3.LUT R10, R73, 0x196, RZ, 0xfc, !PT ;  /* 0x00000196490a7812 */ /* 0x002fe200078efcff */
[----:B------:R-:W-:Y:S01]  /*8440*/  @!P5 IMAD.IADD R235, R235, 0x1, -R72 ;  /* 0x00000001ebebd824 */ /* 0x000fe200078e0a48 */
[----:B------:R1:W-:Y:S01]  /*8450*/  STL [R1+0x2d8], R12 ;  /* 0x0002d80c01007387 */ /* 0x0003e20000100800 */
[----:B---3--:R-:W-:-:S02]  /*8460*/  IMAD R9, R72, R5, R4 ;  /* 0x0000000548097224 */ /* 0x008fc400078e0204 */
[----:B------:R-:W-:Y:S01]  /*8470*/  IMAD.MOV R3, RZ, RZ, -R3 ;  /* 0x000000ffff037224 */ /* 0x000fe200078e0a03 */
[----:B------:R-:W-:Y:S01]  /*8480*/  STL [R1+0x880], R11 ;  /* 0x0008800b01007387 */ /* 0x000fe20000100800 */
[----:B------:R-:W-:Y:S01]  /*8490*/  @!P1 IMAD.IADD R14, R14, 0x1, -R72 ;  /* 0x000000010e0e9824 */ /* 0x000fe200078e0a48 */
[C---:B------:R-:W-:Y:S01]  /*84a0*/  ISETP.GT.U32.AND P5, PT, R72.reuse, R9, PT ;  /* 0x000000094800720c */ /* 0x040fe20003fa4070 */
[----:B------:R-:W-:Y:S01]  /*84b0*/  IMAD R106, R72, R3, R106 ;  /* 0x00000003486a7224 */ /* 0x000fe200078e026a */
[----:B------:R-:W-:Y:S01]  /*84c0*/  ISETP.GE.AND P1, PT, R240, RZ, PT ;  /* 0x000000fff000720c */ /* 0x000fe20003f26270 */
[----:B------:R-:W-:Y:S01]  /*84d0*/  @!P2 IMAD.IADD R234, R234, 0x1, -R72 ;  /* 0x00000001eaeaa824 */ /* 0x000fe200078e0a48 */
[----:B------:R-:W-:Y:S01]  /*84e0*/  IABS R240, R240 ;  /* 0x000000f000f07213 */ /* 0x000fe20000000000 */
[----:B------:R-:W-:Y:S01]  /*84f0*/  IMAD.HI.U32 R2, R74, R0, RZ ;  /* 0x000000004a027227 */ /* 0x000fe200078e00ff */
[----:B------:R-:W-:Y:S01]  /*8500*/  ISETP.GE.AND P2, PT, R6, RZ, PT ;  /* 0x000000ff0600720c */ /* 0x000fe20003f46270 */
[----:B------:R-:W-:Y:S01]  /*8510*/  STL [R1+0xdc], R14 ;  /* 0x0000dc0e01007387 */ /* 0x000fe20000100800 */
[----:B------:R-:W-:Y:S01]  /*8520*/  IABS R3, R11 ;  /* 0x0000000b00037213 */ /* 0x000fe20000000000 */
[----:B------:R-:W-:Y:S01]  /*8530*/  @!P0 IMAD.MOV R234, RZ, RZ, -R234 ;  /* 0x000000ffffea8224 */ /* 0x000fe200078e0aea */
[----:B------:R-:W-:Y:S01]  /*8540*/  ISETP.GT.U32.AND P0, PT, R72, R235, PT ;  /* 0x000000eb4800720c */ /* 0x000fe20003f04070 */
[----:B------:R-:W-:Y:S01]  /*8550*/  IMAD.HI.U32 R6, R74, R240, RZ ;  /* 0x000000f04a067227 */ /* 0x000fe200078e00ff */
[----:B------:R3:W-:Y:S01]  /*8560*/  STL [R1+0x884], R10 ;  /* 0x0008840a01007387 */ /* 0x0007e20000100800 */
[----:B-1----:R-:W-:-:S02]  /*8570*/  LOP3.LUT R12, R73, 0x1a2, RZ, 0xfc, !PT ;  /* 0x000001a2490c7812 */ /* 0x002fc400078efcff */
[----:B------:R-:W-:Y:S01]  /*8580*/  @!P5 IMAD.IADD R9, R9, 0x1, -R72 ;  /* 0x000000010909d824 */ /* 0x000fe200078e0a48 */
[C---:B------:R-:W-:Y:S01]  /*8590*/  ISETP.GT.U32.AND P5, PT, R72.reuse, R106, PT ;  /* 0x0000006a4800720c */ /* 0x040fe20003fa4070 */
[----:B------:R-:W-:Y:S01]  /*85a0*/  IMAD.MOV R2, RZ, RZ, -R2 ;  /* 0x000000ffff027224 */ /* 0x000fe200078e0a02 */
[----:B------:R-:W-:Y:S01]  /*85b0*/  IABS R112, R12 ;  /* 0x0000000c00707213 */ /* 0x000fe20000000000 */
[----:B------:R-:W-:Y:S01]  /*85c0*/  IMAD.MOV R6, RZ, RZ, -R6 ;  /* 0x000000ffff067224 */ /* 0x000fe200078e0a06 */
[----:B------:R-:W-:Y:S01]  /*85d0*/  STL [R1+0x100], R9 ;  /* 0x0001000901007387 */ /* 0x000fe20000100800 */
[C---:B------:R-:W-:Y:S01]  /*85e0*/  IMAD R8, R72.reuse, R2, R0 ;  /* 0x0000000248087224 */ /* 0x040fe200078e0200 */
[----:B------:R-:W-:Y:S01]  /*85f0*/  IABS R2, R13 ;  /* 0x0000000d00027213 */ /* 0x000fe20000000000 */
[C---:B------:R-:W-:Y:S01]  /*8600*/  IMAD R240, R72.reuse, R6, R240 ;  /* 0x0000000648f07224 */ /* 0x040fe200078e02f0 */
[----:B------:R-:W-:Y:S01]  /*8610*/  IABS R0, R10 ;  /* 0x0000000a00007213 */ /* 0x000fe20000000000 */
[----:B------:R-:W-:Y:S01]  /*8620*/  @!P0 IMAD.IADD R235, R235, 0x1, -R72 ;  /* 0x00000001ebeb8824 */ /* 0x000fe200078e0a48 */
[----:B------:R-:W-:Y:S01]  /*8630*/  ISETP.GT.U32.AND P0, PT, R72, R8, PT ;  /* 0x000000084800720c */ /* 0x000fe20003f04070 */
[----:B------:R-:W-:Y:S01]  /*8640*/  IMAD.HI.U32 R4, R74, R3, RZ ;  /* 0x000000034a047227 */ /* 0x000fe200078e00ff */
[----:B---3--:R-:W-:-:S02]  /*8650*/  LOP3.LUT R10, R73, 0x1a4, RZ, 0xfc, !PT ;  /* 0x000001a4490a7812 */ /* 0x008fc400078efcff */
[----:B------:R-:W-:Y:S01]  /*8660*/  LEA.HI R14, R15, 0x2c, RZ, 0x1a ;  /* 0x0000002c0f0e7811 */ /* 0x000fe200078fd0ff */
[----:B------:R-:W-:Y:S01]  /*8670*/  @!P5 IMAD.IADD R106, R106, 0x1, -R72 ;  /* 0x000000016a6ad824 */ /* 0x000fe200078e0a48 */
[C---:B------:R-:W-:Y:S01]  /*8680*/  ISETP.GT.U32.AND P5, PT, R72.reuse, R240, PT ;  /* 0x000000f04800720c */ /* 0x040fe20003fa4070 */
[----:B------:R-:W-:Y:S02]  /*8690*/  IMAD.MOV R4, RZ, RZ, -R4 ;  /* 0x000000ffff047224 */ /* 0x000fe400078e0a04 */
[----:B------:R-:W-:Y:S02]  /*86a0*/  @!P2 IMAD.MOV R235, RZ, RZ, -R235 ;  /* 0x000000ffffeba224 */ /* 0x000fe400078e0aeb */
[----:B------:R-:W-:Y:S01]  /*86b0*/  IMAD R13, R72, R4, R3 ;  /* 0x00000004480d7224 */ /* 0x000fe200078e0203 */
[----:B------:R-:W-:Y:S01]  /*86c0*/  LOP3.LUT R4, R73, 0x19a, RZ, 0xfc, !PT ;  /* 0x0000019a49047812 */ /* 0x000fe200078efcff */
[----:B------:R-:W-:Y:S01]  /*86d0*/  @!P0 IMAD.IADD R8, R8, 0x1, -R72 ;  /* 0x0000000108088824 */ /* 0x000fe200078e0a48 */
[----:B------:R-:W-:Y:S01]  /*86e0*/  ISETP.GE.AND P0, PT, R241, RZ, PT ;  /* 0x000000fff100720c */ /* 0x000fe20003f06270 */
[----:B------:R-:W-:Y:S01]  /*86f0*/  IMAD.HI.U32 R7, R74, R2, RZ ;  /* 0x000000024a077227 */ /* 0x000fe200078e00ff */
[----:B------:R-:W-:-:S02]  /*8700*/  IABS R241, R241 ;  /* 0x000000f100f17213 */ /* 0x000fc40000000000 */
[----:B------:R-:W-:Y:S01]  /*8710*/  STL [R1+0xfc], R8 ;  /* 0x0000fc0801007387 */ /* 0x000fe20000100800 */
[----:B------:R-:W-:Y:S01]  /*8720*/  @!P5 IMAD.IADD R240, R240, 0x1, -R72 ;  /* 0x00000001f0f0d824 */ /* 0x000fe200078e0a48 */
[----:B------:R-:W-:Y:S01]  /*8730*/  IABS R110, R4 ;  /* 0x00000004006e7213 */ /* 0x000fe20000000000 */
[----:B------:R-:W-:Y:S01]  /*8740*/  IMAD.MOV R7, RZ, RZ, -R7 ;  /* 0x000000ffff077224 */ /* 0x000fe200078e0a07 */
[----:B------:R1:W-:Y:S01]  /*8750*/  STL [R1+0x2fc], R4 ;  /* 0x0002fc0401007387 */ /* 0x0003e20000100800 */
[----:B------:R-:W-:Y:S01]  /*8760*/  IMAD.HI.U32 R5, R74, R108, RZ ;  /* 0x0000006c4a057227 */ /* 0x000fe200078e00ff */
[C---:B------:R-:W-:Y:S02]  /*8770*/  ISETP.GT.U32.AND P2, PT, R72.reuse, R240, PT ;  /* 0x000000f04800720c */ /* 0x040fe40003f44070 */
[----:B------:R-:W-:Y:S01]  /*8780*/  LOP3.LUT R3, R73, 0x19e, RZ, 0xfc, !PT ;  /* 0x0000019e49037812 */ /* 0x000fe200078efcff */
[----:B------:R-:W-:Y:S02]  /*8790*/  IMAD R7, R72, R7, R2 ;  /* 0x0000000748077224 */ /* 0x000fe400078e0202 */
[----:B------:R-:W-:-:S03]  /*87a0*/  IMAD.HI.U32 R2, R74, R0, RZ ;  /* 0x000000004a027227 */ /* 0x000fc600078e00ff */
[----:B------:R-:W-:Y:S01]  /*87b0*/  ISETP.GT.U32.AND P5, PT, R72, R7, PT ;  /* 0x000000074800720c */ /* 0x000fe20003fa4070 */
[----:B-1----:R-:W-:-:S04]  /*87c0*/  IMAD.HI.U32 R4, R74, R241, RZ ;  /* 0x000000f14a047227 */ /* 0x002fc800078e00ff */
[----:B------:R-:W-:Y:S02]  /*87d0*/  IMAD.MOV R4, RZ, RZ, -R4 ;  /* 0x000000ffff047224 */ /* 0x000fe400078e0a04 */
[----:B------:R-:W-:Y:S02]  /*87e0*/  @!P2 IMAD.IADD R240, R240, 0x1, -R72 ;  /* 0x00000001f0f0a824 */ /* 0x000fe400078e0a48 */
[C---:B------:R-:W-:Y:S02]  /*87f0*/  IMAD R241, R72.reuse, R4, R241 ;  /* 0x0000000448f17224 */ /* 0x040fe400078e02f1 */
[----:B------:R-:W-:Y:S02]  /*8800*/  IMAD.MOV R2, RZ, RZ, -R2 ;  /* 0x000000ffff027224 */ /* 0x000fe400078e0a02 */
[----:B------:R-:W-:Y:S01]  /*8810*/  IMAD.MOV R5, RZ, RZ, -R5 ;  /* 0x000000ffff057224 */ /* 0x000fe200078e0a05 */
[C---:B------:R-:W-:Y:S01]  /*8820*/  ISETP.GT.U32.AND P2, PT, R72.reuse, R241, PT ;  /* 0x000000f14800720c */ /* 0x040fe20003f44070 */
[----:B------:R-:W-:Y:S01]  /*8830*/  IMAD R11, R72, R2, R0 ;  /* 0x00000002480b7224 */ /* 0x000fe200078e0200 */
[----:B------:R-:W-:Y:S01]  /*8840*/  LOP3.LUT R0, R73, 0x1a0, RZ, 0xfc, !PT ;  /* 0x000001a049007812 */ /* 0x000fe200078efcff */
[----:B------:R-:W-:-:S03]  /*8850*/  IMAD.HI.U32 R2, R74, R110, RZ ;  /* 0x0000006e4a027227 */ /* 0x000fc600078e00ff */
[----:B------:R-:W-:Y:S01]  /*8860*/  IABS R243, R0 ;  /* 0x0000000000f37213 */ /* 0x000fe20000000000 */
[----:B------:R-:W-:Y:S02]  /*8870*/  IMAD.MOV R2, RZ, RZ, -R2 ;  /* 0x000000ffff027224 */ /* 0x000fe400078e0a02 */
[C---:B------:R-:W-:Y:S01]  /*8880*/  IMAD R108, R72.reuse, R5, R108 ;  /* 0x00000005486c7224 */ /* 0x040fe200078e026c */
[----:B------:R-:W-:Y:S01]  /*8890*/  LOP3.LUT R5, R73, 0x19c, RZ, 0xfc, !PT ;  /* 0x0000019c49057812 */ /* 0x000fe200078efcff */
[----:B------:R-:W-:Y:S02]  /*88a0*/  IMAD R110, R72, R2, R110 ;  /* 0x00000002486e7224 */ /* 0x000fe400078e026e */
[--C-:B------:R-:W-:Y:S02]  /*88b0*/  @!P2 IMAD.IADD R241, R241, 0x1, -R72.reuse ;  /* 0x00000001f1f1a824 */ /* 0x100fe400078e0a48 */
[----:B------:R-:W-:Y:S01]  /*88c0*/  IMAD.HI.U32 R2, R74, R243, RZ ;  /* 0x000000f34a027227 */ /* 0x000fe200078e00ff */
[----:B------:R1:W-:Y:S02]  /*88d0*/  STL [R1+0x868], R5 ;  /* 0x0008680501007387 */ /* 0x0003e40000100800 */
[C---:B------:R-:W-:Y:S01]  /*88e0*/  ISETP.GT.U32.AND P2, PT, R72.reuse, R241, PT ;  /* 0x000000f14800720c */ /* 0x040fe20003f44070 */
[----:B------:R-:W-:Y:S01]  /*88f0*/  @!P5 IMAD.IADD R7, R7, 0x1, -R72 ;  /* 0x000000010707d824 */ /* 0x000fe200078e0a48 */
[C---:B------:R-:W-:Y:S01]  /*8900*/  ISETP.GT.U32.AND P5, PT, R72.reuse, R108, PT ;  /* 0x0000006c4800720c */ /* 0x040fe20003fa4070 */
[----:B------:R-:W-:Y:S01]  /*8910*/  IMAD.MOV R2, RZ, RZ, -R2 ;  /* 0x000000ffff027224 */ /* 0x000fe200078e0a02 */
[----:B------:R3:W-:Y:S01]  /*8920*/  STL [R1+0x86c], R3 ;  /* 0x00086c0301007387 */ /* 0x0007e20000100800 */
[----:B------:R-:W-:Y:S01]  /*8930*/  @!P1 IMAD.MOV R240, RZ, RZ, -R240 ;  /* 0x000000fffff09224 */ /* 0x000fe200078e0af0 */
[C---:B------:R-:W-:Y:S01]  /*8940*/  ISETP.GT.U32.AND P1, PT, R72.reuse, R13, PT ;  /* 0x0000000d4800720c */ /* 0x040fe20003f24070 */
[----:B------:R-:W-:Y:S01]  /*8950*/  IMAD R243, R72, R2, R243 ;  /* 0x0000000248f37224 */ /* 0x000fe200078e02f3 */
[----:B-1----:R-:W-:Y:S01]  /*8960*/  IABS R5, R5 ;  /* 0x0000000500057213 */ /* 0x002fe20000000000 */
[----:B------:R1:W-:Y:S01]  /*8970*/  STL [R1+0x120], R7 ;  /* 0x0001200701007387 */ /* 0x0003e20000100800 */
[----:B------:R-:W-:-:S03]  /*8980*/  IMAD R25, R14, UR14, RZ ;  /* 0x0000000e0e197c24 */ /* 0x000fc6000f8e02ff */
[--C-:B------:R-:W-:Y:S01]  /*8990*/  @!P2 IMAD.IADD R241, R241, 0x1, -R72.reuse ;  /* 0x00000001f1f1a824 */ /* 0x100fe200078e0a48 */
[----:B------:R-:W-:Y:S01]  /*89a0*/  ISETP.GT.U32.AND P2, PT, R72, R243, PT ;  /* 0x000000f34800720c */ /* 0x000fe20003f44070 */
[----:B------:R-:W-:Y:S01]  /*89b0*/  @!P5 IMAD.IADD R108, R108, 0x1, -R72 ;  /* 0x000000016c6cd824 */ /* 0x000fe200078e0a48 */
[----:B------:R-:W-:Y:S01]  /*89c0*/  ISETP.GT.U32.AND P5, PT, R72, R11, PT ;  /* 0x0000000b4800720c */ /* 0x000fe20003fa4070 */
[C---:B------:R-:W-:Y:S01]  /*89d0*/  IMAD.HI.U32 R6, R74.reuse, R5, RZ ;  /* 0x000000054a067227 */ /* 0x040fe200078e00ff */
[----:B---3--:R-:W-:Y:S01]  /*89e0*/  IABS R3, R3 ;  /* 0x0000000300037213 */ /* 0x008fe20000000000 */
[----:B------:R3:W-:Y:S01]  /*89f0*/  STL [R1+0x2f4], R12 ;  /* 0x0002f40c01007387 */ /* 0x0007e20000100800 */
[----:B-1----:R-:W-:Y:S01]  /*8a00*/  LOP3.LUT R7, R73, 0x1a6, RZ, 0xfc, !PT ;  /* 0x000001a649077812 */ /* 0x002fe200078efcff */
[----:B------:R-:W-:Y:S02]  /*8a10*/  IMAD.MOV R6, RZ, RZ, -R6 ;  /* 0x000000ffff067224 */ /* 0x000fe400078e0a06 */
[----:B------:R-:W-:Y:S01]  /*8a20*/  STL [R1+0x85c], R10 ;  /* 0x00085c0a01007387 */ /* 0x000fe20000100800 */
[----:B------:R-:W-:Y:S01]  /*8a30*/  IMAD.HI.U32 R4, R74, R3, RZ ;  /* 0x000000034a047227 */ /* 0x000fe200078e00ff */
[----:B------:R-:W-:-:S02]  /*8a40*/  IABS R2, R7 ;  /* 0x0000000700027213 */ /* 0x000fc40000000000 */
[----:B------:R1:W-:Y:S01]  /*8a50*/  STL [R1+0x858], R7 ;  /* 0x0008580701007387 */ /* 0x0003e20000100800 */
[C---:B------:R-:W-:Y:S01]  /*8a60*/  IMAD R9, R72.reuse, R6, R5 ;  /* 0x0000000648097224 */ /* 0x040fe200078e0205 */
[----:B------:R-:W-:Y:S01]  /*8a70*/  LOP3.LUT R6, R73, 0x1a8, RZ, 0xfc, !PT ;  /* 0x000001a849067812 */ /* 0x000fe200078efcff */
[--C-:B------:R-:W-:Y:S01]  /*8a80*/  @!P2 IMAD.IADD R243, R243, 0x1, -R72.reuse ;  /* 0x00000001f3f3a824 */ /* 0x100fe200078e0a48 */
[----:B---3--:R-:W-:Y:S01]  /*8a90*/  LEA.HI R12, R15, 0x3c, RZ, 0x1a ;  /* 0x0000003c0f0c7811 */ /* 0x008fe200078fd0ff */
[--C-:B------:R-:W-:Y:S01]  /*8aa0*/  @!P5 IMAD.IADD R11, R11, 0x1, -R72.reuse ;  /* 0x000000010b0bd824 */ /* 0x100fe200078e0a48 */
[C---:B------:R-:W-:Y:S01]  /*8ab0*/  ISETP.GT.U32.AND P5, PT, R72.reuse, R9, PT ;  /* 0x000000094800720c */ /* 0x040fe20003fa4070 */
[----:B------:R-:W-:Y:S01]  /*8ac0*/  @!P1 IMAD.IADD R13, R13, 0x1, -R72 ;  /* 0x000000010d0d9824 */ /* 0x000fe200078e0a48 */
[C---:B------:R-:W-:Y:S01]  /*8ad0*/  ISETP.GT.U32.AND P2, PT, R72.reuse, R243, PT ;  /* 0x000000f34800720c */ /* 0x040fe20003f44070 */
[----:B------:R-:W-:Y:S01]  /*8ae0*/  IMAD.MOV R4, RZ, RZ, -R4 ;  /* 0x000000ffff047224 */ /* 0x000fe200078e0a04 */
[----:B------:R-:W-:Y:S01]  /*8af0*/  ISETP.GT.U32.AND P1, PT, R72, R110, PT ;  /* 0x0000006e4800720c */ /* 0x000fe20003f24070 */
[----:B-1----:R-:W-:Y:S01]  /*8b00*/  IMAD.HI.U32 R7, R74, R112, RZ ;  /* 0x000000704a077227 */ /* 0x002fe200078e00ff */
[----:B------:R-:W-:Y:S01]  /*8b10*/  IABS R248, R6 ;  /* 0x0000000600f87213 */ /* 0x000fe20000000000 */
[----:B------:R-:W-:Y:S02]  /*8b20*/  STL [R1+0x11c], R13 ;  /* 0x00011c0d01007387 */ /* 0x000fe40000100800 */
[----:B------:R-:W-:-:S02]  /*8b30*/  IMAD.MOV R7, RZ, RZ, -R7 ;  /* 0x000000ffff077224 */ /* 0x000fc400078e0a07 */
[C---:B------:R-:W-:Y:S01]  /*8b40*/  IMAD R8, R72.reuse, R4, R3 ;  /* 0x0000000448087224 */ /* 0x040fe200078e0203 */
[----:B------:R-:W-:Y:S01]  /*8b50*/  IABS R4, R10 ;  /* 0x0000000a00047213 */ /* 0x000fe20000000000 */
[----:B------:R-:W-:Y:S01]  /*8b60*/  IMAD R112, R72, R7, R112 ;  /* 0x0000000748707224 */ /* 0x000fe200078e0270 */
[----:B------:R1:W-:Y:S01]  /*8b70*/  STL [R1+0x184], R11 ;  /* 0x0001840b01007387 */ /* 0x0003e20000100800 */
[--C-:B------:R-:W-:Y:S01]  /*8b80*/  @!P5 IMAD.IADD R9, R9, 0x1, -R72.reuse ;  /* 0x000000010909d824 */ /* 0x100fe200078e0a48 */
[----:B------:R-:W-:Y:S01]  /*8b90*/  ISETP.GE.AND P5, PT, R0, RZ, PT ;  /* 0x000000ff0000720c */ /* 0x000fe20003fa6270 */
[----:B------:R-:W-:Y:S01]  /*8ba0*/  @!P2 IMAD.IADD R243, R243, 0x1, -R72 ;  /* 0x00000001f3f3a824 */ /* 0x000fe200078e0a48 */
[----:B------:R-:W-:Y:S01]  /*8bb0*/  ISETP.GT.U32.AND P2, PT, R72, R112, PT ;  /* 0x000000704800720c */ /* 0x000fe20003f44070 */
[----:B------:R-:W-:Y:S01]  /*8bc0*/  IMAD.HI.U32 R5, R74, R4, RZ ;  /* 0x000000044a057227 */ /* 0x000fe200078e00ff */
[----:B------:R3:W-:Y:S01]  /*8bd0*/  STL [R1+0x180], R9 ;  /* 0x0001800901007387 */ /* 0x0007e20000100800 */
[----:B------:R-:W-:-:S02]  /*8be0*/  LOP3.LUT R10, R73, 0x1ac, RZ, 0xfc, !PT ;  /* 0x000001ac490a7812 */ /* 0x000fc400078efcff */
[----:B------:R-:W-:Y:S01]  /*8bf0*/  IMAD.HI.U32 R0, R74, R248, RZ ;  /* 0x000000f84a007227 */ /* 0x000fe200078e00ff */
[----:B-1----:R-:W-:-:S03]  /*8c00*/  LOP3.LUT R11, R73, 0x1aa, RZ, 0xfc, !PT ;  /* 0x000001aa490b7812 */ /* 0x002fc600078efcff */
[----:B------:R-:W-:Y:S01]  /*8c10*/  @!P1 IMAD.IADD R110, R110, 0x1, -R72 ;  /* 0x000000016e6e9824 */ /* 0x000fe200078e0a48 */
[C---:B------:R-:W-:Y:S01]  /*8c20*/  ISETP.GT.U32.AND P1, PT, R72.reuse, R8, PT ;  /* 0x000000084800720c */ /* 0x040fe20003f24070 */
[----:B------:R-:W-:Y:S01]  /*8c30*/  IMAD.MOV R5, RZ, RZ, -R5 ;  /* 0x000000ffff057224 */ /* 0x000fe200078e0a05 */
[----:B------:R-:W-:Y:S01]  /*8c40*/  IABS R114, R11 ;  /* 0x0000000b00727213 */ /* 0x000fe20000000000 */
[----:B------:R-:W-:Y:S01]  /*8c50*/  IMAD.MOV R0, RZ, RZ, -R0 ;  /* 0x000000ffff007224 */ /* 0x000fe200078e0a00 */
[----:B---3--:R-:W-:Y:S01]  /*8c60*/  LOP3.LUT R9, R73, 0x1ae, RZ, 0xfc, !PT ;  /* 0x000001ae49097812 */ /* 0x008fe200078efcff */
[C---:B------:R-:W-:Y:S02]  /*8c70*/  IMAD R5, R72.reuse, R5, R4 ;  /* 0x0000000548057224 */ /* 0x040fe400078e0204 */
[C---:B------:R-:W-:Y:S01]  /*8c80*/  IMAD R248, R72.reuse, R0, R248 ;  /* 0x0000000048f87224 */ /* 0x040fe200078e02f8 */
[----:B------:R-:W-:Y:S01]  /*8c90*/  IABS R4, R9 ;  /* 0x0000000900047213 */ /* 0x000fe20000000000 */
[----:B------:R-:W-:Y:S01]  /*8ca0*/  @!P5 IMAD.MOV R243, RZ, RZ, -R243 ;  /* 0x000000fffff3d224 */ /* 0x000fe200078e0af3 */
[----:B------:R-:W-:Y:S01]  /*8cb0*/  ISETP.GT.U32.AND P5, PT, R72, R5, PT ;  /* 0x000000054800720c */ /* 0x000fe20003fa4070 */
[----:B------:R-:W-:Y:S01]  /*8cc0*/  @!P2 IMAD.IADD R112, R112, 0x1, -R72 ;  /* 0x000000017070a824 */ /* 0x000fe200078e0a48 */
[----:B------:R-:W-:Y:S01]  /*8cd0*/  ISETP.GT.U32.AND P2, PT, R72, R248, PT ;  /* 0x000000f84800720c */ /* 0x000fe20003f44070 */
[----:B------:R-:W-:-:S04]  /*8ce0*/  IMAD.HI.U32 R3, R74, R2, RZ ;  /* 0x000000024a037227 */ /* 0x000fc800078e00ff */
[--C-:B------:R-:W-:Y:S01]  /*8cf0*/  @!P1 IMAD.IADD R8, R8, 0x1, -R72.reuse ;  /* 0x0000000108089824 */ /* 0x100fe200078e0a48 */
[----:B------:R-:W-:Y:S01]  /*8d00*/  ISETP.GE.AND P1, PT, R6, RZ, PT ;  /* 0x000000ff0600720c */ /* 0x000fe20003f26270 */
[----:B------:R-:W-:Y:S01]  /*8d10*/  IMAD.MOV R3, RZ, RZ, -R3 ;  /* 0x000000ffff037224 */ /* 0x000fe200078e0a03 */
[----:B------:R-:W-:Y:S01]  /*8d20*/  IABS R6, R10 ;  /* 0x0000000a00067213 */ /* 0x000fe20000000000 */
[----:B------:R-:W-:Y:S01]  /*8d30*/  @!P0 IMAD.MOV R241, RZ, RZ, -R241 ;  /* 0x000000fffff18224 */ /* 0x000fe200078e0af1 */
[----:B------:R1:W-:Y:S01]  /*8d40*/  STL [R1+0x17c], R8 ;  /* 0x00017c0801007387 */ /* 0x0003e20000100800 */
[--C-:B------:R-:W-:Y:S01]  /*8d50*/  @!P5 IMAD.IADD R5, R5, 0x1, -R72.reuse ;  /* 0x000000010505d824 */ /* 0x100fe200078e0a48 */
[----:B------:R-:W-:Y:S01]  /*8d60*/  ISETP.GE.AND P0, PT, R249, RZ, PT ;  /* 0x000000fff900720c */ /* 0x000fe20003f06270 */
[----:B------:R-:W-:Y:S01]  /*8d70*/  @!P2 IMAD.IADD R248, R248, 0x1, -R72 ;  /* 0x00000001f8f8a824 */ /* 0x000fe200078e0a48 */
[----:B------:R-:W-:Y:S01]  /*8d80*/  IABS R249, R249 ;  /* 0x000000f900f97213 */ /* 0x000fe20000000000 */
[----:B------:R-:W-:Y:S01]  /*8d90*/  IMAD.HI.U32 R0, R74, R114, RZ ;  /* 0x000000724a007227 */ /* 0x000fe200078e00ff */
[----:B------:R-:W-:Y:S02]  /*8da0*/  STL [R1+0x2e0], R11 ;  /* 0x0002e00b01007387 */ /* 0x000fe40000100800 */
[C---:B------:R-:W-:Y:S01]  /*8db0*/  ISETP.GT.U32.AND P2, PT, R72.reuse, R248, PT ;  /* 0x000000f84800720c */ /* 0x040fe20003f44070 */
[----:B------:R-:W-:Y:S01]  /*8dc0*/  IMAD.MOV R0, RZ, RZ, -R0 ;  /* 0x000000ffff007224 */ /* 0x000fe200078e0a00 */
[----:B------:R-:W-:Y:S01]  /*8dd0*/  STL [R1+0x848], R10 ;  /* 0x0008480a01007387 */ /* 0x000fe20000100800 */
[----:B-1----:R-:W-:Y:S01]  /*8de0*/  IMAD R8, R72, R3, R2 ;  /* 0x0000000348087224 */ /* 0x002fe200078e0202 */
[----:B------:R-:W-:Y:S01]  /*8df0*/  LOP3.LUT R3, R73, 0x1b8, RZ, 0xfc, !PT ;  /* 0x000001b849037812 */ /* 0x000fe200078efcff */
[----:B------:R-:W-:Y:S01]  /*8e00*/  IMAD.HI.U32 R2, R74, R249, RZ ;  /* 0x000000f94a027227 */ /* 0x000fe200078e00ff */
[----:B------:R-:W-:Y:S02]  /*8e10*/  STL [R1+0x850], R9 ;  /* 0x0008500901007387 */ /* 0x000fe40000100800 */
[C---:B------:R-:W-:Y:S01]  /*8e20*/  ISETP.GT.U32.AND P5, PT, R72.reuse, R8, PT ;  /* 0x000000084800720c */ /* 0x040fe20003fa4070 */
[----:B------:R-:W-:Y:S01]  /*8e30*/  IMAD R114, R72, R0, R114 ;  /* 0x0000000048727224 */ /* 0x000fe200078e0272 */
[----:B------:R1:W-:Y:S01]  /*8e40*/  STL [R1+0x160], R5 ;  /* 0x0001600501007387 */ /* 0x0003e20000100800 */
[----:B------:R-:W-:Y:S01]  /*8e50*/  IMAD.MOV R2, RZ, RZ, -R2 ;  /* 0x000000ffff027224 */ /* 0x000fe200078e0a02 */
[----:B------:R-:W-:Y:S01]  /*8e60*/  IABS R250, R3 ;  /* 0x0000000300fa7213 */ /* 0x000fe20000000000 */
[----:B------:R-:W-:-:S04]  /*8e70*/  IMAD.HI.U32 R7, R74, R6, RZ ;  /* 0x000000064a077227 */ /* 0x000fc800078e00ff */
[----:B------:R-:W-:Y:S01]  /*8e80*/  IMAD R249, R72, R2, R249 ;  /* 0x0000000248f97224 */ /* 0x000fe200078e02f9 */
[----:B------:R-:W-:Y:S01]  /*8e90*/  LOP3.LUT R2, R73, 0x1c0, RZ, 0xfc, !PT ;  /* 0x000001c049027812 */ /* 0x000fe200078efcff */
[--C-:B------:R-:W-:Y:S02]  /*8ea0*/  @!P2 IMAD.IADD R248, R248, 0x1, -R72.reuse ;  /* 0x00000001f8f8a824 */ /* 0x100fe400078e0a48 */
[----:B------:R-:W-:Y:S01]  /*8eb0*/  @!P5 IMAD.IADD R8, R8, 0x1, -R72 ;  /* 0x000000010808d824 */ /* 0x000fe200078e0a48 */
[C---:B------:R-:W-:Y:S01]  /*8ec0*/  ISETP.GT.U32.AND P5, PT, R72.reuse, R114, PT ;  /* 0x000000724800720c */ /* 0x040fe20003fa4070 */
[----:B------:R-:W-:Y:S01]  /*8ed0*/  IMAD.MOV R7, RZ, RZ, -R7 ;  /* 0x000000ffff077224 */ /* 0x000fe200078e0a07 */
[----:B------:R-:W-:Y:S01]  /*8ee0*/  ISETP.GT.U32.AND P2, PT, R72, R249, PT ;  /* 0x000000f94800720c */ /* 0x000fe20003f44070 */
[----:B-1----:R-:W-:Y:S01]  /*8ef0*/  IMAD.HI.U32 R5, R74, R4, RZ ;  /* 0x000000044a057227 */ /* 0x002fe200078e00ff */
[----:B------:R1:W-:Y:S01]  /*8f00*/  STL [R1+0x15c], R8 ;  /* 0x00015c0801007387 */ /* 0x0003e20000100800 */
[----:B------:R-:W-:-:S02]  /*8f10*/  IABS R251, R2 ;  /* 0x0000000200fb7213 */ /* 0x000fc40000000000 */
[----:B------:R-:W-:Y:S01]  /*8f20*/  IMAD R9, R72, R7, R6 ;  /* 0x0000000748097224 */ /* 0x000fe200078e0206 */
[C---:B------:R-:W-:Y:S01]  /*8f30*/  LOP3.LUT R6, R73.reuse, 0x1b2, RZ, 0xfc, !PT ;  /* 0x000001b249067812 */ /* 0x040fe200078efcff */
[----:B------:R-:W-:Y:S02]  /*8f40*/  IMAD.MOV R5, RZ, RZ, -R5 ;  /* 0x000000ffff057224 */ /* 0x000fe400078e0a05 */
[----:B------:R-:W-:Y:S01]  /*8f50*/  IMAD.HI.U32 R0, R74, R250, RZ ;  /* 0x000000fa4a007227 */ /* 0x000fe200078e00ff */
[----:B------:R-:W-:Y:S01]  /*8f60*/  IABS R116, R6 ;  /* 0x0000000600747213 */ /* 0x000fe20000000000 */
[----:B------:R3:W-:Y:S02]  /*8f70*/  STL [R1+0x2b4], R6 ;  /* 0x0002b40601007387 */ /* 0x0007e40000100800 */
[----:B------:R-:W-:Y:S01]  /*8f80*/  @!P5 IMAD.IADD R114, R114, 0x1, -R72 ;  /* 0x000000017272d824 */ /* 0x000fe200078e0a48 */
[C---:B------:R-:W-:Y:S01]  /*8f90*/  ISETP.GT.U32.AND P5, PT, R72.reuse, R9, PT ;  /* 0x000000094800720c */ /* 0x040fe20003fa4070 */
[----:B------:R-:W-:Y:S01]  /*8fa0*/  IMAD R10, R72, R5, R4 ;  /* 0x00000005480a7224 */ /* 0x000fe200078e0204 */
[----:B------:R-:W-:Y:S01]  /*8fb0*/  LOP3.LUT R5, R73, 0x1b4, RZ, 0xfc, !PT ;  /* 0x000001b449057812 */ /* 0x000fe200078efcff */
[----:B------:R-:W-:Y:S01]  /*8fc0*/  @!P2 IMAD.IADD R249, R249, 0x1, -R72 ;  /* 0x00000001f9f9a824 */ /* 0x000fe200078e0a48 */
[----:B------:R-:W-:Y:S01]  /*8fd0*/  LOP3.LUT R4, R73, 0x1ba, RZ, 0xfc, !PT ;  /* 0x000001ba49047812 */ /* 0x000fe200078efcff */
[----:B-1----:R-:W-:Y:S01]  /*8fe0*/  IMAD.HI.U32 R8, R74, R116, RZ ;  /* 0x000000744a087227 */ /* 0x002fe200078e00ff */
[C---:B------:R-:W-:Y:S01]  /*8ff0*/  ISETP.GT.U32.AND P2, PT, R72.reuse, R10, PT ;  /* 0x0000000a4800720c */ /* 0x040fe20003f44070 */
[----:B------:R1:W-:Y:S01]  /*9000*/  STL [R1+0x838], R5 ;  /* 0x0008380501007387 */ /* 0x0003e20000100800 */
[----:B---3--:R-:W-:Y:S01]  /*9010*/  IABS R6, R5 ;  /* 0x0000000500067213 */ /* 0x008fe20000000000 */
[----:B------:R-:W-:Y:S01]  /*9020*/  IMAD.MOV R8, RZ, RZ, -R8 ;  /* 0x000000ffff087224 */ /* 0x000fe200078e0a08 */
[----:B------:R-:W-:Y:S01]  /*9030*/  IABS R118, R4 ;  /* 0x0000000400767213 */ /* 0x000fe20000000000 */
[----:B------:R-:W-:Y:S01]  /*9040*/  @!P1 IMAD.MOV R248, RZ, RZ, -R248 ;  /* 0x000000fffff89224 */ /* 0x000fe200078e0af8 */
[----:B------:R-:W-:Y:S01]  /*9050*/  ISETP.GT.U32.AND P1, PT, R72, R249, PT ;  /* 0x000000f94800720c */ /* 0x000fe20003f24070 */
[----:B------:R-:W-:Y:S01]  /*9060*/  IMAD.HI.U32 R7, R74, R6, RZ ;  /* 0x000000064a077227 */ /* 0x000fe200078e00ff */
[----:B------:R-:W-:Y:S03]  /*9070*/  STL [R1+0x2dc], R4 ;  /* 0x0002dc0401007387 */ /* 0x000fe60000100800 */
[----:B------:R-:W-:-:S02]  /*9080*/  @!P5 IMAD.IADD R9, R9, 0x1, -R72 ;  /* 0x000000010909d824 */ /* 0x000fc400078e0a48 */
[----:B------:R-:W-:Y:S02]  /*9090*/  IMAD.MOV R0, RZ, RZ, -R0 ;  /* 0x000000ffff007224 */ /* 0x000fe400078e0a00 */
[C---:B------:R-:W-:Y:S01]  /*90a0*/  IMAD R116, R72.reuse, R8, R116 ;  /* 0x0000000848747224 */ /* 0x040fe200078e0274 */
[----:B------:R3:W-:Y:S01]  /*90b0*/  STL [R1+0x140], R9 ;  /* 0x0001400901007387 */ /* 0x0007e20000100800 */
[----:B------:R-:W-:Y:S01]  /*90c0*/  IMAD.MOV R7, RZ, RZ, -R7 ;  /* 0x000000ffff077224 */ /* 0x000fe200078e0a07 */
[C---:B------:R-:W-:Y:S01]  /*90d0*/  LOP3.LUT R8, R73.reuse, 0x1c2, RZ, 0xfc, !PT ;  /* 0x000001c249087812 */ /* 0x040fe200078efcff */
[----:B------:R-:W-:Y:S01]  /*90e0*/  IMAD R250, R72, R0, R250 ;  /* 0x0000000048fa7224 */ /* 0x000fe200078e02fa */
[----:B------:R-:W-:Y:S01]  /*90f0*/  LOP3.LUT R0, R73, 0x1c8, RZ, 0xfc, !PT ;  /* 0x000001c849007812 */ /* 0x000fe200078efcff */
[----:B-1----:R-:W-:Y:S01]  /*9100*/  IMAD.HI.U32 R5, R74, R118, RZ ;  /* 0x000000764a057227 */ /* 0x002fe200078e00ff */
[----:B------:R-:W-:Y:S02]  /*9110*/  IABS R120, R8 ;  /* 0x0000000800787213 */ /* 0x000fe40000000000 */
[----:B------:R-:W-:Y:S01]  /*9120*/  ISETP.GT.U32.AND P5, PT, R72, R250, PT ;  /* 0x000000fa4800720c */ /* 0x000fe20003fa4070 */
[----:B------:R-:W-:Y:S01]  /*9130*/  @!P2 IMAD.IADD R10, R10, 0x1, -R72 ;  /* 0x000000010a0aa824 */ /* 0x000fe200078e0a48 */
[C---:B------:R-:W-:Y:S01]  /*9140*/  ISETP.GT.U32.AND P2, PT, R72.reuse, R116, PT ;  /* 0x000000744800720c */ /* 0x040fe20003f44070 */
[----:B---3--:R-:W-:Y:S01]  /*9150*/  IMAD R9, R72, R7, R6 ;  /* 0x0000000748097224 */ /* 0x008fe200078e0206 */
[----:B------:R-:W-:Y:S01]  /*9160*/  IABS R4, R0 ;  /* 0x0000000000047213 */ /* 0x000fe20000000000 */
[----:B------:R-:W-:Y:S01]  /*9170*/  IMAD.HI.U32 R6, R74, R251, RZ ;  /* 0x000000fb4a067227 */ /* 0x000fe200078e00ff */
[----:B------:R-:W-:Y:S03]  /*9180*/  STL [R1+0x13c], R10 ;  /* 0x00013c0a01007387 */ /* 0x000fe60000100800 */
[----:B------:R-:W-:Y:S01]  /*9190*/  IMAD.MOV R7, RZ, RZ, -R5 ;  /* 0x000000ffff077224 */ /* 0x000fe200078e0a05 */
[----:B------:R-:W-:Y:S01]  /*91a0*/  STL [R1+0x29c], R8 ;  /* 0x00029c0801007387 */ /* 0x000fe20000100800 */
[----:B------:R-:W-:-:S02]  /*91b0*/  IMAD.MOV R5, RZ, RZ, -R6 ;  /* 0x000000ffff057224 */ /* 0x000fc400078e0a06 */
[----:B------:R-:W-:Y:S01]  /*91c0*/  @!P1 IMAD.IADD R249, R249, 0x1, -R72 ;  /* 0x00000001f9f99824 */ /* 0x000fe200078e0a48 */
[C---:B------:R-:W-:Y:S01]  /*91d0*/  ISETP.GT.U32.AND P1, PT, R72.reuse, R9, PT ;  /* 0x000000094800720c */ /* 0x040fe20003f24070 */
[C---:B------:R-:W-:Y:S02]  /*91e0*/  IMAD R118, R72.reuse, R7, R118 ;  /* 0x0000000748767224 */ /* 0x040fe400078e0276 */
[C---:B------:R-:W-:Y:S01]  /*91f0*/  IMAD R251, R72.reuse, R5, R251 ;  /* 0x0000000548fb7224 */ /* 0x040fe200078e02fb */
[----:B------:R-:W-:Y:S01]  /*9200*/  LOP3.LUT R5, R73, 0x1ca, RZ, 0xfc, !PT ;  /* 0x000001ca49057812 */ /* 0x000fe200078efcff */
[----:B------:R-:W-:Y:S01]  /*9210*/  @!P0 IMAD.MOV R249, RZ, RZ, -R249 ;  /* 0x000000fffff98224 */ /* 0x000fe200078e0af9 */
[----:B------:R-:W-:Y:S01]  /*9220*/  ISETP.GT.U32.AND P0, PT, R72, R118, PT ;  /* 0x000000764800720c */ /* 0x000fe20003f04070 */
[----:B------:R-:W-:Y:S01]  /*9230*/  IMAD.HI.U32 R6, R74, R4, RZ ;  /* 0x000000044a067227 */ /* 0x000fe200078e00ff */
[----:B------:R-:W-:-:S03]  /*9240*/  IABS R122, R5 ;  /* 0x00000005007a7213 */ /* 0x000fc60000000000 */
[--C-:B------:R-:W-:Y:S01]  /*9250*/  @!P2 IMAD.IADD R116, R116, 0x1, -R72.reuse ;  /* 0x000000017474a824 */ /* 0x100fe200078e0a48 */
[----:B------:R-:W-:Y:S01]  /*9260*/  ISETP.GT.U32.AND P2, PT, R72, R251, PT ;  /* 0x000000fb4800720c */ /* 0x000fe20003f44070 */
[----:B------:R-:W-:Y:S02]  /*9270*/  @!P5 IMAD.IADD R250, R250, 0x1, -R72 ;  /* 0x00000001fafad824 */ /* 0x000fe400078e0a48 */
[----:B------:R-:W-:Y:S02]  /*9280*/  IMAD.MOV R6, RZ, RZ, -R6 ;  /* 0x000000ffff067224 */ /* 0x000fe400078e0a06 */
[----:B------:R-:W-:Y:S01]  /*9290*/  @!P1 IMAD.IADD R9, R9, 0x1, -R72 ;  /* 0x0000000109099824 */ /* 0x000fe200078e0a48 */
[C---:B------:R-:W-:Y:S01]  /*92a0*/  ISETP.GT.U32.AND P5, PT, R72.reuse, R250, PT ;  /* 0x000000fa4800720c */ /* 0x040fe20003fa4070 */
[----:B------:R-:W-:Y:S01]  /*92b0*/  IMAD R4, R72, R6, R4 ;  /* 0x0000000648047224 */ /* 0x000fe200078e0204 */
[----:B------:R-:W-:Y:S01]  /*92c0*/  ISETP.GE.AND P1, PT, R3, RZ, PT ;  /* 0x000000ff0300720c */ /* 0x000fe20003f26270 */
[--C-:B------:R-:W-:Y:S01]  /*92d0*/  @!P0 IMAD.IADD R118, R118, 0x1, -R72.reuse ;  /* 0x0000000176768824 */ /* 0x100fe200078e0a48 */
[----:B------:R1:W-:Y:S01]  /*92e0*/  STL [R1+0x188], R9 ;  /* 0x0001880901007387 */ /* 0x0003e20000100800 */
[----:B------:R-:W-:Y:S01]  /*92f0*/  LOP3.LUT R3, R73, 0x1d8, RZ, 0xfc, !PT ;  /* 0x000001d849037812 */ /* 0x000fe200078efcff */
[----:B------:R-:W-:Y:S01]  /*9300*/  IMAD.HI.U32 R7, R74, R120, RZ ;  /* 0x000000784a077227 */ /* 0x000fe200078e00ff */
[----:B------:R-:W-:Y:S01]  /*9310*/  ISETP.GT.U32.AND P0, PT, R72, R4, PT ;  /* 0x000000044800720c */ /* 0x000fe20003f04070 */
[----:B------:R3:W-:Y:S02]  /*9320*/  STL [R1+0x2c0], R5 ;  /* 0x0002c00501007387 */ /* 0x0007e40000100800 */
[----:B------:R-:W-:-:S02]  /*9330*/  @!P2 IMAD.IADD R251, R251, 0x1, -R72 ;  /* 0x00000001fbfba824 */ /* 0x000fc400078e0a48 */
[----:B------:R-:W-:Y:S02]  /*9340*/  IMAD.MOV R7, RZ, RZ, -R7 ;  /* 0x000000ffff077224 */ /* 0x000fe400078e0a07 */
[--C-:B------:R-:W-:Y:S01]  /*9350*/  @!P5 IMAD.IADD R250, R250, 0x1, -R72.reuse ;  /* 0x00000001fafad824 */ /* 0x100fe200078e0a48 */
[----:B------:R-:W-:Y:S01]  /*9360*/  ISETP.GT.U32.AND P2, PT, R72, R251, PT ;  /* 0x000000fb4800720c */ /* 0x000fe20003f44070 */
[----:B-1----:R-:W-:Y:S01]  /*9370*/  IMAD.HI.U32 R9, R74, R122, RZ ;  /* 0x0000007a4a097227 */ /* 0x002fe200078e00ff */
[----:B------:R-:W-:Y:S02]  /*9380*/  ISETP.GE.AND P5, PT, R2, RZ, PT ;  /* 0x000000ff0200720c */ /* 0x000fe40003fa6270 */
[----:B---3--:R-:W-:Y:S01]  /*9390*/  IABS R5, R3 ;  /* 0x0000000300057213 */ /* 0x008fe20000000000 */
[----:B------:R-:W-:Y:S01]  /*93a0*/  @!P0 IMAD.IADD R4, R4, 0x1, -R72 ;  /* 0x0000000104048824 */ /* 0x000fe200078e0a48 */
[----:B------:R-:W-:Y:S01]  /*93b0*/  LOP3.LUT R2, R73, 0x1d0, RZ, 0xfc, !PT ;  /* 0x000001d049027812 */ /* 0x000fe200078efcff */
[----:B------:R-:W-:-:S02]  /*93c0*/  IMAD.MOV R9, RZ, RZ, -R9 ;  /* 0x000000ffff097224 */ /* 0x000fc400078e0a09 */
[----:B------:R-:W-:Y:S01]  /*93d0*/  IMAD.HI.U32 R8, R74, R5, RZ ;  /* 0x000000054a087227 */ /* 0x000fe200078e00ff */
[----:B------:R-:W-:Y:S02]  /*93e0*/  ISETP.GT.U32.AND P0, PT, R72, R4, PT ;  /* 0x000000044800720c */ /* 0x000fe40003f04070 */
[----:B------:R-:W-:Y:S01]  /*93f0*/  IABS R6, R2 ;  /* 0x0000000200067213 */ /* 0x000fe20000000000 */
[----:B------:R-:W-:Y:S01]  /*9400*/  @!P2 IMAD.IADD R251, R251, 0x1, -R72 ;  /* 0x00000001fbfba824 */ /* 0x000fe200078e0a48 */
[----:B------:R-:W-:Y:S01]  /*9410*/  ISETP.GE.AND P2, PT, R0, RZ, PT ;  /* 0x000000ff0000720c */ /* 0x000fe20003f46270 */
[C---:B------:R-:W-:Y:S02]  /*9420*/  IMAD R122, R72.reuse, R9, R122 ;  /* 0x00000009487a7224 */ /* 0x040fe400078e027a */
[----:B------:R-:W-:Y:S02]  /*9430*/  @!P5 IMAD.MOV R251, RZ, RZ, -R251 ;  /* 0x000000fffffbd224 */ /* 0x000fe400078e0afb */
[C---:B------:R-:W-:Y:S01]  /*9440*/  IMAD R120, R72.reuse, R7, R120 ;  /* 0x0000000748787224 */ /* 0x040fe200078e0278 */
[----:B------:R-:W-:Y:S01]  /*9450*/  ISETP.GT.U32.AND P5, PT, R72, R122, PT ;  /* 0x0000007a4800720c */ /* 0x000fe20003fa4070 */
[----:B------:R-:W-:-:S02]  /*9460*/  IMAD.MOV R8, RZ, RZ, -R8 ;  /* 0x000000ffff087224 */ /* 0x000fc400078e0a08 */
[----:B------:R-:W-:Y:S01]  /*9470*/  @!P0 IMAD.IADD R4, R4, 0x1, -R72 ;  /* 0x0000000104048824 */ /* 0x000fe200078e0a48 */
[----:B------:R-:W-:Y:S01]  /*9480*/  ISETP.GE.AND P0, PT, R2, RZ, PT ;  /* 0x000000ff0200720c */ /* 0x000fe20003f06270 */
[----:B------:R-:W-:Y:S01]  /*9490*/  @!P1 IMAD.MOV R250, RZ, RZ, -R250 ;  /* 0x000000fffffa9224 */ /* 0x000fe200078e0afa */
[C---:B------:R-:W-:Y:S01]  /*94a0*/  ISETP.GT.U32.AND P1, PT, R72.reuse, R120, PT ;  /* 0x000000784800720c */ /* 0x040fe20003f24070 */
[----:B------:R-:W-:Y:S01]  /*94b0*/  IMAD R2, R72, R8, R5 ;  /* 0x0000000848027224 */ /* 0x000fe200078e0205 */
[----:B------:R-:W-:Y:S01]  /*94c0*/  LOP3.LUT R8, R73, 0x1d2, RZ, 0xfc, !PT ;  /* 0x000001d249087812 */ /* 0x000fe200078efcff */
[----:B------:R-:W-:-:S03]  /*94d0*/  IMAD.HI.U32 R7, R74, R6, RZ ;  /* 0x000000064a077227 */ /* 0x000fc600078e00ff */
[----:B------:R-:W-:Y:S01]  /*94e0*/  IABS R124, R8 ;  /* 0x00000008007c7213 */ /* 0x000fe20000000000 */
[----:B------:R-:W-:Y:S01]  /*94f0*/  @!P5 IMAD.IADD R122, R122, 0x1, -R72 ;  /* 0x000000017a7ad824 */ /* 0x000fe200078e0a48 */
[C---:B------:R-:W-:Y:S01]  /*9500*/  ISETP.GT.U32.AND P5, PT, R72.reuse, R2, PT ;  /* 0x000000024800720c */ /* 0x040fe20003fa4070 */
[----:B------:R-:W-:Y:S02]  /*9510*/  IMAD.MOV R7, RZ, RZ, -R7 ;  /* 0x000000ffff077224 */ /* 0x000fe400078e0a07 */
[----:B------:R-:W-:Y:S01]  /*9520*/  IMAD.MOV.U32 R10, RZ, RZ, R4 ;  /* 0x000000ffff0a7224 */ /* 0x000fe200078e0004 */
[C---:B------:R-:W-:Y:S01]  /*9530*/  LOP3.LUT R4, R73.reuse, 0x1e8, RZ, 0xfc, !PT ;  /* 0x000001e849047812 */ /* 0x040fe200078efcff */
[----:B------:R-:W-:Y:S01]  /*9540*/  IMAD R0, R72, R7, R6 ;  /* 0x0000000748007224 */ /* 0x000fe200078e0206 */
[C---:B------:R-:W-:Y:S01]  /*9550*/  LOP3.LUT R7, R73.reuse, 0x1e0, RZ, 0xfc, !PT ;  /* 0x000001e049077812 */ /* 0x040fe200078efcff */
[----:B------:R-:W-:Y:S01]  /*9560*/  @!P1 IMAD.IADD R120, R120, 0x1, -R72 ;  /* 0x0000000178789824 */ /* 0x000fe200078e0a48 */
[----:B------:R-:W-:Y:S01]  /*9570*/  LOP3.LUT R6, R73, 0x1da, RZ, 0xfc, !PT ;  /* 0x000001da49067812 */ /* 0x000fe200078efcff */
[----:B------:R-:W-:Y:S01]  /*9580*/  @!P2 IMAD.MOV R10, RZ, RZ, -R10 ;  /* 0x000000ffff0aa224 */ /* 0x000fe200078e0a0a */
[----:B------:R-:W-:Y:S01]  /*9590*/  ISETP.GT.U32.AND P1, PT, R72, R0, PT ;  /* 0x000000004800720c */ /* 0x000fe20003f24070 */
[----:B------:R-:W-:Y:S01]  /*95a0*/  IMAD.HI.U32 R9, R74, R124, RZ ;  /* 0x0000007c4a097227 */ /* 0x000fe200078e00ff */
[----:B------:R-:W-:-:S02]  /*95b0*/  IABS R5, R7 ;  /* 0x0000000700057213 */ /* 0x000fc40000000000 */
[----:B------:R1:W-:Y:S01]  /*95c0*/  STL [R1+0xc], R10 ;  /* 0x00000c0a01007387 */ /* 0x0003e20000100800 */
[--C-:B------:R-:W-:Y:S01]  /*95d0*/  @!P5 IMAD.IADD R2, R2, 0x1, -R72.reuse ;  /* 0x000000010202d824 */ /* 0x100fe200078e0a48 */
[----:B------:R-:W-:Y:S01]  /*95e0*/  IABS R126, R6 ;  /* 0x00000006007e7213 */ /* 0x000fe20000000000 */
[----:B------:R-:W-:Y:S01]  /*95f0*/  IMAD.MOV R9, RZ, RZ, -R9 ;  /* 0x000000ffff097224 */ /* 0x000fe200078e0a09 */
[----:B------:R3:W-:Y:S01]  /*9600*/  STL [R1+0x27c], R8 ;  /* 0x00027c0801007387 */ /* 0x0007e20000100800 */
[----:B------:R-:W-:Y:S01]  /*9610*/  ISETP.GE.AND P2, PT, R3, RZ, PT ;  /* 0x000000ff0300720c */ /* 0x000fe20003f46270 */
[----:B------:R-:W-:Y:S01]  /*9620*/  IMAD.U32 R13, RZ, RZ, UR14 ;  /* 0x0000000eff0d7e24 */ /* 0x000fe2000f8e00ff */
[----:B------:R-:W-:Y:S01]  /*9630*/  ISETP.GT.U32.AND P5, PT, R72, R2, PT ;  /* 0x000000024800720c */ /* 0x000fe20003fa4070 */
[----:B------:R4:W-:Y:S01]  /*9640*/  STL [R1+0x298], R6 ;  /* 0x0002980601007387 */ /* 0x0009e20000100800 */
[----:B------:R-:W-:Y:S01]  /*9650*/  @!P1 IMAD.IADD R0, R0, 0x1, -R72 ;  /* 0x0000000100009824 */ /* 0x000fe200078e0a48 */
[----:B------:R-:W-:Y:S01]  /*9660*/  IABS R3, R4 ;  /* 0x0000000400037213 */ /* 0x000fe20000000000 */
[----:B------:R-:W-:Y:S01]  /*9670*/  IMAD R124, R72, R9, R124 ;  /* 0x00000009487c7224 */ /* 0x000fe200078e027c */
[----:B-1----:R-:W-:Y:S01]  /*9680*/  LOP3.LUT R10, R73, 0x1e2, RZ, 0xfc, !PT ;  /* 0x000001e2490a7812 */ /* 0x002fe200078efcff */
[----:B------:R-:W-:Y:S01]  /*9690*/  IMAD R33, R12, UR14, RZ ;  /* 0x0000000e0c217c24 */ /* 0x000fe2000f8e02ff */
[----:B------:R-:W-:Y:S01]  /*96a0*/  ISETP.GT.U32.AND P1, PT, R72, R0, PT ;  /* 0x000000004800720c */ /* 0x000fe20003f24070 */
[C---:B---3--:R-:W-:Y:S01]  /*96b0*/  IMAD.HI.U32 R8, R74.reuse, R126, RZ ;  /* 0x0000007e4a087227 */ /* 0x048fe200078e00ff */
[----:B------:R-:W-:Y:S01]  /*96c0*/  IABS R128, R10 ;  /* 0x0000000a00807213 */ /* 0x000fe20000000000 */
[----:B------:R1:W-:Y:S01]  /*96d0*/  STL [R1+0x2bc], R10 ;  /* 0x0002bc0a01007387 */ /* 0x0003e20000100800 */
[----:B------:R-:W-:Y:S01]  /*96e0*/  LEA.HI R9, R15, 0xc, RZ, 0x1a ;  /* 0x0000000c0f097811 */ /* 0x000fe200078fd0ff */
[----:B----4-:R-:W-:-:S04]  /*96f0*/  IMAD.HI.U32 R6, R74, R5, RZ ;  /* 0x000000054a067227 */ /* 0x010fc800078e00ff */
[----:B------:R-:W-:Y:S02]  /*9700*/  IMAD.MOV R6, RZ, RZ, -R6 ;  /* 0x000000ffff067224 */ /* 0x000fe400078e0a06 */
[----:B------:R-:W-:Y:S01]  /*9710*/  @!P5 IMAD.IADD R2, R2, 0x1, -R72 ;  /* 0x000000010202d824 */ /* 0x000fe200078e0a48 */
[C---:B------:R-:W-:Y:S01]  /*9720*/  ISETP.GT.U32.AND P5, PT, R72.reuse, R124, PT ;  /* 0x0000007c4800720c */ /* 0x040fe20003fa4070 */
[----:B------:R-:W-:Y:S01]  /*9730*/  IMAD R5, R72, R6, R5 ;  /* 0x0000000648057224 */ /* 0x000fe200078e0205 */
[----:B-1----:R-:W-:Y:S01]  /*9740*/  LOP3.LUT R10, R73, 0x1ea, RZ, 0xfc, !PT ;  /* 0x000001ea490a7812 */ /* 0x002fe200078efcff */
[----:B------:R-:W-:-:S03]  /*9750*/  IMAD.HI.U32 R6, R74, R3, RZ ;  /* 0x000000034a067227 */ /* 0x000fc600078e00ff */
[----:B------:R-:W-:Y:S01]  /*9760*/  IABS R130, R10 ;  /* 0x0000000a00827213 */ /* 0x000fe20000000000 */
[----:B------:R-:W-:Y:S01]  /*9770*/  IMAD.MOV R6, RZ, RZ, -R6 ;  /* 0x000000ffff067224 */ /* 0x000fe200078e0a06 */
[----:B------:R1:W-:Y:S01]  /*9780*/  STL [R1+0x2a0], R10 ;  /* 0x0002a00a01007387 */ /* 0x0003e20000100800 */
[----:B------:R-:W-:Y:S02]  /*9790*/  IMAD.MOV R8, RZ, RZ, -R8 ;  /* 0x000000ffff087224 */ /* 0x000fe400078e0a08 */
[----:B------:R-:W-:Y:S01]  /*97a0*/  @!P1 IMAD.IADD R0, R0, 0x1, -R72 ;  /* 0x0000000100009824 */ /* 0x000fe200078e0a48 */
[C---:B------:R-:W-:Y:S01]  /*97b0*/  ISETP.GT.U32.AND P1, PT, R72.reuse, R5, PT ;  /* 0x000000054800720c */ /* 0x040fe20003f24070 */
[C---:B------:R-:W-:Y:S02]  /*97c0*/  IMAD R3, R72.reuse, R6, R3 ;  /* 0x0000000648037224 */ /* 0x040fe400078e0203 */
[----:B------:R-:W-:Y:S02]  /*97d0*/  IMAD R126, R72, R8, R126 ;  /* 0x00000008487e7224 */ /* 0x000fe400078e027e */
[----:B------:R-:W-:Y:S01]  /*97e0*/  IMAD.MOV.U32 R11, RZ, RZ, R0 ;  /* 0x000000ffff0b7224 */ /* 0x000fe200078e0000 */
[----:B------:R-:W-:Y:S01]  /*97f0*/  LOP3.LUT R0, R73, 0x1f0, RZ, 0xfc, !PT ;  /* 0x000001f049007812 */ /* 0x000fe200078efcff */
[----:B------:R-:W-:Y:S01]  /*9800*/  @!P5 IMAD.IADD R124, R124, 0x1, -R72 ;  /* 0x000000017c7cd824 */ /* 0x000fe200078e0a48 */
[C---:B------:R-:W-:Y:S01]  /*9810*/  ISETP.GT.U32.AND P5, PT, R72.reuse, R3, PT ;  /* 0x000000034800720c */ /* 0x040fe20003fa4070 */
[----:B------:R-:W-:Y:S01]  /*9820*/  @!P0 IMAD.MOV R11, RZ, RZ, -R11 ;  /* 0x000000ffff0b8224 */ /* 0x000fe200078e0a0b */
[----:B------:R-:W-:Y:S01]  /*9830*/  ISETP.GT.U32.AND P0, PT, R72, R126, PT ;  /* 0x0000007e4800720c */ /* 0x000fe20003f04070 */
[----:B------:R-:W-:Y:S01]  /*9840*/  IMAD.MOV.U32 R8, RZ, RZ, R2 ;  /* 0x000000ffff087224 */ /* 0x000fe200078e0002 */
[----:B------:R-:W-:Y:S01]  /*9850*/  IABS R2, R0 ;  /* 0x0000000000027213 */ /* 0x000fe20000000000 */
[----:B------:R-:W-:Y:S01]  /*9860*/  @!P1 IMAD.IADD R5, R5, 0x1, -R72 ;  /* 0x0000000105059824 */ /* 0x000fe200078e0a48 */
[----:B------:R-:W-:Y:S01]  /*9870*/  STL [R1+0x10], R11 ;  /* 0x0000100b01007387 */ /* 0x000fe20000100800 */
[----:B------:R-:W-:Y:S01]  /*9880*/  @!P2 IMAD.MOV R8, RZ, RZ, -R8 ;  /* 0x000000ffff08a224 */ /* 0x000fe200078e0a08 */
[----:B------:R-:W-:Y:S01]  /*9890*/  ISETP.GE.AND P2, PT, R7, RZ, PT ;  /* 0x000000ff0700720c */ /* 0x000fe20003f46270 */
[----:B------:R-:W-:Y:S01]  /*98a0*/  IMAD.HI.U32 R6, R74, R128, RZ ;  /* 0x000000804a067227 */ /* 0x000fe200078e00ff */
[----:B------:R-:W-:-:S02]  /*98b0*/  ISETP.GT.U32.AND P1, PT, R72, R5, PT ;  /* 0x000000054800720c */ /* 0x000fc40003f24070 */
[----:B------:R3:W-:Y:S01]  /*98c0*/  STL [R1+0x14], R8 ;  /* 0x0000140801007387 */ /* 0x0007e20000100800 */
[--C-:B------:R-:W-:Y:S01]  /*98d0*/  @!P5 IMAD.IADD R3, R3, 0x1, -R72.reuse ;  /* 0x000000010303d824 */ /* 0x100fe200078e0a48 */
[----:B------:R-:W-:Y:S01]  /*98e0*/  LOP3.LUT R7, R73, 0x1f2, RZ, 0xfc, !PT ;  /* 0x000001f249077812 */ /* 0x000fe200078efcff */
[----:B------:R-:W-:Y:S01]  /*98f0*/  @!P0 IMAD.IADD R126, R126, 0x1, -R72 ;  /* 0x000000017e7e8824 */ /* 0x000fe200078e0a48 */
[----:B------:R-:W-:Y:S01]  /*9900*/  ISETP.GE.AND P0, PT, R4, RZ, PT ;  /* 0x000000ff0400720c */ /* 0x000fe20003f06270 */
[----:B------:R-:W-:Y:S01]  /*9910*/  IMAD.HI.U32 R4, R74, R2, RZ ;  /* 0x000000024a047227 */ /* 0x000fe200078e00ff */
[----:B------:R-:W-:Y:S02]  /*9920*/  ISETP.GT.U32.AND P5, PT, R72, R3, PT ;  /* 0x000000034800720c */ /* 0x000fe40003fa4070 */
[----:B------:R-:W-:Y:S01]  /*9930*/  IABS R132, R7 ;  /* 0x0000000700847213 */ /* 0x000fe20000000000 */
[----:B------:R-:W-:Y:S01]  /*9940*/  IMAD.MOV R4, RZ, RZ, -R4 ;  /* 0x000000ffff047224 */ /* 0x000fe200078e0a04 */
[----:B-1----:R-:W-:Y:S01]  /*9950*/  LEA.HI R10, R15, 0x4c, RZ, 0x1a ;  /* 0x0000004c0f0a7811 */ /* 0x002fe200078fd0ff */
[----:B------:R-:W-:-:S02]  /*9960*/  @!P1 IMAD.IADD R5, R5, 0x1, -R72 ;  /* 0x0000000105059824 */ /* 0x000fc400078e0a48 */
[C---:B------:R-:W-:Y:S02]  /*9970*/  IMAD R2, R72.reuse, R4, R2 ;  /* 0x0000000448027224 */ /* 0x040fe400078e0202 */
[----:B------:R-:W-:Y:S02]  /*9980*/  IMAD.MOV R6, RZ, RZ, -R6 ;  /* 0x000000ffff067224 */ /* 0x000fe400078e0a06 */
[----:B---3--:R-:W-:Y:S01]  /*9990*/  IMAD.MOV.U32 R8, RZ, RZ, R5 ;  /* 0x000000ffff087224 */ /* 0x008fe200078e0005 */
[----:B------:R-:W-:Y:S01]  /*99a0*/  LOP3.LUT R5, R73, 0x1fa, RZ, 0xfc, !PT ;  /* 0x000001fa49057812 */ /* 0x000fe200078efcff */
[----:B------:R-:W-:Y:S01]  /*99b0*/  @!P5 IMAD.IADD R3, R3, 0x1, -R72 ;  /* 0x000000010303d824 */ /* 0x000fe200078e0a48 */
[C---:B------:R-:W-:Y:S01]  /*99c0*/  ISETP.GT.U32.AND P5, PT, R72.reuse, R2, PT ;  /* 0x000000024800720c */ /* 0x040fe20003fa4070 */
[----:B------:R-:W-:Y:S01]  /*99d0*/  IMAD R128, R72, R6, R128 ;  /* 0x0000000648807224 */ /* 0x000fe200078e0280 */
[----:B------:R-:W-:Y:S01]  /*99e0*/  IABS R134, R5 ;  /* 0x0000000500867213 */ /* 0x000fe20000000000 */
[----:B------:R-:W-:Y:S01]  /*99f0*/  @!P2 IMAD.MOV R8, RZ, RZ, -R8 ;  /* 0x000000ffff08a224 */ /* 0x000fe200078e0a08 */
[----:B------:R-:W-:Y:S01]  /*9a00*/  ISETP.GE.AND P2, PT, R0, RZ, PT ;  /* 0x000000ff0000720c */ /* 0x000fe20003f46270 */
[----:B------:R-:W-:Y:S01]  /*9a10*/  @!P0 IMAD.MOV R3, RZ, RZ, -R3 ;  /* 0x000000ffff038224 */ /* 0x000fe200078e0a03 */
[----:B------:R-:W-:Y:S01]  /*9a20*/  ISETP.GT.U32.AND P1, PT, R72, R128, PT ;  /* 0x000000804800720c */ /* 0x000fe20003f24070 */
[----:B------:R-:W-:Y:S01]  /*9a30*/  IMAD.HI.U32 R6, R74, R130, RZ ;  /* 0x000000824a067227 */ /* 0x000fe200078e00ff */
[----:B------:R1:W-:Y:S01]  /*9a40*/  STL [R1+0x18], R8 ;  /* 0x0000180801007387 */ /* 0x0003e20000100800 */
[----:B------:R-:W-:-:S02]  /*9a50*/  LOP3.LUT R0, R73, 0x1f8, RZ, 0xfc, !PT ;  /* 0x000001f849007812 */ /* 0x000fc400078efcff */
[----:B------:R-:W-:Y:S01]  /*9a60*/  IMAD.MOV R6, RZ, RZ, -R6 ;  /* 0x000000ffff067224 */ /* 0x000fe200078e0a06 */
[----:B------:R-:W-:Y:S01]  /*9a70*/  STL [R1+0x294], R7 ;  /* 0x0002940701007387 */ /* 0x000fe20000100800 */
[----:B------:R-:W-:Y:S02]  /*9a80*/  @!P5 IMAD.IADD R2, R2, 0x1, -R72 ;  /* 0x000000010202d824 */ /* 0x000fe400078e0a48 */
[C---:B------:R-:W-:Y:S01]  /*9a90*/  IMAD R130, R72.reuse, R6, R130 ;  /* 0x0000000648827224 */ /* 0x040fe200078e0282 */
[----:B------:R3:W-:Y:S01]  /*9aa0*/  STL [R1+0x2b8], R5 ;  /* 0x0002b80501007387 */ /* 0x0007e20000100800 */
[----:B------:R-:W-:Y:S01]  /*9ab0*/  IMAD.U32 R11, RZ, RZ, UR14 ;  /* 0x0000000eff0b7e24 */ /* 0x000fe2000f8e00ff */
[----:B------:R-:W-:Y:S01]  /*9ac0*/  ISETP.GT.U32.AND P5, PT, R72, R2, PT ;  /* 0x000000024800720c */ /* 0x000fe20003fa4070 */
[----:B------:R-:W-:Y:S01]  /*9ad0*/  @!P1 IMAD.IADD R128, R128, 0x1, -R72 ;  /* 0x0000000180809824 */ /* 0x000fe200078e0a48 */
[----:B------:R-:W-:Y:S01]  /*9ae0*/  ISETP.GE.AND P1, PT, R0, RZ, PT ;  /* 0x000000ff0000720c */ /* 0x000fe20003f26270 */
[----:B------:R4:W-:Y:S01]  /*9af0*/  STL [R1+0x2c], R3 ;  /* 0x00002c0301007387 */ /* 0x0009e20000100800 */
[----:B------:R-:W-:Y:S01]  /*9b00*/  IABS R0, R0 ;  /* 0x0000000000007213 */ /* 0x000fe20000000000 */
[----:B------:R-:W-:Y:S01]  /*9b10*/  IMAD R9, R9, UR14, RZ ;  /* 0x0000000e09097c24 */ /* 0x000fe2000f8e02ff */
[----:B------:R-:W-:Y:S01]  /*9b20*/  ISETP.GT.U32.AND P0, PT, R72, R130, PT ;  /* 0x000000824800720c */ /* 0x000fe20003f04070 */
[----:B------:R-:W-:Y:S01]  /*9b30*/  IMAD R41, R10, UR14, RZ ;  /* 0x0000000e0a297c24 */ /* 0x000fe2000f8e02ff */
[C---:B-1----:R-:W-:Y:S01]  /*9b40*/  LEA.HI R8, R15.reuse, 0x5c, RZ, 0x1a ;  /* 0x0000005c0f087811 */ /* 0x042fe200078fd0ff */
[----:B---3--:R-:W-:Y:S01]  /*9b50*/  IMAD.HI.U32 R5, R74, R132, RZ ;  /* 0x000000844a057227 */ /* 0x008fe200078e00ff */
[----:B------:R-:W-:-:S03]  /*9b60*/  LEA.HI R6, R15, 0x6c, RZ, 0x1a ;  /* 0x0000006c0f067811 */ /* 0x000fc600078fd0ff */
[----:B------:R-:W-:Y:S02]  /*9b70*/  IMAD.MOV R5, RZ, RZ, -R5 ;  /* 0x000000ffff057224 */ /* 0x000fe400078e0a05 */
[----:B------:R-:W-:Y:S02]  /*9b80*/  @!P5 IMAD.IADD R2, R2, 0x1, -R72 ;  /* 0x000000010202d824 */ /* 0x000fe400078e0a48 */
[----:B------:R-:W-:Y:S02]  /*9b90*/  IMAD R132, R72, R5, R132 ;  /* 0x0000000548847224 */ /* 0x000fe400078e0284 */
[----:B------:R-:W-:-:S03]  /*9ba0*/  IMAD.HI.U32 R4, R74, R0, RZ ;  /* 0x000000004a047227 */ /* 0x000fc600078e00ff */
[----:B------:R-:W-:Y:S01]  /*9bb0*/  ISETP.GT.U32.AND P5, PT, R72, R132, PT ;  /* 0x000000844800720c */ /* 0x000fe20003fa4070 */
[----:B------:R-:W-:Y:S02]  /*9bc0*/  IMAD.MOV R4, RZ, RZ, -R4 ;  /* 0x000000ffff047224 */ /* 0x000fe400078e0a04 */
[----:B----4-:R-:W-:-:S04]  /*9bd0*/  IMAD.HI.U32 R3, R74, R134, RZ ;  /* 0x000000864a037227 */ /* 0x010fc800078e00ff */
[----:B------:R-:W-:Y:S02]  /*9be0*/  IMAD R0, R72, R4, R0 ;  /* 0x0000000448007224 */ /* 0x000fe400078e0200 */
[----:B------:R-:W-:Y:S02]  /*9bf0*/  IMAD.MOV.U32 R7, RZ, RZ, R2 ;  /* 0x000000ffff077224 */ /* 0x000fe400078e0002 */
[----:B------:R-:W-:Y:S02]  /*9c00*/  IMAD.MOV R3, RZ, RZ, -R3 ;  /* 0x000000ffff037224 */ /* 0x000fe400078e0a03 */
[----:B------:R-:W-:Y:S01]  /*9c10*/  @!P5 IMAD.IADD R132, R132, 0x1, -R72 ;  /* 0x000000018484d824 */ /* 0x000fe200078e0a48 */
[C---:B------:R-:W-:Y:S01]  /*9c20*/  ISETP.GT.U32.AND P5, PT, R72.reuse, R0, PT ;  /* 0x000000004800720c */ /* 0x040fe20003fa4070 */
[----:B------:R-:W-:Y:S01]  /*9c30*/  @!P2 IMAD.MOV R7, RZ, RZ, -R7 ;  /* 0x000000ffff07a224 */ /* 0x000fe200078e0a07 */
[----:B------:R-:W-:Y:S01]  /*9c40*/  ISETP.NE.AND P2, PT, RZ, UR12, PT ;  /* 0x0000000cff007c0c */ /* 0x000fe2000bf45270 */
[----:B------:R-:W-:-:S02]  /*9c50*/  IMAD R134, R72, R3, R134 ;  /* 0x0000000348867224 */ /* 0x000fc400078e0286 */
[----:B------:R-:W-:Y:S01]  /*9c60*/  IMAD.U32 R5, RZ, RZ, UR14 ;  /* 0x0000000eff057e24 */ /* 0x000fe2000f8e00ff */
[----:B------:R1:W-:Y:S01]  /*9c70*/  STL [R1+0x30], R7 ;  /* 0x0000300701007387 */ /* 0x0003e20000100800 */
[----:B------:R-:W-:Y:S02]  /*9c80*/  IMAD R3, R219, UR14, RZ ;  /* 0x0000000edb037c24 */ /* 0x000fe4000f8e02ff */
[--C-:B------:R-:W-:Y:S01]  /*9c90*/  @!P0 IMAD.IADD R130, R130, 0x1, -R72.reuse ;  /* 0x0000000182828824 */ /* 0x100fe200078e0a48 */
[----:B------:R-:W-:Y:S01]  /*9ca0*/  LOP3.LUT P0, RZ, R15, 0xff, RZ, 0xc0, !PT ;  /* 0x000000ff0fff7812 */ /* 0x000fe2000780c0ff */
[----:B------:R-:W-:Y:S02]  /*9cb0*/  IMAD R5, R5, 0x4, R3 ;  /* 0x0000000405057824 */ /* 0x000fe400078e0203 */
[----:B------:R-:W-:Y:S02]  /*9cc0*/  @!P5 IMAD.IADD R0, R0, 0x1, -R72 ;  /* 0x000000010000d824 */ /* 0x000fe400078e0a48 */
[----:B------:R-:W-:-:S02]  /*9cd0*/  IMAD.U32 R15, RZ, RZ, UR14 ;  /* 0x0000000eff0f7e24 */ /* 0x000fc4000f8e00ff */
[----:B-1----:R-:W-:Y:S01]  /*9ce0*/  IMAD.U32 R7, RZ, RZ, UR14 ;  /* 0x0000000eff077e24 */ /* 0x002fe2000f8e00ff */
[----:B------:R-:W-:Y:S01]  /*9cf0*/  ISETP.GT.U32.AND P5, PT, R72, R0, PT ;  /* 0x000000004800720c */ /* 0x000fe20003fa4070 */
[----:B------:R-:W-:Y:S02]  /*9d00*/  IMAD R183, R6, UR14, RZ ;  /* 0x0000000e06b77c24 */ /* 0x000fe4000f8e02ff */
[----:B------:R-:W-:Y:S02]  /*9d10*/  IMAD R7, R7, 0x4, R5 ;  /* 0x0000000407077824 */ /* 0x000fe400078e0205 */
[----:B------:R-:W-:Y:S02]  /*9d20*/  IMAD R49, R8, UR14, RZ ;  /* 0x0000000e08317c24 */ /* 0x000fe4000f8e02ff */
[----:B------:R-:W-:-:S04]  /*9d30*/  IMAD R11, R11, 0x8, R7 ;  /* 0x000000080b0b7824 */ /* 0x000fc800078e0207 */
[----:B------:R-:W-:Y:S02]  /*9d40*/  IMAD R13, R13, 0x4, R11 ;  /* 0x000000040d0d7824 */ /* 0x000fe400078e020b */
[----:B------:R-:W-:Y:S01]  /*9d50*/  @!P5 IMAD.IADD R0, R0, 0x1, -R72 ;  /* 0x000000010000d824 */ /* 0x000fe200078e0a48 */
[----:B------:R-:W-:Y:S01]  /*9d60*/  ISETP.GT.U32.AND P5, PT, R72, R134, PT ;  /* 0x000000864800720c */ /* 0x000fe20003fa4070 */
[----:B------:R-:W-:Y:S02]  /*9d70*/  IMAD R15, R15, 0x4, R13 ;  /* 0x000000040f0f7824 */ /* 0x000fe400078e020d */
[----:B------:R-:W-:Y:S01]  /*9d80*/  @!P1 IMAD.MOV R0, RZ, RZ, -R0 ;  /* 0x000000ffff009224 */ /* 0x000fe200078e0a00 */
[----:B------:R-:W-:Y:S01]  /*9d90*/  IADD3 R65, P1, PT, R66, UR16, RZ ;  /* 0x0000001042417c10 */ /* 0x000fe2000ff3e0ff */
[----:B------:R-:W-:-:S03]  /*9da0*/  IMAD R19, R19, 0x8, R15 ;  /* 0x0000000813137824 */ /* 0x000fc600078e020f */
[----:B------:R1:W-:Y:S01]  /*9db0*/  STL [R1+0x34], R0 ;  /* 0x0000340001007387 */ /* 0x0003e20000100800 */
[----:B------:R-:W-:Y:S01]  /*9dc0*/  LEA.HI.X.SX32 R66, R66, UR17, 0x1, P1 ;  /* 0x0000001142427c11 */ /* 0x000fe200088f0eff */
[----:B------:R-:W-:Y:S01]  /*9dd0*/  IMAD R21, R21, 0x4, R19 ;  /* 0x0000000415157824 */ /* 0x000fe200078e0213 */
[CC--:B------:R-:W-:Y:S02]  /*9de0*/  IADD3 R2, P1, PT, R5.reuse, R65.reuse, RZ ;  /* 0x0000004105027210 */ /* 0x0c0fe40007f3e0ff */
[----:B------:R-:W-:Y:S02]  /*9df0*/  @!P5 IMAD.IADD R134, R134, 0x1, -R72 ;  /* 0x000000018686d824 */ /* 0x000fe400078e0a48 */
[-C--:B------:R-:W-:Y:S01]  /*9e00*/  LEA.HI.X.SX32 R5, R5, R66.reuse, 0x1, P1 ;  /* 0x0000004205057211 */ /* 0x080fe200008f0eff */
[----:B------:R-:W-:Y:S01]  /*9e10*/  IMAD R23, R23, 0x4, R21 ;  /* 0x0000000417177824 */ /* 0x000fe200078e0215 */
[-C--:B------:R-:W-:Y:S02]  /*9e20*/  IADD3 R6, P1, PT, R9, R65.reuse, RZ ;  /* 0x0000004109067210 */ /* 0x080fe40007f3e0ff */
[----:B-1----:R-:W-:Y:S01]  /*9e30*/  IADD3 R0, P5, PT, R3, R65, RZ ;  /* 0x0000004103007210 */ /* 0x002fe20007fbe0ff */
[----:B------:R-:W-:Y:S01]  /*9e40*/  IMAD R27, R27, 0x8, R23 ;  /* 0x000000081b1b7824 */ /* 0x000fe200078e0217 */
[----:B------:R-:W-:-:S02]  /*9e50*/  LEA.HI.X.SX32 R9, R9, R66, 0x1, P1 ;  /* 0x0000004209097211 */ /* 0x000fc400008f0eff */
[-C--:B------:R-:W-:Y:S01]  /*9e60*/  LEA.HI.X.SX32 R3, R3, R66.reuse, 0x1, P5 ;  /* 0x0000004203037211 */ /* 0x080fe200028f0eff */
[----:B------:R-:W-:Y:S01]  /*9e70*/  IMAD R29, R29, 0x4, R27 ;  /* 0x000000041d1d7824 */ /* 0x000fe200078e021b */
[-C--:B------:R-:W-:Y:S02]  /*9e80*/  IADD3 R4, P5, PT, R7, R65.reuse, RZ ;  /* 0x0000004107047210 */ /* 0x080fe40007fbe0ff */
[-C--:B------:R-:W-:Y:S01]  /*9e90*/  IADD3 R10, P1, PT, R13, R65.reuse, RZ ;  /* 0x000000410d0a7210 */ /* 0x080fe20007f3e0ff */
[----:B------:R-:W-:Y:S01]  /*9ea0*/  IMAD R31, R31, 0x4, R29 ;  /* 0x000000041f1f7824 */ /* 0x000fe200078e021d */
[-C--:B------:R-:W-:Y:S02]  /*9eb0*/  LEA.HI.X.SX32 R7, R7, R66.reuse, 0x1, P5 ;  /* 0x0000004207077211 */ /* 0x080fe400028f0eff */
[----:B------:R-:W-:Y:S01]  /*9ec0*/  IADD3 R8, P5, PT, R11, R65, RZ ;  /* 0x000000410b087210 */ /* 0x000fe20007fbe0ff */
        /* <DEDUP_REMOVED lines=11> */
[-C--:B------:R-:W-:Y:S01]  /*9f80*/  IADD3 R18, P1, PT, R21, R65.reuse, RZ ;  /* 0x0000004115127210 */ /* 0x080fe20007f3e0ff */
[----:B------:R-:W-:Y:S01]  /*9f90*/  IMAD R45, R45, 0x4, R43 ;  /* 0x000000042d2d7824 */ /* 0x000fe200078e022b */
[-C--:B------:R-:W-:Y:S02]  /*9fa0*/  LEA.HI.X.SX32 R19, R19, R66.reuse, 0x1, P5 ;  /* 0x0000004213137211 */ /* 0x080fe400028f0eff */
        /* <DEDUP_REMOVED lines=15> */
[-C--:B------:R-:W-:Y:S02]  /*a0a0*/  IADD3 R30, P1, PT, R33, R65.reuse, RZ ;  /* 0x00000041211e7210 */ /* 0x080fe40007f3e0ff */
[-C--:B------:R-:W-:Y:S02]  /*a0b0*/  LEA.HI.X.SX32 R31, R31, R66.reuse, 0x1, P5 ;  /* 0x000000421f1f7211 */ /* 0x080fe400028f0eff */
[-C--:B------:R-:W-:Y:S02]  /*a0c0*/  IADD3 R32, P5, PT, R35, R65.reuse, RZ ;  /* 0x0000004123207210 */ /* 0x080fe40007fbe0ff */
[-C--:B------:R-:W-:Y:S02]  /*a0d0*/  LEA.HI.X.SX32 R33, R33, R66.reuse, 0x1, P1 ;  /* 0x0000004221217211 */ /* 0x080fe400008f0eff */
[----:B------:R-:W-:Y:S02]  /*a0e0*/  IADD3 R34, P1, PT, R37, R65, RZ ;  /* 0x0000004125227210 */ /* 0x000fe40007f3e0ff */
        /* <DEDUP_REMOVED lines=19> */
[----:B------:R-:W-:Y:S02]  /*a220*/  IADD3 R71, P1, PT, R70, UR18, RZ ;  /* 0x0000001246477c10 */ /* 0x000fe4000ff3e0ff */
[----:B------:R-:W-:Y:S02]  /*a230*/  LEA.HI.X.SX32 R54, R56, R66, 0x1, P5 ;  /* 0x0000004238367211 */ /* 0x000fe400028f0eff */
[----:B------:R-:W-:Y:S02]  /*a240*/  IADD3 R55, P5, PT, R183, R65, RZ ;  /* 0x00000041b7377210 */ /* 0x000fe40007fbe0ff */
[----:B------:R-:W-:Y:S01]  /*a250*/  LEA.HI.X.SX32 R70, R70, UR19, 0x1, P1 ;  /* 0x0000001346467c11 */ /* 0x000fe200088f0eff */
[----:B0-2---:R-:W-:Y:S10]  /*a260*/  BRA.U UP0, `(.L_x_5) ;  /* 0x0000000100187547 */ /* 0x005ff4000b800000 */
[----:B------:R-:W-:Y:S01]  /*a270*/  ELECT P1, URZ, PT ;  /* 0x0000000000ff782f */ /* 0x000fe20003820000 */
[----:B------:R-:W-:Y:S01]  /*a280*/  IMAD.MOV.U32 R56, RZ, RZ, 0x1 ;  /* 0x00000001ff387424 */ /* 0x000fe200078e00ff */
[----:B------:R-:W-:Y:S01]  /*a290*/  UMOV UR4, 0x40 ;  /* 0x0000004000047882 */ /* 0x000fe20000000000 */
[----:B------:R-:W-:Y:S01]  /*a2a0*/  UVIRTCOUNT.DEALLOC.SMPOOL 0x80 ;  /* 0x000000800000784c */ /* 0x000fe20000000000 */
[----:B------:R-:W-:-:S09]  /*a2b0*/  ULEA UR4, UR6, UR4, 0x18 ;  /* 0x0000000406047291 */ /* 0x000fd2000f8ec0ff */
[----:B------:R0:W-:Y:S03]  /*a2c0*/  @P1 STS.U8 [UR4], R56 ;  /* 0x00000038ff001988 */ /* 0x0001e60008000004 */
.L_x_5:
[----:B------:R-:W-:Y:S01]  /*a2d0*/  STTM.x128 tmem[UR10], RZ ;  /* 0x000000ff000079ed */ /* 0x000fe200083c000a */
[----:B------:R-:W1:Y:S02]  /*a2e0*/  FENCE.VIEW.ASYNC.T ;  /* 0x00000000000073c6 */ /* 0x000e640000000200 */
[----:B-1----:R-:W-:Y:S01]  /*a2f0*/  VOTEU.ALL UP2, P0 ;  /* 0x0000000000ff7886 */ /* 0x002fe20000040000 */
[----:B------:R-:W-:Y:S01]  /*a300*/  VOTEU.ALL UP3, P0 ;  /* 0x0000000000ff7886 */ /* 0x000fe20000060000 */
[----:B------:R-:W-:Y:S01]  /*a310*/  PLOP3.LUT P1, PT, PT, PT, UP1, 0x80, 0x8 ;  /* 0x000000000008781c */ /* 0x000fe20003f2f018 */
[----:B------:R-:W-:Y:S01]  /*a320*/  STL.64 [R1+0xb78], R228 ;  /* 0x000b78e401007387 */ /* 0x000fe20000100a00 */
[----:B------:R-:W-:Y:S01]  /*a330*/  SEL R175, R75, R175, !P2 ;  /* 0x000000af4baf7207 */ /* 0x000fe20005000000 */
[----:B------:R-:W1:Y:S01]  /*a340*/  LDCU UR4, c[0x0][0x3b0] ;  /* 0x00007600ff0477ac */ /* 0x000e620008000800 */
[----:B------:R-:W-:-:S04]  /*a350*/  @!UP2 UIADD3 UR12, UPT, UPT, -UR5, 0x100000, URZ ;  /* 0x00100000050ca890 */ /* 0x000fc8000fffe1ff */
[----:B------:R-:W-:Y:S02]  /*a360*/  @!UP2 USHF.L.U32 UR13, UR12, 0xb, URZ ;  /* 0x0000000b0c0da899 */ /* 0x000fe400080006ff */
[----:B------:R-:W-:Y:S01]  /*a370*/  @!UP2 USHF.L.U32 UR12, UR12, 0x1, URZ ;  /* 0x000000010c0ca899 */ /* 0x000fe200080006ff */
[----:B------:R-:W-:Y:S01]  /*a380*/  BAR.SYNC.DEFER_BLOCKING 0x0 ;  /* 0x0000000000007b1d */ /* 0x000fe20000010000 */
[----:B------:R-:W-:Y:S01]  /*a390*/  ISETP.LT.AND P1, PT, R191, UR21, P1 ;  /* 0x00000015bf007c0c */ /* 0x000fe20008f21270 */
[----:B------:R-:W-:Y:S01]  /*a3a0*/  IMAD R191, R175, UR20, RZ ;  /* 0x00000014afbf7c24 */ /* 0x000fe2000f8e02ff */
[----:B0-----:R-:W-:Y:S02]  /*a3b0*/  LEA.HI.X.SX32 R56, R183, R66, 0x1, P5 ;  /* 0x00000042b7387211 */ /* 0x001fe400028f0eff */
[----:B------:R-:W-:Y:S01]  /*a3c0*/  SEL R183, R75, R57, !P2 ;  /* 0x000000394bb77207 */ /* 0x000fe20005000000 */
[----:B------:R-:W0:Y:S01]  /*a3d0*/  LDCU UR6, c[0x0][0x3b0] ;  /* 0x00007600ff0677ac */ /* 0x000e220008000800 */
[-C--:B------:R-:W-:Y:S01]  /*a3e0*/  IADD3 R57, P5, PT, R191, R71.reuse, RZ ;  /* 0x00000047bf397210 */ /* 0x080fe20007fbe0ff */
[----:B------:R-:W-:Y:S01]  /*a3f0*/  STL.64 [R1+0xb70], R236 ;  /* 0x000b70ec01007387 */ /* 0x000fe20000100a00 */
[----:B------:R-:W-:Y:S01]  /*a400*/  SEL R175, R75, R58, !P2 ;  /* 0x0000003a4baf7207 */ /* 0x000fe20005000000 */
[----:B------:R-:W-:Y:S01]  /*a410*/  IMAD R183, R183, UR20, RZ ;  /* 0x00000014b7b77c24 */ /* 0x000fe2000f8e02ff */
[----:B------:R-:W-:Y:S01]  /*a420*/  LEA.HI.X.SX32 R58, R191, R70, 0x1, P5 ;  /* 0x00000046bf3a7211 */ /* 0x000fe200028f0eff */
[----:B------:R-:W-:Y:S01]  /*a430*/  STL.64 [R1+0xb68], R244 ;  /* 0x000b68f401007387 */ /* 0x000fe20000100a00 */
[----:B------:R-:W-:Y:S01]  /*a440*/  PRMT R199, RZ, 0x7610, R199 ;  /* 0x00007610ffc77816 */ /* 0x000fe200000000c7 */
[----:B------:R-:W-:Y:S01]  /*a450*/  IMAD R207, R175, UR20, RZ ;  /* 0x00000014afcf7c24 */ /* 0x000fe2000f8e02ff */
[----:B------:R-:W-:Y:S01]  /*a460*/  IADD3 R175, P5, PT, R183, R71, RZ ;  /* 0x00000047b7af7210 */ /* 0x000fe20007fbe0ff */
[----:B------:R-:W-:Y:S01]  /*a470*/  @P1 IMAD.MOV.U32 R222, RZ, RZ, R57 ;  /* 0x000000ffffde1224 */ /* 0x000fe200078e0039 */
[----:B------:R-:W2:Y:S02]  /*a480*/  FENCE.VIEW.ASYNC.S ;  /* 0x00000000000073c6 */ /* 0x000ea40000000000 */
[----:B--2---:R2:W3:Y:S01]  /*a490*/  @!UP3 SYNCS.EXCH.64 URZ, [UR11], UR12 ;  /* 0x0000000c0bffb5b2 */ /* 0x0044e20008000100 */
[----:B------:R-:W-:Y:S01]  /*a4a0*/  @P1 IMAD.MOV.U32 R223, RZ, RZ, R58 ;  /* 0x000000ffffdf1224 */ /* 0x000fe200078e003a */
[----:B---3--:R-:W-:Y:S01]  /*a4b0*/  BAR.SYNC.DEFER_BLOCKING 0x0 ;  /* 0x0000000000007b1d */ /* 0x008fe20000010000 */
[----:B------:R-:W-:-:S02]  /*a4c0*/  SEL R191, R75, R174, !P2 ;  /* 0x000000ae4bbf7207 */ /* 0x000fc40005000000 */
[----:B------:R-:W-:Y:S02]  /*a4d0*/  LEA.HI.X.SX32 R174, R183, R70, 0x1, P5 ;  /* 0x00000046b7ae7211 */ /* 0x000fe400028f0eff */
[----:B------:R-:W-:Y:S01]  /*a4e0*/  PRMT R230, RZ, 0x7610, R230 ;  /* 0x00007610ffe67816 */ /* 0x000fe200000000e6 */
[----:B------:R-:W-:Y:S01]  /*a4f0*/  STL [R1+0xb60], R94 ;  /* 0x000b605e01007387 */ /* 0x000fe20000100800 */
[----:B------:R-:W-:Y:S01]  /*a500*/  PRMT R238, RZ, 0x7610, R238 ;  /* 0x00007610ffee7816 */ /* 0x000fe200000000ee */
[----:B--2---:R-:W2:Y:S02]  /*a510*/  LDCU UR12, c[0x0][0x3b0] ;  /* 0x00007600ff0c77ac */ /* 0x004ea40008000800 */
[----:B------:R-:W-:Y:S01]  /*a520*/  STL [R1+0xb5c], R30 ;  /* 0x000b5c1e01007387 */ /* 0x000fe20000100800 */
[----:B------:R-:W-:Y:S01]  /*a530*/  PRMT R231, RZ, 0x7610, R231 ;  /* 0x00007610ffe77816 */ /* 0x000fe200000000e7 */
[----:B------:R-:W3:Y:S02]  /*a540*/  LDCU UR13, c[0x0][0x3b0] ;  /* 0x00007600ff0d77ac */ /* 0x000ee40008000800 */
[----:B------:R-:W-:Y:S04]  /*a550*/  STL [R1+0xb58], R33 ;  /* 0x000b582101007387 */ /* 0x000fe80000100800 */
[----:B------:R-:W-:Y:S04]  /*a560*/  STL [R1+0xb54], R96 ;  /* 0x000b546001007387 */ /* 0x000fe80000100800 */
[----:B------:R4:W2:Y:S04]  /*a570*/  @P1 LDG.E.U8 R199, desc[UR22][R222.64] ;  /* 0x00000016dec71981 */ /* 0x0008a8000c1e1100 */
[----:B------:R-:W-:Y:S04]  /*a580*/  STL [R1+0xb50], R98 ;  /* 0x000b506201007387 */ /* 0x000fe80000100800 */
[----:B------:R-:W-:Y:S01]  /*a590*/  STL [R1+0xb4c], R34 ;  /* 0x000b4c2201007387 */ /* 0x000fe20000100800 */
[----:B----4-:R-:W-:-:S02]  /*a5a0*/  @P1 IMAD.MOV.U32 R222, RZ, RZ, R175 ;  /* 0x000000ffffde1224 */ /* 0x010fc400078e00af */
[----:B------:R-:W-:Y:S01]  /*a5b0*/  @P1 IMAD.MOV.U32 R223, RZ, RZ, R174 ;  /* 0x000000ffffdf1224 */ /* 0x000fe200078e00ae */
[----:B------:R-:W-:Y:S04]  /*a5c0*/  STL [R1+0xb48], R37 ;  /* 0x000b482501007387 */ /* 0x000fe80000100800 */
[----:B------:R4:W3:Y:S04]  /*a5d0*/  @P1 LDG.E.U8 R230, desc[UR22][R222.64] ;  /* 0x00000016dee61981 */ /* 0x0008e8000c1e1100 */
[----:B------:R-:W-:Y:S04]  /*a5e0*/  STL [R1+0xb44], R100 ;  /* 0x000b446401007387 */ /* 0x000fe80000100800 */
        /* <DEDUP_REMOVED lines=30> */
[----:B------:R-:W-:Y:S01]  /*a7d0*/  STL [R1+0xa84], R73 ;  /* 0x000a844901007387 */ /* 0x000fe20000100800 */
[----:B------:R-:W-:-:S03]  /*a7e0*/  IADD3 R183, P5, PT, R207, R71, RZ ;  /* 0x00000047cfb77210 */ /* 0x000fc60007fbe0ff */
[----:B------:R-:W-:Y:S01]  /*a7f0*/  STL [R1+0xa7c], R74 ;  /* 0x000a7c4a01007387 */ /* 0x000fe20000100800 */
[----:B------:R-:W-:-:S03]  /*a800*/  IMAD R215, R191, UR20, RZ ;  /* 0x00000014bfd77c24 */ /* 0x000fc6000f8e02ff */
[----:B------:R-:W-:Y:S04]  /*a810*/  STL [R1+0x910], R57 ;  /* 0x0009103901007387 */ /* 0x000fe80000100800 */
[----:B------:R-:W-:Y:S04]  /*a820*/  STL [R1+0x964], R57 ;  /* 0x0009643901007387 */ /* 0x000fe80000100800 */
[----:B------:R-:W-:Y:S04]  /*a830*/  STL [R1+0x90c], R58 ;  /* 0x00090c3a01007387 */ /* 0x000fe80000100800 */
[----:B------:R-:W-:Y:S01]  /*a840*/  STL [R1+0x954], R58 ;  /* 0x0009543a01007387 */ /* 0x000fe20000100800 */
[----:B----4-:R-:W-:Y:S01]  /*a850*/  @P1 IMAD.MOV.U32 R222, RZ, RZ, R183 ;  /* 0x000000ffffde1224 */ /* 0x010fe200078e00b7 */
[----:B------:R-:W-:-:S02]  /*a860*/  PRMT R239, RZ, 0x7610, R239 ;  /* 0x00007610ffef7816 */ /* 0x000fc400000000ef */
[----:B--2---:R2:W-:Y:S04]  /*a870*/  STL [R1+0x818], R199 ;  /* 0x000818c701007387 */ /* 0x0045e80000100800 */
[----:B------:R-:W-:Y:S01]  /*a880*/  STL [R1+0x918], R175 ;  /* 0x000918af01007387 */ /* 0x000fe20000100800 */
[----:B--2---:R-:W-:Y:S02]  /*a890*/  SEL R199, R75, R182, !P2 ;  /* 0x000000b64bc77207 */ /* 0x004fe40005000000 */
[----:B------:R-:W-:Y:S02]  /*a8a0*/  LEA.HI.X.SX32 R182, R207, R70, 0x1, P5 ;  /* 0x00000046cfb67211 */ /* 0x000fe400028f0eff */
[----:B------:R-:W-:Y:S01]  /*a8b0*/  IADD3 R191, P5, PT, R215, R71, RZ ;  /* 0x00000047d7bf7210 */ /* 0x000fe20007fbe0ff */
[----:B------:R-:W-:Y:S01]  /*a8c0*/  STL [R1+0x968], R175 ;  /* 0x000968af01007387 */ /* 0x000fe20000100800 */
[----:B------:R-:W-:Y:S01]  /*a8d0*/  SEL R207, R75, R190, !P2 ;  /* 0x000000be4bcf7207 */ /* 0x000fe20005000000 */
[----:B------:R-:W-:Y:S01]  /*a8e0*/  @P1 IMAD.MOV.U32 R223, RZ, RZ, R182 ;  /* 0x000000ffffdf1224 */ /* 0x000fe200078e00b6 */
[----:B------:R-:W-:Y:S01]  /*a8f0*/  LEA.HI.X.SX32 R190, R215, R70, 0x1, P5 ;  /* 0x00000046d7be7211 */ /* 0x000fe200028f0eff */
[----:B------:R-:W-:Y:S04]  /*a900*/  STL [R1+0x914], R174 ;  /* 0x000914ae01007387 */ /* 0x000fe80000100800 */
[----:B------:R-:W-:Y:S04]  /*a910*/  STL [R1+0x958], R174 ;  /* 0x000958ae01007387 */ /* 0x000fe80000100800 */
[----:B---3--:R2:W-:Y:S04]  /*a920*/  STL [R1+0x814], R230 ;  /* 0x000814e601007387 */ /* 0x0085e80000100800 */
[----:B------:R3:W4:Y:S01]  /*a930*/  @P1 LDG.E.U8 R238, desc[UR22][R222.64] ;  /* 0x00000016deee1981 */ /* 0x000722000c1e1100 */
[----:B--2---:R-:W-:-:S02]  /*a940*/  IMAD R230, R199, UR20, RZ ;  /* 0x00000014c7e67c24 */ /* 0x004fc4000f8e02ff */
[----:B---3--:R-:W-:Y:S02]  /*a950*/  @P1 IMAD.MOV.U32 R222, RZ, RZ, R191 ;  /* 0x000000ffffde1224 */ /* 0x008fe400078e00bf */
[----:B------:R-:W-:Y:S01]  /*a960*/  @P1 IMAD.MOV.U32 R223, RZ, RZ, R190 ;  /* 0x000000ffffdf1224 */ /* 0x000fe200078e00be */
[C---:B------:R-:W-:Y:S02]  /*a970*/  IADD3 R199, P5, PT, R230.reuse, R71, RZ ;  /* 0x00000047e6c77210 */ /* 0x040fe40007fbe0ff */
[----:B------:R-:W-:Y:S02]  /*a980*/  SEL R215, R75, R198, !P2 ;  /* 0x000000c64bd77207 */ /* 0x000fe40005000000 */
[----:B------:R2:W3:Y:S01]  /*a990*/  @P1 LDG.E.U8 R231, desc[UR22][R222.64] ;  /* 0x00000016dee71981 */ /* 0x0004e2000c1e1100 */
[----:B------:R-:W-:Y:S01]  /*a9a0*/  LEA.HI.X.SX32 R198, R230, R70, 0x1, P5 ;  /* 0x00000046e6c67211 */ /* 0x000fe200028f0eff */
[----:B--2---:R-:W-:-:S04]  /*a9b0*/  @P1 IMAD.MOV.U32 R222, RZ, RZ, R199 ;  /* 0x000000ffffde1224 */ /* 0x004fc800078e00c7 */
[----:B------:R-:W-:-:S05]  /*a9c0*/  @P1 IMAD.MOV.U32 R223, RZ, RZ, R198 ;  /* 0x000000ffffdf1224 */ /* 0x000fca00078e00c6 */
[----:B------:R2:W3:Y:S04]  /*a9d0*/  @P1 LDG.E.U8 R239, desc[UR22][R222.64] ;  /* 0x00000016deef1981 */ /* 0x0004e8000c1e1100 */
[----:B------:R-:W-:Y:S04]  /*a9e0*/  STL [R1+0x920], R183 ;  /* 0x000920b701007387 */ /* 0x000fe80000100800 */
[----:B------:R-:W-:Y:S04]  /*a9f0*/  STL [R1+0x95c], R183 ;  /* 0x00095cb701007387 */ /* 0x000fe80000100800 */
[----:B------:R-:W-:Y:S04]  /*aa00*/  STL [R1+0x91c], R182 ;  /* 0x00091cb601007387 */ /* 0x000fe80000100800 */
[----:B------:R-:W-:Y:S01]  /*aa10*/  STL [R1+0x960], R182 ;  /* 0x000960b601007387 */ /* 0x000fe20000100800 */
[----:B--2---:R-:W-:-:S02]  /*aa20*/  SEL R222, R75, R206, !P2 ;  /* 0x000000ce4bde7207 */ /* 0x004fc40005000000 */
[----:B------:R-:W-:Y:S02]  /*aa30*/  SEL R230, R75, R214, !P2 ;  /* 0x000000d64be67207 */ /* 0x000fe40005000000 */
[----:B------:R-:W-:Y:S02]  /*aa40*/  PRMT R245, RZ, 0x7610, R245 ;  /* 0x00007610fff57816 */ /* 0x000fe400000000f5 */
[----:B------:R-:W-:Y:S01]  /*aa50*/  PRMT R244, RZ, 0x7610, R244 ;  /* 0x00007610fff47816 */ /* 0x000fe200000000f4 */
[----:B----4-:R2:W-:Y:S04]  /*aa60*/  STL [R1+0x810], R238 ;  /* 0x000810ee01007387 */ /* 0x0105e80000100800 */
[----:B------:R-:W-:Y:S04]  /*aa70*/  STL [R1+0x928], R191 ;  /* 0x000928bf01007387 */ /* 0x000fe80000100800 */
[----:B------:R-:W-:Y:S01]  /*aa80*/  STL [R1+0x96c], R191 ;  /* 0x00096cbf01007387 */ /* 0x000fe20000100800 */
[----:B--2---:R-:W-:-:S03]  /*aa90*/  IMAD R238, R207, UR20, RZ ;  /* 0x00000014cfee7c24 */ /* 0x004fc6000f8e02ff */
[----:B------:R-:W-:Y:S04]  /*aaa0*/  STL [R1+0x924], R190 ;  /* 0x000924be01007387 */ /* 0x000fe80000100800 */
[----:B------:R-:W-:Y:S01]  /*aab0*/  STL [R1+0x970], R190 ;  /* 0x000970be01007387 */ /* 0x000fe20000100800 */
[----:B------:R-:W-:-:S03]  /*aac0*/  IADD3 R207, P5, PT, R238, R71, RZ ;  /* 0x00000047eecf7210 */ /* 0x000fc60007fbe0ff */
[----:B---3--:R2:W-:Y:S01]  /*aad0*/  STL [R1+0x808], R231 ;  /* 0x000808e701007387 */ /* 0x0085e20000100800 */
[-C--:B------:R-:W-:Y:S01]  /*aae0*/  LEA.HI.X.SX32 R206, R238, R70.reuse, 0x1, P5 ;  /* 0x00000046eece7211 */ /* 0x080fe200028f0eff */
[----:B--2---:R-:W-:Y:S02]  /*aaf0*/  IMAD R231, R215, UR20, RZ ;  /* 0x00000014d7e77c24 */ /* 0x004fe4000f8e02ff */
[----:B------:R-:W-:Y:S03]  /*ab00*/  STL [R1+0x930], R199 ;  /* 0x000930c701007387 */ /* 0x000fe60000100800 */
[C---:B------:R-:W-:Y:S01]  /*ab10*/  IADD3 R215, P5, PT, R231.reuse, R71, RZ ;  /* 0x00000047e7d77210 */ /* 0x040fe20007fbe0ff */
[----:B------:R-:W-:Y:S03]  /*ab20*/  STL [R1+0x974], R199 ;  /* 0x000974c701007387 */ /* 0x000fe60000100800 */
[----:B------:R-:W-:Y:S01]  /*ab30*/  LEA.HI.X.SX32 R214, R231, R70, 0x1, P5 ;  /* 0x00000046e7d67211 */ /* 0x000fe200028f0eff */
[----:B------:R-:W-:Y:S01]  /*ab40*/  STL [R1+0x92c], R198 ;  /* 0x00092cc601007387 */ /* 0x000fe20000100800 */
[----:B------:R-:W-:-:S03]  /*ab50*/  @P1 IMAD.MOV.U32 R223, RZ, RZ, R206 ;  /* 0x000000ffffdf1224 */ /* 0x000fc600078e00ce */
[----:B------:R-:W-:Y:S01]  /*ab60*/  STL [R1+0x978], R198 ;  /* 0x000978c601007387 */ /* 0x000fe20000100800 */
[----:B------:R-:W-:-:S03]  /*ab70*/  IMAD R238, R230, UR20, RZ ;  /* 0x00000014e6ee7c24 */ /* 0x000fc6000f8e02ff */
[----:B------:R2:W-:Y:S01]  /*ab80*/  STL [R1+0x804], R239 ;  /* 0x000804ef01007387 */ /* 0x0005e20000100800 */
[----:B------:R-:W-:Y:S02]  /*ab90*/  @P1 IMAD.MOV.U32 R230, RZ, RZ, R215 ;  /* 0x000000ffffe61224 */ /* 0x000fe400078e00d7 */
[----:B------:R-:W-:-:S05]  /*aba0*/  @P1 IMAD.MOV.U32 R231, RZ, RZ, R214 ;  /* 0x000000ffffe71224 */ /* 0x000fca00078e00d6 */
[----:B------:R-:W3:Y:S01]  /*abb0*/  @P1 LDG.E.U8 R244, desc[UR22][R230.64] ;  /* 0x00000016e6f41981 */ /* 0x000ee2000c1e1100 */
[----:B--2---:R-:W-:Y:S02]  /*abc0*/  IMAD R239, R222, UR20, RZ ;  /* 0x00000014deef7c24 */ /* 0x004fe4000f8e02ff */
[----:B------:R-:W-:-:S05]  /*abd0*/  @P1 IMAD.MOV.U32 R222, RZ, RZ, R207 ;  /* 0x000000ffffde1224 */ /* 0x000fca00078e00cf */
[----:B------:R2:W4:Y:S01]  /*abe0*/  @P1 LDG.E.U8 R245, desc[UR22][R222.64] ;  /* 0x00000016def51981 */ /* 0x000522000c1e1100 */
[----:B------:R-:W-:Y:S02]  /*abf0*/  SEL R210, R75, R210, !P2 ;  /* 0x000000d24bd27207 */ /* 0x000fe40005000000 */
[----:B--2---:R-:W-:-:S04]  /*ac00*/  IADD3 R223, P5, PT, R239, R71, RZ ;  /* 0x00000047efdf7210 */ /* 0x004fc80007fbe0ff */
[-C--:B------:R-:W-:Y:S02]  /*ac10*/  LEA.HI.X.SX32 R222, R239, R70.reuse, 0x1, P5 ;  /* 0x00000046efde7211 */ /* 0x080fe400028f0eff */
[C---:B------:R-:W-:Y:S01]  /*ac20*/  IADD3 R231, P5, PT, R238.reuse, R71, RZ ;  /* 0x00000047eee77210 */ /* 0x040fe20007fbe0ff */
[----:B------:R-:W-:Y:S01]  /*ac30*/  STL [R1+0x938], R207 ;  /* 0x000938cf01007387 */ /* 0x000fe20000100800 */
[----:B------:R-:W-:Y:S01]  /*ac40*/  PRMT R236, RZ, 0x7610, R236 ;  /* 0x00007610ffec7816 */ /* 0x000fe200000000ec */
[----:B------:R-:W-:Y:S01]  /*ac50*/  @P1 IMAD.MOV.U32 R239, RZ, RZ, R222 ;  /* 0x000000ffffef1224 */ /* 0x000fe200078e00de */
[----:B------:R-:W-:Y:S01]  /*ac60*/  LEA.HI.X.SX32 R230, R238, R70, 0x1, P5 ;  /* 0x00000046eee67211 */ /* 0x000fe200028f0eff */
[----:B------:R-:W-:Y:S01]  /*ac70*/  @P1 IMAD.MOV.U32 R238, RZ, RZ, R223 ;  /* 0x000000ffffee1224 */ /* 0x000fe200078e00df */
[----:B------:R-:W-:Y:S01]  /*ac80*/  STL [R1+0x97c], R207 ;  /* 0x00097ccf01007387 */ /* 0x000fe20000100800 */
[----:B------:R-:W-:-:S03]  /*ac90*/  IMAD R210, R210, UR20, RZ ;  /* 0x00000014d2d27c24 */ /* 0x000fc6000f8e02ff */
[----:B------:R-:W-:Y:S04]  /*aca0*/  STL [R1+0x934], R206 ;  /* 0x000934ce01007387 */ /* 0x000fe80000100800 */
[----:B------:R-:W-:Y:S04]  /*acb0*/  STL [R1+0x980], R206 ;  /* 0x000980ce01007387 */ /* 0x000fe80000100800 */
[----:B------:R-:W-:Y:S04]  /*acc0*/  STL [R1+0x940], R215 ;  /* 0x000940d701007387 */ /* 0x000fe80000100800 */
[----:B------:R-:W-:Y:S04]  /*acd0*/  STL [R1+0x93c], R214 ;  /* 0x00093cd601007387 */ /* 0x000fe80000100800 */
[----:B------:R2:W3:Y:S04]  /*ace0*/  @P1 LDG.E.U8 R236, desc[UR22][R238.64] ;  /* 0x00000016eeec1981 */ /* 0x0004e8000c1e1100 */
[----:B------:R-:W-:Y:S04]  /*acf0*/  STL [R1+0x984], R214 ;  /* 0x000984d601007387 */ /* 0x000fe80000100800 */
[----:B------:R-:W-:Y:S01]  /*ad00*/  STL [R1+0x948], R223 ;  /* 0x000948df01007387 */ /* 0x000fe20000100800 */
[----:B--2---:R-:W-:-:S03]  /*ad10*/  IADD3 R239, P5, PT, R210, R71, RZ ;  /* 0x00000047d2ef7210 */ /* 0x004fc60007fbe0ff */
[----:B------:R-:W-:Y:S01]  /*ad20*/  STL [R1+0x988], R223 ;  /* 0x000988df01007387 */ /* 0x000fe20000100800 */
[----:B------:R-:W-:-:S03]  /*ad30*/  LEA.HI.X.SX32 R238, R210, R70, 0x1, P5 ;  /* 0x00000046d2ee7211 */ /* 0x000fc600028f0eff */
[----:B------:R-:W-:Y:S04]  /*ad40*/  STL [R1+0x944], R222 ;  /* 0x000944de01007387 */ /* 0x000fe80000100800 */
[----:B------:R-:W-:Y:S01]  /*ad50*/  STL [R1+0x98c], R222 ;  /* 0x00098cde01007387 */ /* 0x000fe20000100800 */
[----:B------:R-:W-:-:S03]  /*ad60*/  PRMT R228, RZ, 0x7610, R228 ;  /* 0x00007610ffe47816 */ /* 0x000fc600000000e4 */
[----:B------:R-:W-:Y:S01]  /*ad70*/  STL [R1+0x950], R231 ;  /* 0x000950e701007387 */ /* 0x000fe20000100800 */
[----:B------:R-:W-:-:S03]  /*ad80*/  PRMT R229, RZ, 0x7610, R229 ;  /* 0x00007610ffe57816 */ /* 0x000fc600000000e5 */
[----:B------:R-:W-:Y:S01]  /*ad90*/  STL [R1+0x94c], R230 ;  /* 0x00094ce601007387 */ /* 0x000fe20000100800 */
[----:B------:R-:W-:Y:S02]  /*ada0*/  @P1 IMAD.MOV.U32 R246, RZ, RZ, R231 ;  /* 0x000000fffff61224 */ /* 0x000fe400078e00e7 */
[----:B------:R-:W-:-:S05]  /*adb0*/  @P1 IMAD.MOV.U32 R247, RZ, RZ, R230 ;  /* 0x000000fffff71224 */ /* 0x000fca00078e00e6 */
[----:B------:R2:W3:Y:S04]  /*adc0*/  @P1 LDG.E.U8 R229, desc[UR22][R246.64] ;  /* 0x00000016f6e51981 */ /* 0x0004e8000c1e1100 */
[----:B----4-:R4:W-:Y:S04]  /*add0*/  STL [R1+0x7fc], R245 ;  /* 0x0007fcf501007387 */ /* 0x0109e80000100800 */
[----:B---3--:R3:W-:Y:S01]  /*ade0*/  STL [R1+0x7f8], R244 ;  /* 0x0007f8f401007387 */ /* 0x0087e20000100800 */
[----:B----4-:R-:W-:Y:S02]  /*adf0*/  @P1 IMAD.MOV.U32 R245, RZ, RZ, R238 ;  /* 0x000000fffff51224 */ /* 0x010fe400078e00ee */
[----:B---3--:R-:W-:-:S05]  /*ae00*/  @P1 IMAD.MOV.U32 R244, RZ, RZ, R239 ;  /* 0x000000fffff41224 */ /* 0x008fca00078e00ef */
[----:B------:R3:W4:Y:S01]  /*ae10*/  @P1 LDG.E.U8 R228, desc[UR22][R244.64] ;  /* 0x00000016f4e41981 */ /* 0x000722000c1e1100 */
[----:B------:R-:W-:-:S05]  /*ae20*/  SEL R208, R75, R208, !P2 ;  /* 0x000000d04bd07207 */ /* 0x000fca0005000000 */
[----:B------:R-:W-:-:S05]  /*ae30*/  IMAD R208, R208, UR20, RZ ;  /* 0x00000014d0d07c24 */ /* 0x000fca000f8e02ff */
[C---:B--2---:R-:W-:Y:S01]  /*ae40*/  IADD3 R247, P5, PT, R208.reuse, R71, RZ ;  /* 0x00000047d0f77210 */ /* 0x044fe20007fbe0ff */
[----:B------:R-:W-:Y:S01]  /*ae50*/  STL [R1+0x994], R239 ;  /* 0x000994ef01007387 */ /* 0x000fe20000100800 */
[----:B------:R-:W-:Y:S02]  /*ae60*/  SEL R202, R75, R202, !P2 ;  /* 0x000000ca4bca7207 */ /* 0x000fe40005000000 */
[----:B------:R-:W-:Y:S01]  /*ae70*/  LEA.HI.X.SX32 R246, R208, R70, 0x1, P5 ;  /* 0x00000046d0f67211 */ /* 0x000fe200028f0eff */
[----:B------:R-:W-:Y:S01]  /*ae80*/  STL [R1+0x990], R238 ;  /* 0x000990ee01007387 */ /* 0x000fe20000100800 */
[----:B------:R-:W-:Y:S01]  /*ae90*/  PRMT R230, RZ, 0x7610, R230 ;  /* 0x00007610ffe67816 */ /* 0x000fe200000000e6 */
[----:B------:R-:W-:Y:S01]  /*aea0*/  IMAD R202, R202, UR20, RZ ;  /* 0x00000014caca7c24 */ /* 0x000fe2000f8e02ff */
[----:B------:R-:W-:-:S04]  /*aeb0*/  PRMT R237, RZ, 0x7610, R237 ;  /* 0x00007610ffed7816 */ /* 0x000fc800000000ed */
[----:B---3--:R-:W-:-:S04]  /*aec0*/  IADD3 R244, P5, PT, R202, R71, RZ ;  /* 0x00000047caf47210 */ /* 0x008fc80007fbe0ff */
[----:B------:R-:W-:-:S05]  /*aed0*/  LEA.HI.X.SX32 R245, R202, R70, 0x1, P5 ;  /* 0x00000046caf57211 */ /* 0x000fca00028f0eff */
[----:B------:R-:W2:Y:S04]  /*aee0*/  @P1 LDG.E.U8 R237, desc[UR22][R244.64] ;  /* 0x00000016f4ed1981 */ /* 0x000ea8000c1e1100 */
[----:B----4-:R3:W-:Y:S04]  /*aef0*/  STL [R1+0x7e0], R228 ;  /* 0x0007e0e401007387 */ /* 0x0107e80000100800 */
[----:B------:R4:W-:Y:S01]  /*af00*/  STL [R1+0x7e8], R229 ;  /* 0x0007e8e501007387 */ /* 0x0009e20000100800 */
[----:B---3--:R-:W-:Y:S02]  /*af10*/  @P1 IMAD.MOV.U32 R228, RZ, RZ, R247 ;  /* 0x000000ffffe41224 */ /* 0x008fe400078e00f7 */
[----:B----4-:R-:W-:-:S05]  /*af20*/  @P1 IMAD.MOV.U32 R229, RZ, RZ, R246 ;  /* 0x000000ffffe51224 */ /* 0x010fca00078e00f6 */
[----:B------:R-:W3:Y:S01]  /*af30*/  @P1 LDG.E.U8 R230, desc[UR22][R228.64] ;  /* 0x00000016e4e61981 */ /* 0x000ee2000c1e1100 */
[----:B------:R-:W-:-:S03]  /*af40*/  SEL R200, R75, R200, !P2 ;  /* 0x000000c84bc87207 */ /* 0x000fc60005000000 */
[----:B------:R-:W-:Y:S02]  /*af50*/  STL [R1+0x99c], R247 ;  /* 0x00099cf701007387 */ /* 0x000fe40000100800 */
[----:B------:R-:W-:Y:S02]  /*af60*/  IMAD R200, R200, UR20, RZ ;  /* 0x00000014c8c87c24 */ /* 0x000fe4000f8e02ff */
[----:B------:R-:W-:Y:S04]  /*af70*/  STL [R1+0x998], R246 ;  /* 0x000998f601007387 */ /* 0x000fe80000100800 */
[----:B------:R-:W-:Y:S04]  /*af80*/  STL [R1+0x8], R244 ;  /* 0x000008f401007387 */ /* 0x000fe80000100800 */
[----:B------:R-:W4:Y:S04]  /*af90*/  LDL.LU.64 R228, [R1+0xb78] ;  /* 0x000b780001e47983 */ /* 0x000f280000300a00 */
[----:B------:R-:W-:Y:S01]  /*afa0*/  STL [R1+0x7ec], R236 ;  /* 0x0007ecec01007387 */ /* 0x000fe20000100800 */
[----:B------:R-:W-:-:S03]  /*afb0*/  PRMT R100, RZ, 0x7610, R100 ;  /* 0x00007610ff647816 */ /* 0x000fc60000000064 */
[----:B---3--:R3:W-:Y:S02]  /*afc0*/  STL [R1+0x7d8], R230 ;  /* 0x0007d8e601007387 */ /* 0x0087e40000100800 */
[C---:B---3--:R-:W-:Y:S02]  /*afd0*/  IADD3 R230, P5, PT, R200.reuse, R71, RZ ;  /* 0x00000047c8e67210 */ /* 0x048fe40007fbe0ff */
[----:B------:R-:W-:Y:S02]  /*afe0*/  STL [R1+0x4], R245 ;  /* 0x000004f501007387 */ /* 0x000fe40000100800 */
[----:B------:R-:W-:Y:S02]  /*aff0*/  LEA.HI.X.SX32 R236, R200, R70, 0x1, P5 ;  /* 0x00000046c8ec7211 */ /* 0x000fe400028f0eff */
[----:B------:R-:W-:Y:S04]  /*b000*/  STL [R1+0x28], R230 ;  /* 0x000028e601007387 */ /* 0x000fe80000100800 */
[----:B------:R-:W-:Y:S04]  /*b010*/  STL [R1+0x24], R236 ;  /* 0x000024ec01007387 */ /* 0x000fe80000100800 */
[----:B--2---:R2:W-:Y:S02]  /*b020*/  STL [R1+0x7d0], R237 ;  /* 0x0007d0ed01007387 */ /* 0x0045e40000100800 */
[----:B--2---:R-:W-:-:S02]  /*b030*/  @P1 IMAD.MOV.U32 R237, RZ, RZ, R236 ;  /* 0x000000ffffed1224 */ /* 0x004fc400078e00ec */
[----:B------:R-:W-:-:S05]  /*b040*/  @P1 IMAD.MOV.U32 R236, RZ, RZ, R230 ;  /* 0x000000ffffec1224 */ /* 0x000fca00078e00e6 */
[----:B------:R-:W2:Y:S01]  /*b050*/  @P1 LDG.E.U8 R100, desc[UR22][R236.64] ;  /* 0x00000016ec641981 */ /* 0x000ea2000c1e1100 */
[C---:B------:R-:W-:Y:S02]  /*b060*/  SEL R194, R75.reuse, R194, !P2 ;  /* 0x000000c24bc27207 */ /* 0x040fe40005000000 */
[----:B------:R-:W-:-:S03]  /*b070*/  SEL R192, R75, R192, !P2 ;  /* 0x000000c04bc07207 */ /* 0x000fc60005000000 */
[----:B------:R-:W-:Y:S02]  /*b080*/  IMAD R194, R194, UR20, RZ ;  /* 0x00000014c2c27c24 */ /* 0x000fe4000f8e02ff */
[----:B------:R-:W-:Y:S01]  /*b090*/  IMAD R192, R192, UR20, RZ ;  /* 0x00000014c0c07c24 */ /* 0x000fe2000f8e02ff */
[----:B------:R-:W3:Y:S02]  /*b0a0*/  LDL.LU.64 R236, [R1+0xb70] ;  /* 0x000b700001ec7983 */ /* 0x000ee40000300a00 */
[C---:B------:R-:W-:Y:S02]  /*b0b0*/  IADD3 R244, P5, PT, R194.reuse, R71, RZ ;  /* 0x00000047c2f47210 */ /* 0x040fe40007fbe0ff */
[----:B------:R-:W-:Y:S02]  /*b0c0*/  PRMT R30, RZ, 0x7610, R30 ;  /* 0x00007610ff1e7816 */ /* 0x000fe4000000001e */
[----:B------:R-:W-:Y:S01]  /*b0d0*/  LEA.HI.X.SX32 R245, R194, R70, 0x1, P5 ;  /* 0x00000046c2f57211 */ /* 0x000fe200028f0eff */
[----:B------:R-:W-:Y:S01]  /*b0e0*/  STL [R1+0x48], R244 ;  /* 0x000048f401007387 */ /* 0x000fe20000100800 */
[----:B------:R-:W-:-:S03]  /*b0f0*/  PRMT R94, RZ, 0x7610, R94 ;  /* 0x00007610ff5e7816 */ /* 0x000fc6000000005e */
[----:B------:R0:W3:Y:S04]  /*b100*/  @P1 LDG.E.U8 R30, desc[UR22][R244.64] ;  /* 0x00000016f41e1981 */ /* 0x0000e8000c1e1100 */
[----:B--2---:R2:W-:Y:S02]  /*b110*/  STL [R1+0x7cc], R100 ;  /* 0x0007cc6401007387 */ /* 0x0045e40000100800 */
[----:B--2---:R-:W-:-:S04]  /*b120*/  IADD3 R100, P5, PT, R192, R71, RZ ;  /* 0x00000047c0647210 */ /* 0x004fc80007fbe0ff */
[----:B------:R-:W-:Y:S01]  /*b130*/  LEA.HI.X.SX32 R230, R192, R70, 0x1, P5 ;  /* 0x00000046c0e67211 */ /* 0x000fe200028f0eff */
[----:B------:R2:W-:Y:S01]  /*b140*/  STL [R1+0x44], R245 ;  /* 0x000044f501007387 */ /* 0x0005e20000100800 */
[----:B0-----:R-:W-:-:S03]  /*b150*/  @P1 IMAD.MOV.U32 R244, RZ, RZ, R100 ;  /* 0x000000fffff41224 */ /* 0x001fc600078e0064 */
[----:B--2---:R-:W-:-:S05]  /*b160*/  @P1 IMAD.MOV.U32 R245, RZ, RZ, R230 ;  /* 0x000000fffff51224 */ /* 0x004fca00078e00e6 */
[----:B------:R-:W2:Y:S01]  /*b170*/  @P1 LDG.E.U8 R94, desc[UR22][R244.64] ;  /* 0x00000016f45e1981 */ /* 0x000ea2000c1e1100 */
[----:B------:R-:W-:-:S03]  /*b180*/  SEL R187, R75, R187, !P2 ;  /* 0x000000bb4bbb7207 */ /* 0x000fc60005000000 */
[----:B------:R-:W-:Y:S02]  /*b190*/  STL [R1+0x68], R100 ;  /* 0x0000686401007387 */ /* 0x000fe40000100800 */
[----:B------:R-:W-:Y:S02]  /*b1a0*/  IMAD R194, R187, UR20, RZ ;  /* 0x00000014bbc27c24 */ /* 0x000fe4000f8e02ff */
[----:B------:R-:W-:Y:S01]  /*b1b0*/  STL [R1+0x64], R230 ;  /* 0x000064e601007387 */ /* 0x000fe20000100800 */
[----:B------:R-:W-:-:S03]  /*b1c0*/  SEL R185, R75, R185, !P2 ;  /* 0x000000b94bb97207 */ /* 0x000fc60005000000 */
[----:B---3--:R0:W-:Y:S01]  /*b1d0*/  STL [R1+0x7c8], R30 ;  /* 0x0007c81e01007387 */ /* 0x0081e20000100800 */
[----:B------:R-:W-:Y:S01]  /*b1e0*/  SEL R179, R75, R179, !P2 ;  /* 0x000000b34bb37207 */ /* 0x000fe20005000000 */
[----:B------:R-:W-:Y:S02]  /*b1f0*/  IMAD R187, R185, UR20, RZ ;  /* 0x00000014b9bb7c24 */ /* 0x000fe4000f8e02ff */
[----:B------:R-:W3:Y:S01]  /*b200*/  LDL.LU.64 R244, [R1+0xb68] ;  /* 0x000b680001f47983 */ /* 0x000ee20000300a00 */
[----:B0-----:R-:W-:-:S05]  /*b210*/  IADD3 R30, P5, PT, R194, R71, RZ ;  /* 0x00000047c21e7210 */ /* 0x001fca0007fbe0ff */
[----:B------:R-:W-:Y:S01]  /*b220*/  STL [R1+0x88], R30 ;  /* 0x0000881e01007387 */ /* 0x000fe20000100800 */
[----:B------:R-:W-:Y:S01]  /*b230*/  PRMT R96, RZ, 0x7610, R96 ;  /* 0x00007610ff607816 */ /* 0x000fe20000000060 */
[----:B------:R-:W-:Y:S01]  /*b240*/  IMAD R192, R179, UR20, RZ ;  /* 0x00000014b3c07c24 */ /* 0x000fe2000f8e02ff */
[----:B------:R-:W-:Y:S01]  /*b250*/  SEL R185, R75, R178, !P2 ;  /* 0x000000b24bb97207 */ /* 0x000fe20005000000 */
[----:B------:R-:W-:Y:S01]  /*b260*/  @P1 IMAD.MOV.U32 R178, RZ, RZ, R30 ;  /* 0x000000ffffb21224 */ /* 0x000fe200078e001e */
[----:B------:R-:W-:Y:S01]  /*b270*/  PRMT R33, RZ, 0x7610, R33 ;  /* 0x00007610ff217816 */ /* 0x000fe20000000021 */
[----:B--2---:R0:W-:Y:S02]  /*b280*/  STL [R1+0x7c4], R94 ;  /* 0x0007c45e01007387 */ /* 0x0041e40000100800 */
[----:B0-----:R-:W-:Y:S02]  /*b290*/  LEA.HI.X.SX32 R94, R194, R70, 0x1, P5 ;  /* 0x00000046c25e7211 */ /* 0x001fe400028f0eff */
[----:B------:R-:W-:-:S03]  /*b2a0*/  IADD3 R100, P5, PT, R187, R71, RZ ;  /* 0x00000047bb647210 */ /* 0x000fc60007fbe0ff */
[----:B------:R-:W-:Y:S01]  /*b2b0*/  @P1 IMAD.MOV.U32 R179, RZ, RZ, R94 ;  /* 0x000000ffffb31224 */ /* 0x000fe200078e005e */
[----:B------:R-:W-:-:S04]  /*b2c0*/  LEA.HI.X.SX32 R230, R187, R70, 0x1, P5 ;  /* 0x00000046bbe67211 */ /* 0x000fc800028f0eff */
[----:B------:R0:W2:Y:S02]  /*b2d0*/  @P1 LDG.E.U8 R96, desc[UR22][R178.64] ;  /* 0x00000016b2601981 */ /* 0x0000a4000c1e1100 */
[----:B0-----:R-:W-:Y:S02]  /*b2e0*/  @P1 IMAD.MOV.U32 R178, RZ, RZ, R100 ;  /* 0x000000ffffb21224 */ /* 0x001fe400078e0064 */
[----:B------:R-:W-:-:S05]  /*b2f0*/  @P1 IMAD.MOV.U32 R179, RZ, RZ, R230 ;  /* 0x000000ffffb31224 */ /* 0x000fca00078e00e6 */
[----:B------:R0:W3:Y:S04]  /*b300*/  @P1 LDG.E.U8 R33, desc[UR22][R178.64] ;  /* 0x00000016b2211981 */ /* 0x0000e8000c1e1100 */
[----:B------:R0:W-:Y:S04]  /*b310*/  STL [R1+0x84], R94 ;  /* 0x0000845e01007387 */ /* 0x0001e80000100800 */
[----:B------:R-:W-:Y:S04]  /*b320*/  STL [R1+0xa8], R100 ;  /* 0x0000a86401007387 */ /* 0x000fe80000100800 */
[----:B0-----:R-:W4:Y:S04]  /*b330*/  LDL.LU R94, [R1+0xb60] ;  /* 0x000b6000015e7983 */ /* 0x001f280000300800 */
[----:B------:R-:W4:Y:S04]  /*b340*/  LDL.LU R30, [R1+0xb5c] ;  /* 0x000b5c00011e7983 */ /* 0x000f280000300800 */
[----:B------:R-:W-:Y:S01]  /*b350*/  STL [R1+0xa4], R230 ;  /* 0x0000a4e601007387 */ /* 0x000fe20000100800 */
[----:B------:R-:W-:Y:S01]  /*b360*/  IMAD R185, R185, UR20, RZ ;  /* 0x00000014b9b97c24 */ /* 0x000fe2000f8e02ff */
[----:B------:R-:W-:-:S02]  /*b370*/  SEL R177, R75, R177, !P2 ;  /* 0x000000b14bb17207 */ /* 0x000fc40005000000 */
[----:B------:R-:W-:Y:S02]  /*b380*/  PRMT R34, RZ, 0x7610, R34 ;  /* 0x00007610ff227816 */ /* 0x000fe40000000022 */
[----:B------:R-:W-:Y:S01]  /*b390*/  SEL R178, R75, R176, !P2 ;  /* 0x000000b04bb27207 */ /* 0x000fe20005000000 */
[----:B------:R-:W-:Y:S01]  /*b3a0*/  IMAD R179, R177, UR20, RZ ;  /* 0x00000014b1b37c24 */ /* 0x000fe2000f8e02ff */
[----:B------:R-:W-:Y:S01]  /*b3b0*/  PRMT R98, RZ, 0x7610, R98 ;  /* 0x00007610ff627816 */ /* 0x000fe20000000062 */
[----:B--2---:R0:W-:Y:S02]  /*b3c0*/  STL [R1+0x7bc], R96 ;  /* 0x0007bc6001007387 */ /* 0x0041e40000100800 */
[----:B0-----:R-:W-:-:S05]  /*b3d0*/  IADD3 R96, P5, PT, R192, R71, RZ ;  /* 0x00000047c0607210 */ /* 0x001fca0007fbe0ff */
[----:B------:R-:W-:Y:S04]  /*b3e0*/  STL [R1+0xc8], R96 ;  /* 0x0000c86001007387 */ /* 0x000fe80000100800 */
[----:B---3--:R0:W-:Y:S01]  /*b3f0*/  STL [R1+0x7b8], R33 ;  /* 0x0007b82101007387 */ /* 0x0081e20000100800 */
[----:B------:R-:W-:Y:S01]  /*b400*/  @P1 IMAD.MOV.U32 R176, RZ, RZ, R96 ;  /* 0x000000ffffb01224 */ /* 0x000fe200078e0060 */
        /* <DEDUP_REMOVED lines=13> */
[----:B------:R-:W-:Y:S01]  /*b4e0*/  SEL R171, R75, R171, !P2 ;  /* 0x000000ab4bab7207 */ /* 0x000fe20005000000 */
[----:B------:R-:W-:Y:S01]  /*b4f0*/  IMAD R178, R178, UR20, RZ ;  /* 0x00000014b2b27c24 */ /* 0x000fe2000f8e02ff */
[----:B------:R-:W-:-:S02]  /*b500*/  PRMT R37, RZ, 0x7610, R37 ;  /* 0x00007610ff257816 */ /* 0x000fc40000000025 */
        /* <DEDUP_REMOVED lines=8> */
[----:B0-----:R-:W-:-:S05]  /*b590*/  LEA.HI.X.SX32 R98, R179, R70, 0x1, P5 ;  /* 0x00000046b3627211 */ /* 0x001fca00028f0eff */
[----:B------:R-:W-:Y:S01]  /*b5a0*/  @P1 IMAD.MOV.U32 R171, RZ, RZ, R98 ;  /* 0x000000ffffab1224 */ /* 0x000fe200078e0062 */
[----:B------:R-:W-:-:S04]  /*b5b0*/  IADD3 R230, P5, PT, R178, R71, RZ ;  /* 0x00000047b2e67210 */ /* 0x000fc80007fbe0ff */
[----:B------:R0:W2:Y:S01]  /*b5c0*/  @P1 LDG.E.U8 R37, desc[UR22][R170.64] ;  /* 0x00000016aa251981 */ /* 0x0000a2000c1e1100 */
[----:B------:R-:W-:-:S05]  /*b5d0*/  LEA.HI.X.SX32 R100, R178, R70, 0x1, P5 ;  /* 0x00000046b2647211 */ /* 0x000fca00028f0eff */
[----:B0-----:R-:W-:Y:S02]  /*b5e0*/  IMAD.MOV.U32 R171, RZ, RZ, R100 ;  /* 0x000000ffffab7224 */ /* 0x001fe400078e0064 */
[----:B------:R-:W-:-:S05]  /*b5f0*/  @P1 IMAD.MOV.U32 R170, RZ, RZ, R230 ;  /* 0x000000ffffaa1224 */ /* 0x000fca00078e00e6 */
[----:B------:R0:W3:Y:S04]  /*b600*/  @P1 LDG.E.U8 R38, desc[UR22][R170.64] ;  /* 0x00000016aa261981 */ /* 0x0000e8000c1e1100 */
[----:B------:R0:W-:Y:S04]  /*b610*/  STL [R1+0x104], R98 ;  /* 0x0001046201007387 */ /* 0x0001e80000100800 */
[----:B------:R-:W-:Y:S01]  /*b620*/  STL [R1+0x128], R230 ;  /* 0x000128e601007387 */ /* 0x000fe20000100800 */
[----:B------:R-:W-:-:S03]  /*b630*/  IMAD R176, R176, UR20, RZ ;  /* 0x00000014b0b07c24 */ /* 0x000fc6000f8e02ff */
[----:B0-----:R-:W3:Y:S04]  /*b640*/  LDL.LU R98, [R1+0xb50] ;  /* 0x000b500001627983 */ /* 0x001ee80000300800 */
[----:B------:R-:W3:Y:S01]  /*b650*/  LDL.LU R34, [R1+0xb4c] ;  /* 0x000b4c0001227983 */ /* 0x000ee20000300800 */
[----:B------:R-:W-:Y:S02]  /*b660*/  PRMT R102, RZ, 0x7610, R102 ;  /* 0x00007610ff667816 */ /* 0x000fe40000000066 */
[----:B------:R-:W-:Y:S01]  /*b670*/  PRMT R108, RZ, 0x7610, R108 ;  /* 0x00007610ff6c7816 */ /* 0x000fe2000000006c */
[----:B--2---:R0:W-:Y:S04]  /*b680*/  STL [R1+0x7a0], R37 ;  /* 0x0007a02501007387 */ /* 0x0041e80000100800 */
[----:B0-----:R-:W2:Y:S04]  /*b690*/  LDL.LU R37, [R1+0xb48] ;  /* 0x000b480001257983 */ /* 0x001ea80000300800 */
[----:B------:R0:W-:Y:S02]  /*b6a0*/  STL [R1+0x124], R100 ;  /* 0x0001246401007387 */ /* 0x0001e40000100800 */
[----:B0-----:R-:W-:-:S04]  /*b6b0*/  IADD3 R100, P5, PT, R177, R71, RZ ;  /* 0x00000047b1647210 */ /* 0x001fc80007fbe0ff */
[----:B------:R-:W-:Y:S02]  /*b6c0*/  LEA.HI.X.SX32 R171, R177, R70, 0x1, P5 ;  /* 0x00000046b1ab7211 */ /* 0x000fe400028f0eff */
[----:B------:R-:W-:Y:S01]  /*b6d0*/  IADD3 R230, P5, PT, R176, R71, RZ ;  /* 0x00000047b0e67210 */ /* 0x000fe20007fbe0ff */
[----:B------:R0:W-:Y:S01]  /*b6e0*/  STL [R1+0x148], R100 ;  /* 0x0001486401007387 */ /* 0x0001e20000100800 */
[----:B------:R-:W-:-:S03]  /*b6f0*/  @P1 IMAD.MOV.U32 R170, RZ, RZ, R100 ;  /* 0x000000ffffaa1224 */ /* 0x000fc600078e0064 */
[----:B------:R-:W-:Y:S04]  /*b700*/  STL [R1+0x144], R171 ;  /* 0x000144ab01007387 */ /* 0x000fe80000100800 */
[----:B------:R-:W-:Y:S04]  /*b710*/  STL [R1+0x168], R230 ;  /* 0x000168e601007387 */ /* 0x000fe80000100800 */
[----:B---3--:R3:W-:Y:S04]  /*b720*/  STL [R1+0x798], R38 ;  /* 0x0007982601007387 */ /* 0x0087e80000100800 */
[----:B------:R1:W2:Y:S01]  /*b730*/  @P1 LDG.E.U8 R102, desc[UR22][R170.64] ;  /* 0x00000016aa661981 */ /* 0x0002a2000c1e1100 */
[----:B------:R-:W-:-:S02]  /*b740*/  SEL R68, R75, R68, !P2 ;  /* 0x000000444b447207 */ /* 0x000fc40005000000 */
[----:B------:R-:W-:Y:S01]  /*b750*/  SEL R67, R75, R67, !P2 ;  /* 0x000000434b437207 */ /* 0x000fe20005000000 */
[----:B0-----:R-:W4:Y:S01]  /*b760*/  LDL.LU R100, [R1+0xb44] ;  /* 0x000b440001647983 */ /* 0x001f220000300800 */
[----:B---3--:R-:W-:Y:S01]  /*b770*/  LEA.HI.X.SX32 R38, R176, R70, 0x1, P5 ;  /* 0x00000046b0267211 */ /* 0x008fe200028f0eff */
[----:B-1----:R-:W-:-:S04]  /*b780*/  @P1 IMAD.MOV.U32 R170, RZ, RZ, R230 ;  /* 0x000000ffffaa1224 */ /* 0x002fc800078e00e6 */
[----:B------:R-:W-:-:S05]  /*b790*/  IMAD.MOV.U32 R171, RZ, RZ, R38 ;  /* 0x000000ffffab7224 */ /* 0x000fca00078e0026 */
[----:B------:R0:W3:Y:S01]  /*b7a0*/  @P1 LDG.E.U8 R108, desc[UR22][R170.64] ;  /* 0x00000016aa6c1981 */ /* 0x0000e2000c1e1100 */
[----:B------:R-:W-:Y:S02]  /*b7b0*/  IMAD R68, R68, UR20, RZ ;  /* 0x0000001444447c24 */ /* 0x000fe4000f8e02ff */
[----:B------:R-:W-:Y:S01]  /*b7c0*/  IMAD R67, R67, UR20, RZ ;  /* 0x0000001443437c24 */ /* 0x000fe2000f8e02ff */
[----:B------:R-:W-:Y:S02]  /*b7d0*/  PRMT R104, RZ, 0x7610, R104 ;  /* 0x00007610ff687816 */ /* 0x000fe40000000068 */
[----:B------:R-:W-:Y:S01]  /*b7e0*/  PRMT R41, RZ, 0x7610, R41 ;  /* 0x00007610ff297816 */ /* 0x000fe20000000029 */
[----:B--2---:R1:W-:Y:S04]  /*b7f0*/  STL [R1+0x78c], R102 ;  /* 0x00078c6601007387 */ /* 0x0043e80000100800 */
[----:B-1----:R-:W2:Y:S04]  /*b800*/  LDL.LU R102, [R1+0xb40] ;  /* 0x000b400001667983 */ /* 0x002ea80000300800 */
[----:B------:R1:W-:Y:S02]  /*b810*/  STL [R1+0x164], R38 ;  /* 0x0001642601007387 */ /* 0x0003e40000100800 */
[----:B-1----:R-:W-:-:S04]  /*b820*/  IADD3 R38, P5, PT, R68, R71, RZ ;  /* 0x0000004744267210 */ /* 0x002fc80007fbe0ff */
[----:B0-----:R-:W-:Y:S01]  /*b830*/  LEA.HI.X.SX32 R171, R68, R70, 0x1, P5 ;  /* 0x0000004644ab7211 */ /* 0x001fe200028f0eff */
[----:B------:R-:W-:Y:S01]  /*b840*/  STL [R1+0x1a8], R38 ;  /* 0x0001a82601007387 */ /* 0x000fe20000100800 */
[----:B------:R-:W-:-:S03]  /*b850*/  @P1 IMAD.MOV.U32 R170, RZ, RZ, R38 ;  /* 0x000000ffffaa1224 */ /* 0x000fc600078e0026 */
[----:B---3--:R0:W-:Y:S04]  /*b860*/  STL [R1+0x788], R108 ;  /* 0x0007886c01007387 */ /* 0x0081e80000100800 */
[----:B------:R1:W3:Y:S01]  /*b870*/  @P1 LDG.E.U8 R104, desc[UR22][R170.64] ;  /* 0x00000016aa681981 */ /* 0x0002e2000c1e1100 */
[----:B0-----:R-:W-:-:S04]  /*b880*/  IADD3 R108, P5, PT, R67, R71, RZ ;  /* 0x00000047436c7210 */ /* 0x001fc80007fbe0ff */
[----:B------:R-:W-:Y:S01]  /*b890*/  LEA.HI.X.SX32 R230, R67, R70, 0x1, P5 ;  /* 0x0000004643e67211 */ /* 0x000fe200028f0eff */
[----:B------:R0:W-:Y:S01]  /*b8a0*/  STL [R1+0x1a4], R171 ;  /* 0x0001a4ab01007387 */ /* 0x0001e20000100800 */
[----:B-1----:R-:W-:-:S03]  /*b8b0*/  @P1 IMAD.MOV.U32 R170, RZ, RZ, R108 ;  /* 0x000000ffffaa1224 */ /* 0x002fc600078e006c */
[----:B0-----:R-:W-:-:S05]  /*b8c0*/  @P1 IMAD.MOV.U32 R171, RZ, RZ, R230 ;  /* 0x000000ffffab1224 */ /* 0x001fca00078e00e6 */
[----:B------:R-:W2:Y:S01]  /*b8d0*/  @P1 LDG.E.U8 R41, desc[UR22][R170.64] ;  /* 0x00000016aa291981 */ /* 0x000ea2000c1e1100 */
[----:B------:R-:W-:-:S03]  /*b8e0*/  SEL R64, R75, R64, !P2 ;  /* 0x000000404b407207 */ /* 0x000fc60005000000 */
[----:B------:R-:W-:Y:S02]  /*b8f0*/  STL [R1+0x1c8], R108 ;  /* 0x0001c86c01007387 */ /* 0x000fe40000100800 */
[----:B------:R-:W-:Y:S01]  /*b900*/  IMAD R64, R64, UR20, RZ ;  /* 0x0000001440407c24 */ /* 0x000fe2000f8e02ff */
[----:B------:R-:W-:Y:S01]  /*b910*/  SEL R63, R75, R63, !P2 ;  /* 0x0000003f4b3f7207 */ /* 0x000fe20005000000 */
[----:B------:R-:W4:Y:S04]  /*b920*/  LDL.LU R38, [R1+0xb3c] ;  /* 0x000b3c0001267983 */ /* 0x000f280000300800 */
[----:B------:R-:W-:Y:S01]  /*b930*/  STL [R1+0x1c4], R230 ;  /* 0x0001c4e601007387 */ /* 0x000fe20000100800 */
[----:B------:R-:W-:Y:S01]  /*b940*/  IMAD R63, R63, UR20, RZ ;  /* 0x000000143f3f7c24 */ /* 0x000fe2000f8e02ff */
[----:B------:R-:W-:-:S02]  /*b950*/  SEL R62, R75, R62, !P2 ;  /* 0x0000003e4b3e7207 */ /* 0x000fc40005000000 */
[----:B------:R-:W-:Y:S02]  /*b960*/  PRMT R45, RZ, 0x7610, R45 ;  /* 0x00007610ff2d7816 */ /* 0x000fe4000000002d */
[----:B------:R-:W-:Y:S01]  /*b970*/  PRMT R42, RZ, 0x7610, R42 ;  /* 0x00007610ff2a7816 */ /* 0x000fe2000000002a */
[----:B---3--:R0:W-:Y:S02]  /*b980*/  STL [R1+0x784], R104 ;  /* 0x0007846801007387 */ /* 0x0081e40000100800 */
[----:B0-----:R-:W-:-:S05]  /*b990*/  IADD3 R104, P5, PT, R64, R71, RZ ;  /* 0x0000004740687210 */ /* 0x001fca0007fbe0ff */
[----:B------:R-:W-:Y:S04]  /*b9a0*/  STL [R1+0x1e8], R104 ;  /* 0x0001e86801007387 */ /* 0x000fe80000100800 */
[----:B--2---:R0:W-:Y:S02]  /*b9b0*/  STL [R1+0x780], R41 ;  /* 0x0007802901007387 */ /* 0x0041e40000100800 */
[-C--:B0-----:R-:W-:Y:S02]  /*b9c0*/  LEA.HI.X.SX32 R41, R64, R70.reuse, 0x1, P5 ;  /* 0x0000004640297211 */ /* 0x081fe400028f0eff */
[C---:B------:R-:W-:Y:S01]  /*b9d0*/  IADD3 R108, P5, PT, R63.reuse, R71, RZ ;  /* 0x000000473f6c7210 */ /* 0x040fe20007fbe0ff */
[----:B------:R-:W-:Y:S02]  /*b9e0*/  IMAD R64, R62, UR20, RZ ;  /* 0x000000143e407c24 */ /* 0x000fe4000f8e02ff */
[----:B------:R-:W-:Y:S01]  /*b9f0*/  @P1 IMAD.MOV.U32 R62, RZ, RZ, R104 ;  /* 0x000000ffff3e1224 */ /* 0x000fe200078e0068 */
[----:B------:R-:W-:Y:S01]  /*ba00*/  LEA.HI.X.SX32 R230, R63, R70, 0x1, P5 ;  /* 0x000000463fe67211 */ /* 0x000fe200028f0eff */
[----:B------:R-:W-:-:S05]  /*ba10*/  @P1 IMAD.MOV.U32 R63, RZ, RZ, R41 ;  /* 0x000000ffff3f1224 */ /* 0x000fca00078e0029 */
[----:B------:R0:W2:Y:S02]  /*ba20*/  @P1 LDG.E.U8 R45, desc[UR22][R62.64] ;  /* 0x000000163e2d1981 */ /* 0x0000a4000c1e1100 */
[----:B0-----:R-:W-:Y:S02]  /*ba30*/  @P1 IMAD.MOV.U32 R62, RZ, RZ, R108 ;  /* 0x000000ffff3e1224 */ /* 0x001fe400078e006c */
[----:B------:R-:W-:-:S05]  /*ba40*/  @P1 IMAD.MOV.U32 R63, RZ, RZ, R230 ;  /* 0x000000ffff3f1224 */ /* 0x000fca00078e00e6 */
[----:B------:R0:W3:Y:S04]  /*ba50*/  @P1 LDG.E.U8 R42, desc[UR22][R62.64] ;  /* 0x000000163e2a1981 */ /* 0x0000e8000c1e1100 */
[----:B------:R1:W-:Y:S01]  /*ba60*/  STL [R1+0x1e4], R41 ;  /* 0x0001e42901007387 */ /* 0x0003e20000100800 */
[----:B------:R-:W-:-:S03]  /*ba70*/  SEL R61, R75, R61, !P2 ;  /* 0x0000003d4b3d7207 */ /* 0x000fc60005000000 */
[----:B------:R-:W-:Y:S04]  /*ba80*/  STL [R1+0x208], R108 ;  /* 0x0002086c01007387 */ /* 0x000fe80000100800 */
[----:B-1----:R-:W4:Y:S04]  /*ba90*/  LDL.LU R41, [R1+0xb38] ;  /* 0x000b380001297983 */ /* 0x002f280000300800 */
[----:B------:R-:W4:Y:S04]  /*baa0*/  LDL.LU R104, [R1+0xb34] ;  /* 0x000b340001687983 */ /* 0x000f280000300800 */
[----:B------:R-:W-:Y:S01]  /*bab0*/  STL [R1+0x204], R230 ;  /* 0x000204e601007387 */ /* 0x000fe20000100800 */
[----:B------:R-:W-:Y:S01]  /*bac0*/  IMAD R61, R61, UR20, RZ ;  /* 0x000000143d3d7c24 */ /* 0x000fe2000f8e02ff */
[----:B------:R-:W-:-:S02]  /*bad0*/  SEL R60, R75, R60, !P2 ;  /* 0x0000003c4b3c7207 */ /* 0x000fc40005000000 */
[----:B------:R-:W-:-:S03]  /*bae0*/  PRMT R106, RZ, 0x7610, R106 ;  /* 0x00007610ff6a7816 */ /* 0x000fc6000000006a */
[----:B0-----:R-:W-:Y:S01]  /*baf0*/  IMAD R62, R60, UR20, RZ ;  /* 0x000000143c3e7c24 */ /* 0x001fe2000f8e02ff */
[----:B--2---:R0:W-:Y:S02]  /*bb00*/  STL [R1+0x77c], R45 ;  /* 0x00077c2d01007387 */ /* 0x0041e40000100800 */
[----:B0-----:R-:W-:-:S05]  /*bb10*/  IADD3 R45, P5, PT, R64, R71, RZ ;  /* 0x00000047402d7210 */ /* 0x001fca0007fbe0ff */
[----:B------:R-:W-:Y:S04]  /*bb20*/  STL [R1+0x228], R45 ;  /* 0x0002282d01007387 */ /* 0x000fe80000100800 */
[----:B---3--:R0:W-:Y:S01]  /*bb30*/  STL [R1+0x774], R42 ;  /* 0x0007742a01007387 */ /* 0x0081e20000100800 */
[----:B------:R-:W-:Y:S01]  /*bb40*/  @P1 IMAD.MOV.U32 R60, RZ, RZ, R45 ;  /* 0x000000ffff3c1224 */ /* 0x000fe200078e002d */
[----:B0-----:R-:W-:Y:S02]  /*bb50*/  LEA.HI.X.SX32 R42, R64, R70, 0x1, P5 ;  /* 0x00000046402a7211 */ /* 0x001fe400028f0eff */
[----:B------:R-:W-:-:S04]  /*bb60*/  IADD3 R230, P5, PT, R61, R71, RZ ;  /* 0x000000473de67210 */ /* 0x000fc80007fbe0ff */
[----:B------:R-:W-:Y:S01]  /*bb70*/  LEA.HI.X.SX32 R108, R61, R70, 0x1, P5 ;  /* 0x000000463d6c7211 */ /* 0x000fe200028f0eff */
[----:B------:R-:W-:-:S05]  /*bb80*/  @P1 IMAD.MOV.U32 R61, RZ, RZ, R42 ;  /* 0x000000ffff3d1224 */ /* 0x000fca00078e002a */
[----:B------:R0:W2:Y:S04]  /*bb90*/  @P1 LDG.E.U8 R106, desc[UR22][R60.64] ;  /* 0x000000163c6a1981 */ /* 0x0000a8000c1e1100 */
[----:B------:R1:W-:Y:S04]  /*bba0*/  STL [R1+0x224], R42 ;  /* 0x0002242a01007387 */ /* 0x0003e80000100800 */
[----:B------:R-:W-:Y:S01]  /*bbb0*/  STL [R1+0x248], R230 ;  /* 0x000248e601007387 */ /* 0x000fe20000100800 */
[----:B------:R-:W-:Y:S01]  /*bbc0*/  PRMT R49, RZ, 0x7610, R49 ;  /* 0x00007610ff317816 */ /* 0x000fe20000000031 */
[----:B0-----:R-:W-:-:S02]  /*bbd0*/  IMAD.MOV.U32 R61, RZ, RZ, R108 ;  /* 0x000000ffff3d7224 */ /* 0x001fc400078e006c */
[----:B-1----:R-:W3:Y:S01]  /*bbe0*/  LDL.LU R42, [R1+0xb30] ;  /* 0x000b3000012a7983 */ /* 0x002ee20000300800 */
[----:B------:R-:W-:-:S03]  /*bbf0*/  @P1 IMAD.MOV.U32 R60, RZ, RZ, R230 ;  /* 0x000000ffff3c1224 */ /* 0x000fc600078e00e6 */
[----:B------:R-:W3:Y:S01]  /*bc00*/  LDL.LU R45, [R1+0xb2c] ;  /* 0x000b2c00012d7983 */ /* 0x000ee20000300800 */
[----:B------:R-:W-:-:S03]  /*bc10*/  PRMT R46, RZ, 0x7610, R46 ;  /* 0x00007610ff2e7816 */ /* 0x000fc6000000002e */
[----:B------:R0:W3:Y:S04]  /*bc20*/  @P1 LDG.E.U8 R49, desc[UR22][R60.64] ;  /* 0x000000163c311981 */ /* 0x0000e8000c1e1100 */
[----:B--2---:R1:W-:Y:S04]  /*bc30*/  STL [R1+0x76c], R106 ;  /* 0x00076c6a01007387 */ /* 0x0043e80000100800 */
[----:B-1----:R-:W2:Y:S04]  /*bc40*/  LDL.LU R106, [R1+0xb28] ;  /* 0x000b2800016a7983 */ /* 0x002ea80000300800 */
[----:B------:R1:W-:Y:S02]  /*bc50*/  STL [R1+0x244], R108 ;  /* 0x0002446c01007387 */ /* 0x0003e40000100800 */
[----:B-1----:R-:W-:-:S04]  /*bc60*/  IADD3 R108, P5, PT, R62, R71, RZ ;  /* 0x000000473e6c7210 */ /* 0x002fc80007fbe0ff */
[----:B0-----:R-:W-:Y:S01]  /*bc70*/  LEA.HI.X.SX32 R61, R62, R70, 0x1, P5 ;  /* 0x000000463e3d7211 */ /* 0x001fe200028f0eff */
[----:B------:R-:W-:-:S05]  /*bc80*/  @P1 IMAD.MOV.U32 R60, RZ, RZ, R108 ;  /* 0x000000ffff3c1224 */ /* 0x000fca00078e006c */
[----:B------:R0:W2:Y:S01]  /*bc90*/  @P1 LDG.E.U8 R46, desc[UR22][R60.64] ;  /* 0x000000163c2e1981 */ /* 0x0000a2000c1e1100 */
[----:B------:R-:W-:-:S05]  /*bca0*/  SEL R59, R75, R59, !P2 ;  /* 0x0000003b4b3b7207 */ /* 0x000fca0005000000 */
[----:B------:R-:W-:Y:S01]  /*bcb0*/  IMAD R59, R59, UR20, RZ ;  /* 0x000000143b3b7c24 */ /* 0x000fe2000f8e02ff */
[----:B------:R1:W-:Y:S01]  /*bcc0*/  STL [R1+0x268], R108 ;  /* 0x0002686c01007387 */ /* 0x0003e20000100800 */
[----:B------:R-:W-:-:S03]  /*bcd0*/  SEL R184, R75, R184, !P2 ;  /* 0x000000b84bb87207 */ /* 0x000fc60005000000 */
[----:B------:R-:W-:Y:S01]  /*bce0*/  IADD3 R230, P5, PT, R59, R71, RZ ;  /* 0x000000473be67210 */ /* 0x000fe20007fbe0ff */
[----:B------:R-:W-:Y:S01]  /*bcf0*/  STL [R1+0x264], R61 ;  /* 0x0002643d01007387 */ /* 0x000fe20000100800 */
[----:B------:R-:W-:-:S03]  /*bd00*/  IMAD R184, R184, UR20, RZ ;  /* 0x00000014b8b87c24 */ /* 0x000fc6000f8e02ff */
[----:B------:R-:W-:Y:S04]  /*bd10*/  STL [R1+0x288], R230 ;  /* 0x000288e601007387 */ /* 0x000fe80000100800 */
[----:B---3--:R3:W-:Y:S01]  /*bd20*/  STL [R1+0x768], R49 ;  /* 0x0007683101007387 */ /* 0x0087e20000100800 */
[----:B------:R-:W-:-:S03]  /*bd30*/  PRMT R112, RZ, 0x7610, R112 ;  /* 0x00007610ff707816 */ /* 0x000fc60000000070 */
[----:B-1----:R-:W4:Y:S01]  /*bd40*/  LDL.LU R108, [R1+0xb24] ;  /* 0x000b2400016c7983 */ /* 0x002f220000300800 */
[----:B0-----:R-:W-:Y:S01]  /*bd50*/  @P1 IMAD.MOV.U32 R60, RZ, RZ, R230 ;  /* 0x000000ffff3c1224 */ /* 0x001fe200078e00e6 */
[----:B---3--:R-:W-:-:S05]  /*bd60*/  LEA.HI.X.SX32 R49, R59, R70, 0x1, P5 ;  /* 0x000000463b317211 */ /* 0x008fca00028f0eff */
[----:B------:R-:W-:Y:S01]  /*bd70*/  IMAD.MOV.U32 R61, RZ, RZ, R49 ;  /* 0x000000ffff3d7224 */ /* 0x000fe200078e0031 */
[----:B------:R-:W-:-:S04]  /*bd80*/  PRMT R110, RZ, 0x7610, R110 ;  /* 0x00007610ff6e7816 */ /* 0x000fc8000000006e */
        /* <DEDUP_REMOVED lines=79> */
[----:B------:R1:W-:Y:S04]  /*c280*/  STL [R1+0x368], R55 ;  /* 0x0003683701007387 */ /* 0x0003e80000100800 */
[----:B------:R-:W-:Y:S01]  /*c290*/  IADD3 R230, P5, PT, R211, R71, RZ ;  /* 0x00000047d3e67210 */ /* 0x000fe20007fbe0ff */
[----:B------:R-:W-:Y:S01]  /*c2a0*/  STL [R1+0x364], R61 ;  /* 0x0003643d01007387 */ /* 0x000fe20000100800 */
[----:B------:R-:W-:-:S03]  /*c2b0*/  SEL R216, R75, R216, !P2 ;  /* 0x000000d84bd87207 */ /* 0x000fc60005000000 */
[----:B------:R-:W-:Y:S04]  /*c2c0*/  STL [R1+0x388], R230 ;  /* 0x000388e601007387 */ /* 0x000fe80000100800 */
[----:B---3--:R3:W-:Y:S01]  /*c2d0*/  STL [R1+0x744], R118 ;  /* 0x0007447601007387 */ /* 0x0087e20000100800 */
[----:B------:R-:W-:Y:S01]  /*c2e0*/  IMAD R216, R216, UR20, RZ ;  /* 0x00000014d8d87c24 */ /* 0x000fe2000f8e02ff */
[----:B------:R-:W-:Y:S01]  /*c2f0*/  PRMT R122, RZ, 0x7610, R122 ;  /* 0x00007610ff7a7816 */ /* 0x000fe2000000007a */
[----:B0-----:R-:W-:Y:S01]  /*c300*/  @P1 IMAD.MOV.U32 R60, RZ, RZ, R230 ;  /* 0x000000ffff3c1224 */ /* 0x001fe200078e00e6 */
[----:B-1----:R-:W4:Y:S01]  /*c310*/  LDL.LU R55, [R1+0xb04] ;  /* 0x000b040001377983 */ /* 0x002f220000300800 */
        /* <DEDUP_REMOVED lines=19> */
[----:B------:R-:W-:Y:S01]  /*c450*/  PRMT R126, RZ, 0x7610, R126 ;  /* 0x00007610ff7e7816 */ /* 0x000fe2000000007e */
[----:B------:R-:W-:Y:S02]  /*c460*/  IMAD R218, R218, UR20, RZ ;  /* 0x00000014dada7c24 */ /* 0x000fe4000f8e02ff */
        /* <DEDUP_REMOVED lines=17> */
[----:B------:R-:W-:Y:S04]  /*c580*/  STL [R1+0x3e4], R61 ;  /* 0x0003e43d01007387 */ /* 0x000fe80000100800 */
[----:B------:R-:W-:Y:S01]  /*c590*/  STL [R1+0x408], R230 ;  /* 0x000408e601007387 */ /* 0x000fe20000100800 */
[----:B------:R-:W-:-:S03]  /*c5a0*/  SEL R225, R75, R225, !P2 ;  /* 0x000000e14be17207 */ /* 0x000fc60005000000 */
[----:B---3--:R3:W-:Y:S01]  /*c5b0*/  STL [R1+0x734], R126 ;  /* 0x0007347e01007387 */ /* 0x0087e20000100800 */
[----:B------:R-:W-:Y:S01]  /*c5c0*/  PRMT R200, RZ, 0x7610, R200 ;  /* 0x00007610ffc87816 */ /* 0x000fe200000000c8 */
[----:B0-----:R-:W-:Y:S02]  /*c5d0*/  @P1 IMAD.MOV.U32 R60, RZ, RZ, R230 ;  /* 0x000000ffff3c1224 */ /* 0x001fe400078e00e6 */
[----:B------:R-:W-:Y:S01]  /*c5e0*/  IMAD R225, R225, UR20, RZ ;  /* 0x00000014e1e17c24 */ /* 0x000fe2000f8e02ff */
[----:B-1----:R-:W4:Y:S01]  /*c5f0*/  LDL.LU R122, [R1+0xaf4] ;  /* 0x000af400017a7983 */ /* 0x002f220000300800 */
[----:B---3--:R-:W-:-:S05]  /*c600*/  LEA.HI.X.SX32 R126, R224, R70, 0x1, P5 ;  /* 0x00000046e07e7211 */ /* 0x008fca00028f0eff */
[----:B------:R-:W-:-:S05]  /*c610*/  IMAD.MOV.U32 R61, RZ, RZ, R126 ;  /* 0x000000ffff3d7224 */ /* 0x000fca00078e007e */
[----:B------:R0:W3:Y:S01]  /*c620*/  @P1 LDG.E.U8 R200, desc[UR22][R60.64] ;  /* 0x000000163cc81981 */ /* 0x0000e2000c1e1100 */
[----:B------:R-:W-:-:S03]  /*c630*/  PRMT R224, RZ, 0x7610, R224 ;  /* 0x00007610ffe07816 */ /* 0x000fc600000000e0 */
        /* <DEDUP_REMOVED lines=9> */
[----:B------:R-:W-:Y:S01]  /*c6d0*/  STL [R1+0x428], R126 ;  /* 0x0004287e01007387 */ /* 0x000fe20000100800 */
[----:B------:R-:W-:-:S03]  /*c6e0*/  SEL R227, R75, R227, !P2 ;  /* 0x000000e34be37207 */ /* 0x000fc60005000000 */
[----:B---3--:R1:W-:Y:S01]  /*c6f0*/  STL [R1+0x72c], R200 ;  /* 0x00072cc801007387 */ /* 0x0083e20000100800 */
[----:B------:R-:W-:Y:S01]  /*c700*/  PRMT R177, RZ, 0x7610, R177 ;  /* 0x00007610ffb17816 */ /* 0x000fe200000000b1 */
[----:B------:R-:W-:Y:S01]  /*c710*/  IMAD R227, R227, UR20, RZ ;  /* 0x00000014e3e37c24 */ /* 0x000fe2000f8e02ff */
[C---:B-1----:R-:W-:Y:S01]  /*c720*/  IADD3 R200, P5, PT, R226.reuse, R71, RZ ;  /* 0x00000047e2c87210 */ /* 0x042fe20007fbe0ff */
[----:B------:R1:W-:Y:S03]  /*c730*/  STL [R1+0x424], R61 ;  /* 0x0004243d01007387 */ /* 0x0003e60000100800 */
[----:B------:R-:W-:Y:S01]  /*c740*/  LEA.HI.X.SX32 R230, R226, R70, 0x1, P5 ;  /* 0x00000046e2e67211 */ /* 0x000fe200028f0eff */
[----:B------:R-:W-:Y:S01]  /*c750*/  STL [R1+0x448], R200 ;  /* 0x000448c801007387 */ /* 0x000fe20000100800 */
[----:B0-----:R-:W-:-:S03]  /*c760*/  @P1 IMAD.MOV.U32 R60, RZ, RZ, R200 ;  /* 0x000000ffff3c1224 */ /* 0x001fc600078e00c8 */
[----:B------:R-:W3:Y:S01]  /*c770*/  LDL.LU R126, [R1+0xaec] ;  /* 0x000aec00017e7983 */ /* 0x000ee20000300800 */
[----:B-1----:R-:W-:-:S03]  /*c780*/  @P1 IMAD.MOV.U32 R61, RZ, RZ, R230 ;  /* 0x000000ffff3d1224 */ /* 0x002fc600078e00e6 */
[----:B------:R-:W-:Y:S04]  /*c790*/  STL [R1+0x444], R230 ;  /* 0x000444e601007387 */ /* 0x000fe80000100800 */
[----:B------:R0:W3:Y:S01]  /*c7a0*/  @P1 LDG.E.U8 R177, desc[UR22][R60.64] ;  /* 0x000000163cb11981 */ /* 0x0000e2000c1e1100 */
[----:B------:R-:W-:-:S03]  /*c7b0*/  PRMT R184, RZ, 0x7610, R184 ;  /* 0x00007610ffb87816 */ /* 0x000fc600000000b8 */
[----:B--2---:R1:W-:Y:S02]  /*c7c0*/  STL [R1+0x728], R224 ;  /* 0x000728e001007387 */ /* 0x0043e40000100800 */
[----:B-1----:R-:W-:-:S04]  /*c7d0*/  IADD3 R224, P5, PT, R227, R71, RZ ;  /* 0x00000047e3e07210 */ /* 0x002fc80007fbe0ff */
[----:B------:R-:W-:Y:S01]  /*c7e0*/  LEA.HI.X.SX32 R230, R227, R70, 0x1, P5 ;  /* 0x00000046e3e67211 */ /* 0x000fe200028f0eff */
[----:B0-----:R-:W-:-:S04]  /*c7f0*/  @P1 IMAD.MOV.U32 R60, RZ, RZ, R224 ;  /* 0x000000ffff3c1224 */ /* 0x001fc800078e00e0 */
[----:B------:R-:W-:-:S05]  /*c800*/  @P1 IMAD.MOV.U32 R61, RZ, RZ, R230 ;  /* 0x000000ffff3d1224 */ /* 0x000fca00078e00e6 */
[----:B------:R0:W2:Y:S01]  /*c810*/  @P1 LDG.E.U8 R184, desc[UR22][R60.64] ;  /* 0x000000163cb81981 */ /* 0x0000a2000c1e1100 */
[----:B------:R-:W-:-:S05]  /*c820*/  SEL R232, R75, R232, !P2 ;  /* 0x000000e84be87207 */ /* 0x000fca0005000000 */
[----:B------:R-:W-:Y:S01]  /*c830*/  IMAD R232, R232, UR20, RZ ;  /* 0x00000014e8e87c24 */ /* 0x000fe2000f8e02ff */
[----:B------:R-:W-:Y:S01]  /*c840*/  STL [R1+0x468], R224 ;  /* 0x000468e001007387 */ /* 0x000fe20000100800 */
[----:B------:R-:W-:-:S03]  /*c850*/  SEL R233, R75, R233, !P2 ;  /* 0x000000e94be97207 */ /* 0x000fc60005000000 */
[----:B---3--:R1:W-:Y:S02]  /*c860*/  STL [R1+0x724], R177 ;  /* 0x000724b101007387 */ /* 0x0083e40000100800 */
[----:B------:R-:W-:Y:S01]  /*c870*/  IMAD R233, R233, UR20, RZ ;  /* 0x00000014e9e97c24 */ /* 0x000fe2000f8e02ff */
[----:B------:R-:W-:Y:S02]  /*c880*/  PRMT R171, RZ, 0x7610, R171 ;  /* 0x00007610ffab7816 */ /* 0x000fe400000000ab */
[----:B-1----:R-:W-:-:S04]  /*c890*/  IADD3 R177, P5, PT, R232, R71, RZ ;  /* 0x00000047e8b17210 */ /* 0x002fc80007fbe0ff */
[----:B------:R-:W-:Y:S01]  /*c8a0*/  LEA.HI.X.SX32 R200, R232, R70, 0x1, P5 ;  /* 0x00000046e8c87211 */ /* 0x000fe200028f0eff */
[----:B------:R-:W-:Y:S01]  /*c8b0*/  STL [R1+0x464], R230 ;  /* 0x000464e601007387 */ /* 0x000fe20000100800 */
[----:B0-----:R-:W-:-:S03]  /*c8c0*/  @P1 IMAD.MOV.U32 R60, RZ, RZ, R177 ;  /* 0x000000ffff3c1224 */ /* 0x001fc600078e00b1 */
[----:B------:R-:W-:Y:S01]  /*c8d0*/  STL [R1+0x488], R177 ;  /* 0x000488b101007387 */ /* 0x000fe20000100800 */
[----:B------:R-:W-:-:S03]  /*c8e0*/  @P1 IMAD.MOV.U32 R61, RZ, RZ, R200 ;  /* 0x000000ffff3d1224 */ /* 0x000fc600078e00c8 */
        /* <DEDUP_REMOVED lines=34> */
[----:B------:R-:W-:Y:S02]  /*cb10*/  SEL R241, R75, R241, !P2 ;  /* 0x000000f14bf17207 */ /* 0x000fe40005000000 */
[----:B------:R-:W-:Y:S01]  /*cb20*/  PRMT R59, RZ, 0x7610, R59 ;  /* 0x00007610ff3b7816 */ /* 0x000fe2000000003b */
[----:B---3--:R1:W-:Y:S02]  /*cb30*/  STL [R1+0x714], R62 ;  /* 0x0007143e01007387 */ /* 0x0083e40000100800 */
[----:B------:R-:W-:Y:S01]  /*cb40*/  IMAD R241, R241, UR20, RZ ;  /* 0x00000014f1f17c24 */ /* 0x000fe2000f8e02ff */
        /* <DEDUP_REMOVED lines=15> */
[----:B------:R-:W-:-:S03]  /*cc40*/  SEL R243, R75, R243, !P2 ;  /* 0x000000f34bf37207 */ /* 0x000fc60005000000 */
[----:B------:R-:W-:Y:S02]  /*cc50*/  STL [R1+0x528], R170 ;  /* 0x000528aa01007387 */ /* 0x000fe40000100800 */
[----:B------:R-:W-:Y:S01]  /*cc60*/  IMAD R243, R243, UR4, RZ ;  /* 0x00000004f3f37c24 */ /* 0x000fe2000f8e02ff */
[----:B------:R-:W-:Y:S01]  /*cc70*/  SEL R248, R75, R248, !P2 ;  /* 0x000000f84bf87207 */ /* 0x000fe20005000000 */
[----:B------:R-:W-:Y:S01]  /*cc80*/  STL [R1+0x524], R171 ;  /* 0x000524ab01007387 */ /* 0x000fe20000100800 */
[----:B------:R-:W-:Y:S01]  /*cc90*/  IMAD.U32 R62, RZ, RZ, UR14 ;  /* 0x0000000eff3e7e24 */ /* 0x000fe2000f8e00ff */
[----:B------:R-:W-:Y:S01]  /*cca0*/  PRMT R174, RZ, 0x7610, R174 ;  /* 0x00007610ffae7816 */ /* 0x000fe200000000ae */
[----:B------:R-:W1:Y:S02]  /*ccb0*/  LDCU UR4, c[0x0][0x3b0] ;  /* 0x00007600ff0477ac */ /* 0x000e640008000800 */
[----:B------:R-:W-:Y:S01]  /*ccc0*/  IMAD R62, R62, 0x4, R242 ;  /* 0x000000043e3e7824 */ /* 0x000fe200078e02f2 */
[----:B---3--:R3:W-:Y:S04]  /*ccd0*/  STL [R1+0x70c], R59 ;  /* 0x00070c3b01007387 */ /* 0x0087e80000100800 */
[----:B------:R-:W4:Y:S01]  /*cce0*/  LDL.LU R200, [R1+0xc] ;  /* 0x00000c0001c87983 */ /* 0x000f220000300800 */
[----:B---3--:R-:W-:-:S04]  /*ccf0*/  IADD3 R59, P5, PT, R242, R65, RZ ;  /* 0x00000041f23b7210 */ /* 0x008fc80007fbe0ff */
[----:B0-----:R-:W-:Y:S02]  /*cd00*/  LEA.HI.X.SX32 R60, R242, R66, 0x1, P5 ;  /* 0x00000042f23c7211 */ /* 0x001fe400028f0eff */
[C---:B------:R-:W-:Y:S01]  /*cd10*/  IADD3 R170, P5, PT, R243.reuse, R71, RZ ;  /* 0x00000047f3aa7210 */ /* 0x040fe20007fbe0ff */
[----:B------:R-:W-:Y:S01]  /*cd20*/  IMAD R248, R248, UR6, RZ ;  /* 0x00000006f8f87c24 */ /* 0x000fe2000f8e02ff */
[----:B------:R-:W-:Y:S01]  /*cd30*/  PRMT R68, RZ, 0x7610, R68 ;  /* 0x00007610ff447816 */ /* 0x000fe20000000044 */
[----:B------:R-:W0:Y:S02]  /*cd40*/  LDCU UR6, c[0x0][0x3b0] ;  /* 0x00007600ff0677ac */ /* 0x000e240008000800 */
[----:B------:R-:W-:Y:S01]  /*cd50*/  STL [R1+0x548], R170 ;  /* 0x000548aa01007387 */ /* 0x000fe20000100800 */
[----:B------:R-:W-:Y:S02]  /*cd60*/  LEA.HI.X.SX32 R171, R243, R70, 0x1, P5 ;  /* 0x00000046f3ab7211 */ /* 0x000fe400028f0eff */
[----:B------:R-:W-:-:S03]  /*cd70*/  IADD3 R61, P5, PT, R62, R65, RZ ;  /* 0x000000413e3d7210 */ /* 0x000fc60007fbe0ff */
[----:B------:R3:W4:Y:S04]  /*cd80*/  @P1 LDG.E.U8 R174, desc[UR22][R170.64] ;  /* 0x00000016aaae1981 */ /* 0x000728000c1e1100 */
[----:B--2---:R2:W-:Y:S02]  /*cd90*/  STL [R1+0x6a8], R64 ;  /* 0x0006a84001007387 */ /* 0x0045e40000100800 */
[----:B--2---:R-:W-:-:S04]  /*cda0*/  IMAD.U32 R64, RZ, RZ, UR14 ;  /* 0x0000000eff407e24 */ /* 0x004fc8000f8e00ff */
[----:B------:R-:W-:Y:S01]  /*cdb0*/  IMAD R64, R64, 0x4, R62 ;  /* 0x0000000440407824 */ /* 0x000fe200078e023e */
[----:B------:R-:W-:Y:S02]  /*cdc0*/  LEA.HI.X.SX32 R62, R62, R66, 0x1, P5 ;  /* 0x000000423e3e7211 */ /* 0x000fe400028f0eff */
[----:B------:R-:W-:-:S04]  /*cdd0*/  IADD3 R176, P5, PT, R248, R71, RZ ;  /* 0x00000047f8b07210 */ /* 0x000fc80007fbe0ff */
[----:B------:R-:W-:Y:S01]  /*cde0*/  LEA.HI.X.SX32 R184, R248, R70, 0x1, P5 ;  /* 0x00000046f8b87211 */ /* 0x000fe200028f0eff */
[----:B------:R2:W-:Y:S01]  /*cdf0*/  STL [R1+0x544], R171 ;  /* 0x000544ab01007387 */ /* 0x0005e20000100800 */
[----:B---3--:R-:W-:Y:S01]  /*ce00*/  @P1 IMAD.MOV.U32 R170, RZ, RZ, R176 ;  /* 0x000000ffffaa1224 */ /* 0x008fe200078e00b0 */
[----:B------:R-:W-:Y:S02]  /*ce10*/  SEL R249, R75, R249, !P2 ;  /* 0x000000f94bf97207 */ /* 0x000fe40005000000 */
[----:B------:R-:W3:Y:S01]  /*ce20*/  LDL.LU R230, [R1+0x10] ;  /* 0x0000100001e67983 */ /* 0x000ee20000300800 */
[----:B--2---:R-:W-:-:S05]  /*ce30*/  @P1 IMAD.MOV.U32 R171, RZ, RZ, R184 ;  /* 0x000000ffffab1224 */ /* 0x004fca00078e00b8 */
[----:B------:R2:W3:Y:S01]  /*ce40*/  @P1 LDG.E.U8 R68, desc[UR22][R170.64] ;  /* 0x00000016aa441981 */ /* 0x0004e2000c1e1100 */
[----:B------:R-:W-:Y:S01]  /*ce50*/  IMAD R249, R249, UR12, RZ ;  /* 0x0000000cf9f97c24 */ /* 0x000fe2000f8e02ff */
[C---:B------:R-:W-:Y:S01]  /*ce60*/  SEL R250, R75.reuse, R250, !P2 ;  /* 0x000000fa4bfa7207 */ /* 0x040fe20005000000 */
[----:B------:R-:W0:Y:S01]  /*ce70*/  LDCU UR12, c[0x0][0x3b0] ;  /* 0x00007600ff0c77ac */ /* 0x000e220008000800 */
[----:B------:R-:W-:Y:S01]  /*ce80*/  STL [R1+0x568], R176 ;  /* 0x000568b001007387 */ /* 0x000fe20000100800 */
[----:B------:R-:W-:-:S03]  /*ce90*/  SEL R251, R75, R251, !P2 ;  /* 0x000000fb4bfb7207 */ /* 0x000fc60005000000 */
[----:B----4-:R4:W-:Y:S01]  /*cea0*/  STL [R1+0x6a0], R174 ;  /* 0x0006a0ae01007387 */ /* 0x0109e20000100800 */
[----:B-1----:R-:W-:Y:S01]  /*ceb0*/  IMAD R250, R250, UR4, RZ ;  /* 0x00000004fafa7c24 */ /* 0x002fe2000f8e02ff */
[----:B------:R-:W-:Y:S01]  /*cec0*/  PRMT R63, RZ, 0x7610, R63 ;  /* 0x00007610ff3f7816 */ /* 0x000fe2000000003f */
[----:B------:R-:W-:Y:S01]  /*ced0*/  IMAD R251, R251, UR13, RZ ;  /* 0x0000000dfbfb7c24 */ /* 0x000fe2000f8e02ff */
[----:B------:R-:W-:Y:S01]  /*cee0*/  STL [R1+0x564], R184 ;  /* 0x000564b801007387 */ /* 0x000fe20000100800 */
[----:B------:R-:W-:Y:S01]  /*cef0*/  PRMT R57, RZ, 0x7610, R57 ;  /* 0x00007610ff397816 */ /* 0x000fe20000000039 */
[----:B------:R-:W1:Y:S01]  /*cf00*/  LDCU UR4, c[0x0][0x3b0] ;  /* 0x00007600ff0477ac */ /* 0x000e620008000800 */
[C---:B----4-:R-:W-:Y:S01]  /*cf10*/  IADD3 R174, P5, PT, R249.reuse, R71, RZ ;  /* 0x00000047f9ae7210 */ /* 0x050fe20007fbe0ff */
[----:B------:R-:W4:Y:S03]  /*cf20*/  LDCU UR13, c[0x0][0x3b0] ;  /* 0x00007600ff0d77ac */ /* 0x000f260008000800 */
[----:B------:R-:W-:Y:S01]  /*cf30*/  LEA.HI.X.SX32 R177, R249, R70, 0x1, P5 ;  /* 0x00000046f9b17211 */ /* 0x000fe200028f0eff */
[----:B------:R-:W-:Y:S01]  /*cf40*/  STL [R1+0x588], R174 ;  /* 0x000588ae01007387 */ /* 0x000fe20000100800 */
[----:B--2---:R-:W-:-:S03]  /*cf50*/  @P1 IMAD.MOV.U32 R170, RZ, RZ, R174 ;  /* 0x000000ffffaa1224 */ /* 0x004fc600078e00ae */
[----:B------:R-:W2:Y:S01]  /*cf60*/  LDL.LU R176, [R1+0x14] ;  /* 0x0000140001b07983 */ /* 0x000ea20000300800 */
[----:B------:R-:W-:-:S03]  /*cf70*/  @P1 IMAD.MOV.U32 R171, RZ, RZ, R177 ;  /* 0x000000ffffab1224 */ /* 0x000fc600078e00b1 */
[----:B------:R-:W-:Y:S04]  /*cf80*/  STL [R1+0x584], R177 ;  /* 0x000584b101007387 */ /* 0x000fe80000100800 */
[----:B------:R0:W2:Y:S01]  /*cf90*/  @P1 LDG.E.U8 R63, desc[UR22][R170.64] ;  /* 0x00000016aa3f1981 */ /* 0x0000a2000c1e1100 */
[----:B------:R-:W-:-:S03]  /*cfa0*/  PRMT R67, RZ, 0x7610, R67 ;  /* 0x00007610ff437816 */ /* 0x000fc60000000043 */
[----:B---3--:R3:W-:Y:S02]  /*cfb0*/  STL [R1+0x69c], R68 ;  /* 0x00069c4401007387 */ /* 0x0087e40000100800 */
[----:B---3--:R-:W-:-:S04]  /*cfc0*/  IADD3 R68, P5, PT, R250, R71, RZ ;  /* 0x00000047fa447210 */ /* 0x008fc80007fbe0ff */
[-C--:B------:R-:W-:Y:S02]  /*cfd0*/  LEA.HI.X.SX32 R177, R250, R70.reuse, 0x1, P5 ;  /* 0x00000046fab17211 */ /* 0x080fe400028f0eff */
[C---:B------:R-:W-:Y:S01]  /*cfe0*/  IADD3 R174, P5, PT, R251.reuse, R71, RZ ;  /* 0x00000047fbae7210 */ /* 0x040fe20007fbe0ff */
[----:B------:R-:W-:Y:S01]  /*cff0*/  STL [R1+0x5a8], R68 ;  /* 0x0005a84401007387 */ /* 0x000fe20000100800 */
[----:B0-----:R-:W-:Y:S02]  /*d000*/  @P1 IMAD.MOV.U32 R170, RZ, RZ, R68 ;  /* 0x000000ffffaa1224 */ /* 0x001fe400078e0044 */
[----:B------:R-:W-:Y:S01]  /*d010*/  @P1 IMAD.MOV.U32 R171, RZ, RZ, R177 ;  /* 0x000000ffffab1224 */ /* 0x000fe200078e00b1 */
[----:B------:R0:W-:Y:S04]  /*d020*/  STL [R1+0x5a4], R177 ;  /* 0x0005a4b101007387 */ /* 0x0001e80000100800 */
[----:B------:R3:W4:Y:S01]  /*d030*/  @P1 LDG.E.U8 R57, desc[UR22][R170.64] ;  /* 0x00000016aa391981 */ /* 0x000722000c1e1100 */
[----:B0-----:R-:W-:Y:S01]  /*d040*/  LEA.HI.X.SX32 R177, R251, R70, 0x1, P5 ;  /* 0x00000046fbb17211 */ /* 0x001fe200028f0eff */
[----:B---3--:R-:W-:-:S04]  /*d050*/  @P1 IMAD.MOV.U32 R170, RZ, RZ, R174 ;  /* 0x000000ffffaa1224 */ /* 0x008fc800078e00ae */
[----:B------:R-:W-:-:S05]  /*d060*/  @P1 IMAD.MOV.U32 R171, RZ, RZ, R177 ;  /* 0x000000ffffab1224 */ /* 0x000fca00078e00b1 */
[----:B------:R0:W3:Y:S04]  /*d070*/  @P1 LDG.E.U8 R67, desc[UR22][R170.64] ;  /* 0x00000016aa431981 */ /* 0x0000e8000c1e1100 */
[----:B--2---:R2:W-:Y:S02]  /*d080*/  STL [R1+0x688], R63 ;  /* 0x0006883f01007387 */ /* 0x0045e40000100800 */
[----:B--2---:R-:W-:-:S05]  /*d090*/  SEL R63, R75, R200, !P2 ;  /* 0x000000c84b3f7207 */ /* 0x004fca0005000000 */
[----:B------:R-:W-:Y:S01]  /*d0a0*/  IMAD R68, R63, UR6, RZ ;  /* 0x000000063f447c24 */ /* 0x000fe2000f8e02ff */
[C---:B------:R-:W-:Y:S01]  /*d0b0*/  IADD3 R63, P5, PT, R64.reuse, R65, RZ ;  /* 0x00000041403f7210 */ /* 0x040fe20007fbe0ff */
[----:B------:R-:W-:Y:S01]  /*d0c0*/  STL [R1+0x5c8], R174 ;  /* 0x0005c8ae01007387 */ /* 0x000fe20000100800 */
[----:B------:R-:W-:Y:S01]  /*d0d0*/  PRMT R217, RZ, 0x7610, R217 ;  /* 0x00007610ffd97816 */ /* 0x000fe200000000d9 */
[----:B------:R-:W2:Y:S01]  /*d0e0*/  LDCU UR6, c[0x0][0x3b0] ;  /* 0x00007600ff0677ac */ /* 0x000ea20008000800 */
[----:B------:R-:W-:Y:S01]  /*d0f0*/  LEA.HI.X.SX32 R64, R64, R66, 0x1, P5 ;  /* 0x0000004240407211 */ /* 0x000fe200028f0eff */
[----:B------:R-:W2:Y:S01]  /*d100*/  LDL.LU R184, [R1+0x18] ;  /* 0x0000180001b87983 */ /* 0x000ea20000300800 */
[----:B------:R-:W-:-:S03]  /*d110*/  IADD3 R224, P5, PT, R68, R71, RZ ;  /* 0x0000004744e07210 */ /* 0x000fc60007fbe0ff */
[----:B------:R-:W2:Y:S01]  /*d120*/  LDL.LU R200, [R1+0x2c] ;  /* 0x00002c0001c87983 */ /* 0x000ea20000300800 */
[----:B0-----:R-:W-:-:S03]  /*d130*/  LEA.HI.X.SX32 R170, R68, R70, 0x1, P5 ;  /* 0x0000004644aa7211 */ /* 0x001fc600028f0eff */
[----:B------:R-:W-:Y:S02]  /*d140*/  STL [R1+0x5c4], R177 ;  /* 0x0005c4b101007387 */ /* 0x000fe40000100800 */
[----:B------:R-:W-:Y:S02]  /*d150*/  @P1 IMAD.MOV.U32 R171, RZ, RZ, R170 ;  /* 0x000000ffffab1224 */ /* 0x000fe400078e00aa */
[----:B----4-:R-:W-:Y:S04]  /*d160*/  STL [R1+0x684], R57 ;  /* 0x0006843901007387 */ /* 0x010fe80000100800 */
[----:B---3--:R0:W-:Y:S02]  /*d170*/  STL [R1+0x670], R67 ;  /* 0x0006704301007387 */ /* 0x0081e40000100800 */
[----:B0-----:R-:W-:-:S02]  /*d180*/  SEL R67, R75, R230, !P2 ;  /* 0x000000e64b437207 */ /* 0x001fc40005000000 */
[----:B------:R-:W3:Y:S04]  /*d190*/  LDL.LU R230, [R1+0x30] ;  /* 0x0000300001e67983 */ /* 0x000ee80000300800 */
[----:B------:R-:W-:Y:S04]  /*d1a0*/  STL [R1+0x5e8], R224 ;  /* 0x0005e8e001007387 */ /* 0x000fe80000100800 */
[----:B------:R0:W-:Y:S02]  /*d1b0*/  STL [R1+0x5e4], R170 ;  /* 0x0005e4aa01007387 */ /* 0x0001e40000100800 */
[----:B0-----:R-:W-:Y:S01]  /*d1c0*/  @P1 IMAD.MOV.U32 R170, RZ, RZ, R224 ;  /* 0x000000ffffaa1224 */ /* 0x001fe200078e00e0 */
[----:B------:R-:W0:Y:S04]  /*d1d0*/  S2R R57, SR_TID.X ;  /* 0x0000000000397919 */ /* 0x000e280000002100 */
[----:B------:R4:W3:Y:S01]  /*d1e0*/  @P1 LDG.E.U8 R217, desc[UR22][R170.64] ;  /* 0x00000016aad91981 */ /* 0x0008e2000c1e1100 */
[----:B------:R-:W-:Y:S01]  /*d1f0*/  SEL R68, R75, R176, !P2 ;  /* 0x000000b04b447207 */ /* 0x000fe20005000000 */
[----:B-1----:R-:W-:Y:S01]  /*d200*/  IMAD R176, R67, UR4, RZ ;  /* 0x0000000443b07c24 */ /* 0x002fe2000f8e02ff */
[----:B--2---:R-:W-:Y:S01]  /*d210*/  SEL R67, R75, R184, !P2 ;  /* 0x000000b84b437207 */ /* 0x004fe20005000000 */
[----:B------:R-:W2:Y:S01]  /*d220*/  LDL.LU R224, [R1+0x34] ;  /* 0x0000340001e07983 */ /* 0x000ea20000300800 */
[----:B------:R-:W-:Y:S01]  /*d230*/  PRMT R225, RZ, 0x7610, R225 ;  /* 0x00007610ffe17816 */ /* 0x000fe200000000e1 */
[----:B------:R-:W1:Y:S01]  /*d240*/  LDCU UR4, c[0x0][0x3b0] ;  /* 0x00007600ff0477ac */ /* 0x000e620008000800 */
[----:B----4-:R-:W-:Y:S01]  /*d250*/  IMAD R170, R68, UR12, RZ ;  /* 0x0000000c44aa7c24 */ /* 0x010fe2000f8e02ff */
[----:B0-----:R-:W-:Y:S01]  /*d260*/  LEA.HI R174, R57, 0x7c, RZ, 0x1a ;  /* 0x0000007c39ae7811 */ /* 0x001fe200078fd0ff */
[----:B------:R-:W0:Y:S04]  /*d270*/  LDCU UR12, c[0x0][0x3b0] ;  /* 0x00007600ff0c77ac */ /* 0x000e280008000800 */
[----:B------:R-:W-:-:S05]  /*d280*/  IMAD R177, R174, UR14, RZ ;  /* 0x0000000eaeb17c24 */ /* 0x000fca000f8e02ff */
[----:B------:R-:W-:-:S04]  /*d290*/  IADD3 R65, P5, PT, R177, R65, RZ ;  /* 0x00000041b1417210 */ /* 0x000fc80007fbe0ff */
[----:B------:R-:W-:Y:S02]  /*d2a0*/  LEA.HI.X.SX32 R66, R177, R66, 0x1, P5 ;  /* 0x00000042b1427211 */ /* 0x000fe400028f0eff */
[----:B------:R-:W-:-:S05]  /*d2b0*/  IADD3 R240, P5, PT, R176, R71, RZ ;  /* 0x00000047b0f07210 */ /* 0x000fca0007fbe0ff */
[----:B------:R-:W-:Y:S01]  /*d2c0*/  STL [R1+0x608], R240 ;  /* 0x000608f001007387 */ /* 0x000fe20000100800 */
[----:B------:R-:W-:-:S03]  /*d2d0*/  LEA.HI.X.SX32 R171, R176, R70, 0x1, P5 ;  /* 0x00000046b0ab7211 */ /* 0x000fc600028f0eff */
[----:B------:R-:W4:Y:S01]  /*d2e0*/  LDL.LU R184, [R1+0x38] ;  /* 0x0000380001b87983 */ /* 0x000f220000300800 */
[----:B------:R-:W-:-:S03]  /*d2f0*/  PRMT R192, RZ, 0x7610, R192 ;  /* 0x00007610ffc07816 */ /* 0x000fc600000000c0 */
[----:B---3--:R3:W-:Y:S02]  /*d300*/  STL [R1+0x66c], R217 ;  /* 0x00066cd901007387 */ /* 0x0087e40000100800 */
[----:B---3--:R-:W-:-:S04]  /*d310*/  IADD3 R217, P5, PT, R170, R71, RZ ;  /* 0x00000047aad97210 */ /* 0x008fc80007fbe0ff */
[----:B------:R-:W-:Y:S01]  /*d320*/  LEA.HI.X.SX32 R233, R170, R70, 0x1, P5 ;  /* 0x00000046aae97211 */ /* 0x000fe200028f0eff */
[----:B------:R-:W-:Y:S01]  /*d330*/  @P1 IMAD.MOV.U32 R170, RZ, RZ, R240 ;  /* 0x000000ffffaa1224 */ /* 0x000fe200078e00f0 */
[----:B------:R3:W-:Y:S04]  /*d340*/  STL [R1+0x604], R171 ;  /* 0x000604ab01007387 */ /* 0x0007e80000100800 */
[----:B------:R0:W4:Y:S02]  /*d350*/  @P1 LDG.E.U8 R225, desc[UR22][R170.64] ;  /* 0x00000016aae11981 */ /* 0x000124000c1e1100 */
[----:B0-----:R-:W-:Y:S02]  /*d360*/  @P1 IMAD.MOV.U32 R170, RZ, RZ, R217 ;  /* 0x000000ffffaa1224 */ /* 0x001fe400078e00d9 */
[----:B---3--:R-:W-:-:S05]  /*d370*/  @P1 IMAD.MOV.U32 R171, RZ, RZ, R233 ;  /* 0x000000ffffab1224 */ /* 0x008fca00078e00e9 */
[----:B------:R0:W3:Y:S01]  /*d380*/  @P1 LDG.E.U8 R192, desc[UR22][R170.64] ;  /* 0x00000016aac01981 */ /* 0x0000e2000c1e1100 */
[----:B------:R-:W-:Y:S01]  /*d390*/  SEL R68, R75, R200, !P2 ;  /* 0x000000c84b447207 */ /* 0x000fe20005000000 */
[----:B------:R-:W-:Y:S02]  /*d3a0*/  IMAD R177, R67, UR6, RZ ;  /* 0x0000000643b17c24 */ /* 0x000fe4000f8e02ff */
[----:B------:R-:W3:Y:S01]  /*d3b0*/  LDL.LU R200, [R1+0x4c] ;  /* 0x00004c0001c87983 */ /* 0x000ee20000300800 */
[C---:B------:R-:W-:Y:S01]  /*d3c0*/  SEL R67, R75.reuse, R230, !P2 ;  /* 0x000000e64b437207 */ /* 0x040fe20005000000 */
[----:B------:R-:W-:Y:S01]  /*d3d0*/  IMAD R176, R68, UR13, RZ ;  /* 0x0000000d44b07c24 */ /* 0x000fe2000f8e02ff */
[----:B------:R-:W-:Y:S01]  /*d3e0*/  PRMT R208, RZ, 0x7610, R208 ;  /* 0x00007610ffd07816 */ /* 0x000fe200000000d0 */
[----:B------:R-:W-:Y:S01]  /*d3f0*/  STL [R1+0x628], R217 ;  /* 0x000628d901007387 */ /* 0x000fe20000100800 */
[----:B--2---:R-:W-:Y:S02]  /*d400*/  SEL R68, R75, R224, !P2 ;  /* 0x000000e04b447207 */ /* 0x004fe40005000000 */
[----:B------:R-:W-:Y:S01]  /*d410*/  PRMT R219, RZ, 0x7610, R219 ;  /* 0x00007610ffdb7816 */ /* 0x000fe200000000db */
[----:B------:R-:W-:Y:S01]  /*d420*/  STL [R1+0x624], R233 ;  /* 0x000624e901007387 */ /* 0x000fe20000100800 */
[----:B------:R-:W-:Y:S01]  /*d430*/  PRMT R201, RZ, 0x7610, R201 ;  /* 0x00007610ffc97816 */ /* 0x000fe200000000c9 */
[----:B------:R-:W-:Y:S01]  /*d440*/  @!P4 IMAD.MOV R69, RZ, RZ, -R69 ;  /* 0x000000ffff45c224 */ /* 0x000fe200078e0a45 */
[----:B------:R-:W-:Y:S01]  /*d450*/  PRMT R209, RZ, 0x7610, R209 ;  /* 0x00007610ffd17816 */ /* 0x000fe200000000d1 */
[----:B------:R-:W2:Y:S01]  /*d460*/  LDCU UR6, c[0x0][0x3b0] ;  /* 0x00007600ff0677ac */ /* 0x000ea20008000800 */
[----:B------:R-:W-:-:S02]  /*d470*/  PRMT R178, RZ, 0x7610, R178 ;  /* 0x00007610ffb27816 */ /* 0x000fc400000000b2 */
[----:B------:R-:W-:Y:S01]  /*d480*/  PRMT R185, RZ, 0x7610, R185 ;  /* 0x00007610ffb97816 */ /* 0x000fe200000000b9 */
[----:B------:R-:W0:Y:S01]  /*d490*/  LDCU UR13, c[0x0][0x3b0] ;  /* 0x00007600ff0d77ac */ /* 0x000e220008000800 */
[----:B----4-:R4:W-:Y:S02]  /*d4a0*/  STL [R1+0x658], R225 ;  /* 0x000658e101007387 */ /* 0x0109e40000100800 */
[----:B----4-:R-:W-:-:S04]  /*d4b0*/  IADD3 R225, P5, PT, R177, R71, RZ ;  /* 0x00000047b1e17210 */ /* 0x010fc80007fbe0ff */
[-C--:B0-----:R-:W-:Y:S01]  /*d4c0*/  LEA.HI.X.SX32 R170, R177, R70.reuse, 0x1, P5 ;  /* 0x00000046b1aa7211 */ /* 0x081fe200028f0eff */
[----:B------:R-:W-:Y:S04]  /*d4d0*/  STL [R1+0x648], R225 ;  /* 0x000648e101007387 */ /* 0x000fe80000100800 */
[----:B---3--:R0:W-:Y:S01]  /*d4e0*/  STL [R1+0x654], R192 ;  /* 0x000654c001007387 */ /* 0x0081e20000100800 */
[----:B------:R-:W-:Y:S01]  /*d4f0*/  @P1 IMAD.MOV.U32 R171, RZ, RZ, R170 ;  /* 0x000000ffffab1224 */ /* 0x000fe200078e00aa */
[C---:B------:R-:W-:Y:S02]  /*d500*/  IADD3 R217, P5, PT, R176.reuse, R71, RZ ;  /* 0x00000047b0d97210 */ /* 0x040fe40007fbe0ff */
[----:B0-----:R-:W3:Y:S04]  /*d510*/  LDL.LU R192, [R1+0x58] ;  /* 0x0000580001c07983 */ /* 0x001ee80000300800 */
[----:B------:R-:W4:Y:S04]  /*d520*/  LDL.LU R230, [R1+0x6c] ;  /* 0x00006c0001e67983 */ /* 0x000f280000300800 */
[----:B------:R0:W-:Y:S01]  /*d530*/  STL [R1+0x644], R170 ;  /* 0x000644aa01007387 */ /* 0x0001e20000100800 */
[----:B------:R-:W-:Y:S01]  /*d540*/  LEA.HI.X.SX32 R224, R176, R70, 0x1, P5 ;  /* 0x00000046b0e07211 */ /* 0x000fe200028f0eff */
[----:B0-----:R-:W-:-:S05]  /*d550*/  @P1 IMAD.MOV.U32 R170, RZ, RZ, R225 ;  /* 0x000000ffffaa1224 */ /* 0x001fca00078e00e1 */
[----:B------:R0:W2:Y:S02]  /*d560*/  @P1 LDG.E.U8 R208, desc[UR22][R170.64] ;  /* 0x00000016aad01981 */ /* 0x0000a4000c1e1100 */
[----:B0-----:R-:W-:Y:S02]  /*d570*/  @P1 IMAD.MOV.U32 R170, RZ, RZ, R217 ;  /* 0x000000ffffaa1224 */ /* 0x001fe400078e00d9 */
[----:B------:R-:W-:-:S05]  /*d580*/  @P1 IMAD.MOV.U32 R171, RZ, RZ, R224 ;  /* 0x000000ffffab1224 */ /* 0x000fca00078e00e0 */
[----:B------:R0:W3:Y:S01]  /*d590*/  @P1 LDG.E.U8 R201, desc[UR22][R170.64] ;  /* 0x00000016aac91981 */ /* 0x0000e2000c1e1100 */
[----:B-1----:R-:W-:-:S03]  /*d5a0*/  IMAD R177, R67, UR4, RZ ;  /* 0x0000000443b17c24 */ /* 0x002fc6000f8e02ff */
[----:B------:R-:W-:Y:S01]  /*d5b0*/  STL [R1+0x660], R217 ;  /* 0x000660d901007387 */ /* 0x000fe20000100800 */
[----:B------:R-:W-:Y:S01]  /*d5c0*/  IMAD R176, R68, UR12, RZ ;  /* 0x0000000c44b07c24 */ /* 0x000fe2000f8e02ff */
[C---:B------:R-:W-:Y:S01]  /*d5d0*/  SEL R67, R75.reuse, R184, !P2 ;  /* 0x000000b84b437207 */ /* 0x040fe20005000000 */
[----:B------:R-:W1:Y:S01]  /*d5e0*/  LDCU UR4, c[0x0][0x3b0] ;  /* 0x00007600ff0477ac */ /* 0x000e620008000800 */
[----:B------:R-:W-:Y:S01]  /*d5f0*/  STL [R1+0x65c], R224 ;  /* 0x00065ce001007387 */ /* 0x000fe20000100800 */
[----:B------:R-:W-:Y:S02]  /*d600*/  SEL R68, R75, R200, !P2 ;  /* 0x000000c84b447207 */ /* 0x000fe40005000000 */
[----:B------:R-:W-:Y:S01]  /*d610*/  PRMT R193, RZ, 0x7610, R193 ;  /* 0x00007610ffc17816 */ /* 0x000fe200000000c1 */
[----:B------:R-:W0:Y:S01]  /*d620*/  LDCU UR12, c[0x0][0x3b0] ;  /* 0x00007600ff0c77ac */ /* 0x000e220008000800 */
[----:B--2---:R2:W-:Y:S02]  /*d630*/  STL [R1+0x640], R208 ;  /* 0x000640d001007387 */ /* 0x0045e40000100800 */
[----:B--2---:R-:W-:-:S04]  /*d640*/  IADD3 R208, P5, PT, R177, R71, RZ ;  /* 0x00000047b1d07210 */ /* 0x004fc80007fbe0ff */
[----:B0-----:R-:W-:Y:S02]  /*d650*/  LEA.HI.X.SX32 R170, R177, R70, 0x1, P5 ;  /* 0x00000046b1aa7211 */ /* 0x001fe400028f0eff */
[----:B------:R-:W-:Y:S01]  /*d660*/  IADD3 R184, P5, PT, R176, R71, RZ ;  /* 0x00000047b0b87210 */ /* 0x000fe20007fbe0ff */
[----:B------:R-:W-:Y:S02]  /*d670*/  STL [R1+0x678], R208 ;  /* 0x000678d001007387 */ /* 0x000fe40000100800 */
[----:B------:R-:W-:Y:S02]  /*d680*/  @P1 IMAD.MOV.U32 R171, RZ, RZ, R170 ;  /* 0x000000ffffab1224 */ /* 0x000fe400078e00aa */
[----:B------:R0:W-:Y:S04]  /*d690*/  STL [R1+0x674], R170 ;  /* 0x000674aa01007387 */ /* 0x0001e80000100800 */
[----:B------:R-:W2:Y:S04]  /*d6a0*/  LDL.LU R200, [R1+0x70] ;  /* 0x0000700001c87983 */ /* 0x000ea80000300800 */
[----:B------:R-:W-:Y:S01]  /*d6b0*/  STL [R1+0x690], R184 ;  /* 0x000690b801007387 */ /* 0x000fe20000100800 */
[----:B0-----:R-:W-:-:S03]  /*d6c0*/  @P1 IMAD.MOV.U32 R170, RZ, RZ, R208 ;  /* 0x000000ffffaa1224 */ /* 0x001fc600078e00d0 */
[----:B---3--:R0:W-:Y:S01]  /*d6d0*/  STL [R1+0x63c], R201 ;  /* 0x00063cc901007387 */ /* 0x0081e20000100800 */
[----:B------:R-:W-:-:S03]  /*d6e0*/  IMAD R177, R67, UR20, RZ ;  /* 0x0000001443b17c24 */ /* 0x000fc6000f8e02ff */
[----:B------:R3:W4:Y:S04]  /*d6f0*/  @P1 LDG.E.U8 R209, desc[UR22][R170.64] ;  /* 0x00000016aad11981 */ /* 0x000728000c1e1100 */
[----:B------:R-:W4:Y:S01]  /*d700*/  LDL.LU R208, [R1+0x74] ;  /* 0x0000740001d07983 */ /* 0x000f220000300800 */
[----:B0-----:R-:W-:Y:S01]  /*d710*/  LEA.HI.X.SX32 R201, R176, R70, 0x1, P5 ;  /* 0x00000046b0c97211 */ /* 0x001fe200028f0eff */
[----:B---3--:R-:W-:-:S04]  /*d720*/  @P1 IMAD.MOV.U32 R170, RZ, RZ, R184 ;  /* 0x000000ffffaa1224 */ /* 0x008fc800078e00b8 */
[----:B------:R-:W-:Y:S01]  /*d730*/  @P1 IMAD.MOV.U32 R171, RZ, RZ, R201 ;  /* 0x000000ffffab1224 */ /* 0x000fe200078e00c9 */
[----:B------:R-:W-:Y:S01]  /*d740*/  IADD3 R67, P5, PT, R177, R71, RZ ;  /* 0x00000047b1437210 */ /* 0x000fe20007fbe0ff */
[----:B------:R-:W-:-:S03]  /*d750*/  IMAD R176, R68, UR20, RZ ;  /* 0x0000001444b07c24 */ /* 0x000fc6000f8e02ff */
[----:B------:R0:W3:Y:S01]  /*d760*/  @P1 LDG.E.U8 R178, desc[UR22][R170.64] ;  /* 0x00000016aab21981 */ /* 0x0000e2000c1e1100 */
[----:B------:R-:W-:Y:S02]  /*d770*/  LEA.HI.X.SX32 R68, R177, R70, 0x1, P5 ;  /* 0x00000046b1447211 */ /* 0x000fe400028f0eff */
[C---:B------:R-:W-:Y:S02]  /*d780*/  IADD3 R177, P5, PT, R176.reuse, R71, RZ ;  /* 0x00000047b0b17210 */ /* 0x040fe40007fbe0ff */
[----:B0-----:R-:W-:Y:S01]  /*d790*/  SEL R170, R75, R192, !P2 ;  /* 0x000000c04baa7207 */ /* 0x001fe20005000000 */
[----:B------:R-:W-:Y:S01]  /*d7a0*/  @P1 IMAD.MOV.U32 R171, RZ, RZ, R68 ;  /* 0x000000ffffab1224 */ /* 0x000fe200078e0044 */
[----:B------:R-:W-:-:S03]  /*d7b0*/  LEA.HI.X.SX32 R176, R176, R70, 0x1, P5 ;  /* 0x00000046b0b07211 */ /* 0x000fc600028f0eff */
[----:B------:R-:W-:Y:S02]  /*d7c0*/  IMAD R184, R170, UR20, RZ ;  /* 0x00000014aab87c24 */ /* 0x000fe4000f8e02ff */
[----:B------:R-:W-:-:S05]  /*d7d0*/  @P1 IMAD.MOV.U32 R170, RZ, RZ, R67 ;  /* 0x000000ffffaa1224 */ /* 0x000fca00078e0043 */
[----:B------:R0:W4:Y:S02]  /*d7e0*/  @P1 LDG.E.U8 R185, desc[UR22][R170.64] ;  /* 0x00000016aab91981 */ /* 0x000124000c1e1100 */
[----:B0-----:R-:W-:Y:S02]  /*d7f0*/  @P1 IMAD.MOV.U32 R170, RZ, RZ, R177 ;  /* 0x000000ffffaa1224 */ /* 0x001fe400078e00b1 */
[----:B------:R-:W-:-:S05]  /*d800*/  @P1 IMAD.MOV.U32 R171, RZ, RZ, R176 ;  /* 0x000000ffffab1224 */ /* 0x000fca00078e00b0 */
[----:B------:R2:W4:Y:S04]  /*d810*/  @P1 LDG.E.U8 R193, desc[UR22][R170.64] ;  /* 0x00000016aac11981 */ /* 0x000528000c1e1100 */
[----:B------:R-:W-:Y:S01]  /*d820*/  STL [R1+0x68c], R201 ;  /* 0x00068cc901007387 */ /* 0x000fe20000100800 */
[----:B------:R-:W-:Y:S02]  /*d830*/  PRMT R130, RZ, 0x7610, R130 ;  /* 0x00007610ff827816 */ /* 0x000fe40000000082 */
[----:B------:R-:W-:Y:S02]  /*d840*/  PRMT R216, RZ, 0x7610, R216 ;  /* 0x00007610ffd87816 */ /* 0x000fe400000000d8 */
[----:B--2---:R-:W-:-:S05]  /*d850*/  SEL R170, R75, R200, !P2 ;  /* 0x000000c84baa7207 */ /* 0x004fca0005000000 */
[----:B------:R-:W-:Y:S01]  /*d860*/  IMAD R200, R170, UR20, RZ ;  /* 0x00000014aac87c24 */ /* 0x000fe2000f8e02ff */
[----:B---3--:R0:W-:Y:S04]  /*d870*/  STL [R1+0x634], R178 ;  /* 0x000634b201007387 */ /* 0x0081e80000100800 */
[----:B----4-:R2:W-:Y:S01]  /*d880*/  STL [R1+0x638], R209 ;  /* 0x000638d101007387 */ /* 0x0105e20000100800 */
[----:B0-----:R-:W-:-:S03]  /*d890*/  SEL R178, R75, R230, !P2 ;  /* 0x000000e64bb27207 */ /* 0x001fc60005000000 */
[----:B--2---:R-:W2:Y:S04]  /*d8a0*/  LDL.LU R209, [R1+0x78] ;  /* 0x0000780001d17983 */ /* 0x004ea80000300800 */
[----:B------:R-:W-:Y:S04]  /*d8b0*/  STL [R1+0x9a4], R67 ;  /* 0x0009a44301007387 */ /* 0x000fe80000100800 */
[----:B------:R-:W-:Y:S01]  /*d8c0*/  STL [R1+0x9a0], R68 ;  /* 0x0009a04401007387 */ /* 0x000fe20000100800 */
[----:B------:R-:W-:-:S03]  /*d8d0*/  IMAD R192, R178, UR20, RZ ;  /* 0x00000014b2c07c24 */ /* 0x000fc6000f8e02ff */
[----:B------:R-:W3:Y:S04]  /*d8e0*/  LDL.LU R230, [R1+0x8c] ;  /* 0x00008c0001e67983 */ /* 0x000ee80000300800 */
[----:B------:R0:W-:Y:S04]  /*d8f0*/  STL [R1+0x620], R185 ;  /* 0x000620b901007387 */ /* 0x0001e80000100800 */
[----:B------:R-:W-:Y:S01]  /*d900*/  STL [R1+0x9ac], R177 ;  /* 0x0009acb101007387 */ /* 0x000fe20000100800 */
[----:B0-----:R-:W-:-:S03]  /*d910*/  IADD3 R185, P5, PT, R184, R71, RZ ;  /* 0x00000047b8b97210 */ /* 0x001fc60007fbe0ff */
[----:B------:R-:W-:Y:S01]  /*d920*/  STL [R1+0x9a8], R176 ;  /* 0x0009a8b001007387 */ /* 0x000fe20000100800 */
[----:B------:R-:W-:-:S03]  /*d930*/  LEA.HI.X.SX32 R184, R184, R70, 0x1, P5 ;  /* 0x00000046b8b87211 */ /* 0x000fc600028f0eff */
[----:B------:R0:W-:Y:S01]  /*d940*/  STL [R1+0x61c], R193 ;  /* 0x00061cc101007387 */ /* 0x0001e20000100800 */
[----:B------:R-:W-:Y:S02]  /*d950*/  @P1 IMAD.MOV.U32 R170, RZ, RZ, R185 ;  /* 0x000000ffffaa1224 */ /* 0x000fe400078e00b9 */
[----:B------:R-:W-:Y:S01]  /*d960*/  @P1 IMAD.MOV.U32 R171, RZ, RZ, R184 ;  /* 0x000000ffffab1224 */ /* 0x000fe200078e00b8 */
[----:B------:R-:W-:Y:S01]  /*d970*/  SEL R178, R75, R208, !P2 ;  /* 0x000000d04bb27207 */ /* 0x000fe20005000000 */
[----:B------:R-:W4:Y:S01]  /*d980*/  LDL.LU R225, [R1+0x90] ;  /* 0x0000900001e17983 */ /* 0x000f220000300800 */
[----:B0-----:R-:W-:-:S03]  /*d990*/  IADD3 R193, P5, PT, R192, R71, RZ ;  /* 0x00000047c0c17210 */ /* 0x001fc60007fbe0ff */
[----:B------:R0:W4:Y:S01]  /*d9a0*/  @P1 LDG.E.U8 R130, desc[UR22][R170.64] ;  /* 0x00000016aa821981 */ /* 0x000122000c1e1100 */
[----:B------:R-:W-:Y:S01]  /*d9b0*/  LEA.HI.X.SX32 R192, R192, R70, 0x1, P5 ;  /* 0x00000046c0c07211 */ /* 0x000fe200028f0eff */
[----:B0-----:R-:W-:-:S04]  /*d9c0*/  @P1 IMAD.MOV.U32 R170, RZ, RZ, R193 ;  /* 0x000000ffffaa1224 */ /* 0x001fc800078e00c1 */
[----:B------:R-:W-:-:S05]  /*d9d0*/  @P1 IMAD.MOV.U32 R171, RZ, RZ, R192 ;  /* 0x000000ffffab1224 */ /* 0x000fca00078e00c0 */
[----:B------:R0:W4:Y:S01]  /*d9e0*/  @P1 LDG.E.U8 R216, desc[UR22][R170.64] ;  /* 0x00000016aad81981 */ /* 0x000122000c1e1100 */
[----:B------:R-:W-:Y:S01]  /*d9f0*/  IADD3 R201, P5, PT, R200, R71, RZ ;  /* 0x00000047c8c97210 */ /* 0x000fe20007fbe0ff */
[----:B------:R-:W-:Y:S02]  /*da00*/  IMAD R208, R178, UR20, RZ ;  /* 0x00000014b2d07c24 */ /* 0x000fe4000f8e02ff */
[----:B------:R-:W-:Y:S01]  /*da10*/  STL [R1+0x9b4], R185 ;  /* 0x0009b4b901007387 */ /* 0x000fe20000100800 */
[----:B------:R-:W-:-:S03]  /*da20*/  LEA.HI.X.SX32 R200, R200, R70, 0x1, P5 ;  /* 0x00000046c8c87211 */ /* 0x000fc600028f0eff */
[----:B------:R-:W-:Y:S01]  /*da30*/  STL [R1+0x9b0], R184 ;  /* 0x0009b0b801007387 */ /* 0x000fe20000100800 */
[----:B------:R-:W-:Y:S01]  /*da40*/  PRMT R132, RZ, 0x7610, R132 ;  /* 0x00007610ff847816 */ /* 0x000fe20000000084 */
[----:B0-----:R-:W-:Y:S01]  /*da50*/  @P1 IMAD.MOV.U32 R171, RZ, RZ, R200 ;  /* 0x000000ffffab1224 */ /* 0x001fe200078e00c8 */
[----:B------:R-:W-:Y:S02]  /*da60*/  PRMT R232, RZ, 0x7610, R232 ;  /* 0x00007610ffe87816 */ /* 0x000fe400000000e8 */
[----:B--2---:R-:W-:Y:S02]  /*da70*/  SEL R170, R75, R209, !P2 ;  /* 0x000000d14baa7207 */ /* 0x004fe40005000000 */
[----:B------:R-:W-:-:S04]  /*da80*/  IADD3 R209, P5, PT, R208, R71, RZ ;  /* 0x00000047d0d17210 */ /* 0x000fc80007fbe0ff */
[----:B------:R-:W-:Y:S02]  /*da90*/  LEA.HI.X.SX32 R208, R208, R70, 0x1, P5 ;  /* 0x00000046d0d07211 */ /* 0x000fe400028f0eff */
[----:B---3--:R-:W-:Y:S01]  /*daa0*/  SEL R178, R75, R230, !P2 ;  /* 0x000000e64bb27207 */ /* 0x008fe20005000000 */
[----:B----4-:R0:W-:Y:S04]  /*dab0*/  STL [R1+0x618], R130 ;  /* 0x0006188201007387 */ /* 0x0101e80000100800 */
[----:B0-----:R-:W2:Y:S04]  /*dac0*/  LDL.LU R130, [R1+0x94] ;  /* 0x0000940001827983 */ /* 0x001ea80000300800 */
[----:B------:R-:W-:Y:S04]  /*dad0*/  STL [R1+0x9bc], R193 ;  /* 0x0009bcc101007387 */ /* 0x000fe80000100800 */
[----:B------:R-:W-:Y:S04]  /*dae0*/  STL [R1+0x9b8], R192 ;  /* 0x0009b8c001007387 */ /* 0x000fe80000100800 */
[----:B------:R-:W3:Y:S04]  /*daf0*/  LDL.LU R230, [R1+0x98] ;  /* 0x0000980001e67983 */ /* 0x000ee80000300800 */
[----:B------:R0:W-:Y:S02]  /*db00*/  STL [R1+0x614], R216 ;  /* 0x000614d801007387 */ /* 0x0001e40000100800 */
[----:B0-----:R-:W-:-:S02]  /*db10*/  IMAD R216, R170, UR20, RZ ;  /* 0x00000014aad87c24 */ /* 0x001fc4000f8e02ff */
[----:B------:R-:W-:-:S05]  /*db20*/  @P1 IMAD.MOV.U32 R170, RZ, RZ, R201 ;  /* 0x000000ffffaa1224 */ /* 0x000fca00078e00c9 */
[----:B------:R0:W4:Y:S02]  /*db30*/  @P1 LDG.E.U8 R132, desc[UR22][R170.64] ;  /* 0x00000016aa841981 */ /* 0x000124000c1e1100 */
[----:B0-----:R-:W-:Y:S02]  /*db40*/  @P1 IMAD.MOV.U32 R170, RZ, RZ, R209 ;  /* 0x000000ffffaa1224 */ /* 0x001fe400078e00d1 */
[----:B------:R-:W-:-:S05]  /*db50*/  @P1 IMAD.MOV.U32 R171, RZ, RZ, R208 ;  /* 0x000000ffffab1224 */ /* 0x000fca00078e00d0 */
[----:B------:R0:W3:Y:S01]  /*db60*/  @P1 LDG.E.U8 R232, desc[UR22][R170.64] ;  /* 0x00000016aae81981 */ /* 0x0000e2000c1e1100 */
[----:B------:R-:W-:-:S03]  /*db70*/  IADD3 R217, P5, PT, R216, R71, RZ ;  /* 0x00000047d8d97210 */ /* 0x000fc60007fbe0ff */
[----:B------:R-:W-:Y:S01]  /*db80*/  STL [R1+0x9c4], R201 ;  /* 0x0009c4c901007387 */ /* 0x000fe20000100800 */
[----:B------:R-:W-:-:S03]  /*db90*/  IMAD R224, R178, UR20, RZ ;  /* 0x00000014b2e07c24 */ /* 0x000fc6000f8e02ff */
[----:B------:R-:W-:Y:S01]  /*dba0*/  STL [R1+0x9c0], R200 ;  /* 0x0009c0c801007387 */ /* 0x000fe20000100800 */
[----:B------:R-:W-:Y:S02]  /*dbb0*/  LEA.HI.X.SX32 R216, R216, R70, 0x1, P5 ;  /* 0x00000046d8d87211 */ /* 0x000fe400028f0eff */
[C---:B0-----:R-:W-:Y:S02]  /*dbc0*/  SEL R170, R75.reuse, R225, !P2 ;  /* 0x000000e14baa7207 */ /* 0x041fe40005000000 */
[----:B------:R-:W-:Y:S01]  /*dbd0*/  PRMT R128, RZ, 0x7610, R128 ;  /* 0x00007610ff807816 */ /* 0x000fe20000000080 */
[----:B------:R-:W-:Y:S01]  /*dbe0*/  @P1 IMAD.MOV.U32 R171, RZ, RZ, R216 ;  /* 0x000000ffffab1224 */ /* 0x000fe200078e00d8 */
[----:B------:R-:W-:Y:S02]  /*dbf0*/  IADD3 R225, P5, PT, R224, R71, RZ ;  /* 0x00000047e0e17210 */ /* 0x000fe40007fbe0ff */
[----:B--2---:R-:W-:Y:S01]  /*dc00*/  SEL R178, R75, R130, !P2 ;  /* 0x000000824bb27207 */ /* 0x004fe20005000000 */
[----:B----4-:R0:W-:Y:S04]  /*dc10*/  STL [R1+0x600], R132 ;  /* 0x0006008401007387 */ /* 0x0101e80000100800 */
[----:B0-----:R-:W2:Y:S04]  /*dc20*/  LDL.LU R132, [R1+0xac] ;  /* 0x0000ac0001847983 */ /* 0x001ea80000300800 */
[----:B------:R-:W-:Y:S04]  /*dc30*/  STL [R1+0x9cc], R209 ;  /* 0x0009ccd101007387 */ /* 0x000fe80000100800 */
[----:B------:R-:W-:Y:S04]  /*dc40*/  STL [R1+0x9c8], R208 ;  /* 0x0009c8d001007387 */ /* 0x000fe80000100800 */
[----:B------:R-:W4:Y:S04]  /*dc50*/  LDL.LU R130, [R1+0xb0] ;  /* 0x0000b00001827983 */ /* 0x000f280000300800 */
[----:B---3--:R0:W-:Y:S02]  /*dc60*/  STL [R1+0x5fc], R232 ;  /* 0x0005fce801007387 */ /* 0x0081e40000100800 */
[----:B0-----:R-:W-:-:S02]  /*dc70*/  IMAD R232, R170, UR20, RZ ;  /* 0x00000014aae87c24 */ /* 0x001fc4000f8e02ff */
[----:B------:R-:W-:-:S05]  /*dc80*/  @P1 IMAD.MOV.U32 R170, RZ, RZ, R217 ;  /* 0x000000ffffaa1224 */ /* 0x000fca00078e00d9 */
[----:B------:R0:W3:Y:S01]  /*dc90*/  @P1 LDG.E.U8 R128, desc[UR22][R170.64] ;  /* 0x00000016aa801981 */ /* 0x0000e2000c1e1100 */
[-C--:B------:R-:W-:Y:S02]  /*dca0*/  LEA.HI.X.SX32 R224, R224, R70.reuse, 0x1, P5 ;  /* 0x00000046e0e07211 */ /* 0x080fe400028f0eff */
[----:B------:R-:W-:Y:S02]  /*dcb0*/  PRMT R186, RZ, 0x7610, R186 ;  /* 0x00007610ffba7816 */ /* 0x000fe400000000ba */
[C---:B------:R-:W-:Y:S01]  /*dcc0*/  IADD3 R233, P5, PT, R232.reuse, R71, RZ ;  /* 0x00000047e8e97210 */ /* 0x040fe20007fbe0ff */
[----:B0-----:R-:W-:Y:S02]  /*dcd0*/  @P1 IMAD.MOV.U32 R170, RZ, RZ, R225 ;  /* 0x000000ffffaa1224 */ /* 0x001fe400078e00e1 */
[----:B------:R-:W-:Y:S01]  /*dce0*/  @P1 IMAD.MOV.U32 R171, RZ, RZ, R224 ;  /* 0x000000ffffab1224 */ /* 0x000fe200078e00e0 */
[----:B------:R-:W-:Y:S01]  /*dcf0*/  LEA.HI.X.SX32 R232, R232, R70, 0x1, P5 ;  /* 0x00000046e8e87211 */ /* 0x000fe200028f0eff */
[----:B------:R-:W-:-:S03]  /*dd00*/  IMAD R240, R178, UR20, RZ ;  /* 0x00000014b2f07c24 */ /* 0x000fc6000f8e02ff */
[----:B------:R0:W4:Y:S01]  /*dd10*/  @P1 LDG.E.U8 R186, desc[UR22][R170.64] ;  /* 0x00000016aaba1981 */ /* 0x000122000c1e1100 */
[----:B------:R-:W-:Y:S02]  /*dd20*/  PRMT R179, RZ, 0x7610, R179 ;  /* 0x00007610ffb37816 */ /* 0x000fe400000000b3 */
[----:B------:R-:W-:Y:S02]  /*dd30*/  IADD3 R241, P5, PT, R240, R71, RZ ;  /* 0x00000047f0f17210 */ /* 0x000fe40007fbe0ff */
[----:B0-----:R-:W-:Y:S01]  /*dd40*/  SEL R170, R75, R230, !P2 ;  /* 0x000000e64baa7207 */ /* 0x001fe20005000000 */
[----:B------:R-:W-:-:S04]  /*dd50*/  @P1 IMAD.MOV.U32 R171, RZ, RZ, R232 ;  /* 0x000000ffffab1224 */ /* 0x000fc800078e00e8 */
[----:B------:R-:W-:Y:S02]  /*dd60*/  IMAD R248, R170, UR20, RZ ;  /* 0x00000014aaf87c24 */ /* 0x000fe4000f8e02ff */
[----:B------:R-:W-:Y:S01]  /*dd70*/  @P1 IMAD.MOV.U32 R170, RZ, RZ, R233 ;  /* 0x000000ffffaa1224 */ /* 0x000fe200078e00e9 */
[----:B------:R-:W-:Y:S02]  /*dd80*/  LEA.HI.X.SX32 R240, R240, R70, 0x1, P5 ;  /* 0x00000046f0f07211 */ /* 0x000fe400028f0eff */
[----:B------:R-:W-:Y:S02]  /*dd90*/  PRMT R83, RZ, 0x7610, R83 ;  /* 0x00007610ff537816 */ /* 0x000fe40000000053 */
[----:B------:R0:W4:Y:S02]  /*dda0*/  @P1 LDG.E.U8 R179, desc[UR22][R170.64] ;  /* 0x00000016aab31981 */ /* 0x000124000c1e1100 */
[----:B0-----:R-:W-:Y:S02]  /*ddb0*/  @P1 IMAD.MOV.U32 R170, RZ, RZ, R241 ;  /* 0x000000ffffaa1224 */ /* 0x001fe400078e00f1 */
[----:B------:R-:W-:-:S05]  /*ddc0*/  @P1 IMAD.MOV.U32 R171, RZ, RZ, R240 ;  /* 0x000000ffffab1224 */ /* 0x000fca00078e00f0 */
[----:B------:R0:W4:Y:S04]  /*ddd0*/  @P1 LDG.E.U8 R83, desc[UR22][R170.64] ;  /* 0x00000016aa531981 */ /* 0x000128000c1e1100 */
[----:B------:R-:W-:Y:S04]  /*dde0*/  STL [R1+0x9d4], R217 ;  /* 0x0009d4d901007387 */ /* 0x000fe80000100800 */
[----:B------:R-:W-:Y:S04]  /*ddf0*/  STL [R1+0x9d0], R216 ;  /* 0x0009d0d801007387 */ /* 0x000fe80000100800 */
[----:B---3--:R3:W-:Y:S04]  /*de00*/  STL [R1+0x5f8], R128 ;  /* 0x0005f88001007387 */ /* 0x0087e80000100800 */
[----:B---3--:R-:W3:Y:S01]  /*de10*/  LDL.LU R128, [R1+0xb4] ;  /* 0x0000b40001807983 */ /* 0x008ee20000300800 */
[----:B--2---:R-:W-:-:S03]  /*de20*/  SEL R178, R75, R132, !P2 ;  /* 0x000000844bb27207 */ /* 0x004fc60005000000 */
[----:B------:R-:W-:Y:S04]  /*de30*/  STL [R1+0x9dc], R225 ;  /* 0x0009dce101007387 */ /* 0x000fe80000100800 */
[----:B------:R-:W-:Y:S04]  /*de40*/  STL [R1+0x9d8], R224 ;  /* 0x0009d8e001007387 */ /* 0x000fe80000100800 */
[----:B------:R-:W2:Y:S04]  /*de50*/  LDL.LU R132, [R1+0xb8] ;  /* 0x0000b80001847983 */ /* 0x000ea80000300800 */
[----:B------:R-:W-:Y:S01]  /*de60*/  STL [R1+0x9e4], R233 ;  /* 0x0009e4e901007387 */ /* 0x000fe20000100800 */
[----:B------:R-:W-:-:S03]  /*de70*/  IADD3 R249, P5, PT, R248, R71, RZ ;  /* 0x00000047f8f97210 */ /* 0x000fc60007fbe0ff */
[----:B------:R-:W-:Y:S04]  /*de80*/  STL [R1+0x9e0], R232 ;  /* 0x0009e0e801007387 */ /* 0x000fe80000100800 */
[----:B------:R-:W2:Y:S04]  /*de90*/  LDL.LU R250, [R1+0xcc] ;  /* 0x0000cc0001fa7983 */ /* 0x000ea80000300800 */
[----:B----4-:R4:W-:Y:S01]  /*dea0*/  STL [R1+0x5e0], R179 ;  /* 0x0005e0b301007387 */ /* 0x0109e20000100800 */
[----:B0-----:R-:W-:Y:S02]  /*deb0*/  SEL R170, R75, R130, !P2 ;  /* 0x000000824baa7207 */ /* 0x001fe40005000000 */
[----:B------:R-:W-:Y:S01]  /*dec0*/  LEA.HI.X.SX32 R248, R248, R70, 0x1, P5 ;  /* 0x00000046f8f87211 */ /* 0x000fe200028f0eff */
[----:B------:R-:W-:Y:S01]  /*ded0*/  STL [R1+0x9ec], R241 ;  /* 0x0009ecf101007387 */ /* 0x000fe20000100800 */
[----:B----4-:R-:W-:-:S03]  /*dee0*/  IMAD R179, R178, UR20, RZ ;  /* 0x00000014b2b37c24 */ /* 0x010fc6000f8e02ff */
[----:B------:R-:W-:Y:S02]  /*def0*/  STL [R1+0x9e8], R240 ;  /* 0x0009e8f001007387 */ /* 0x000fe40000100800 */
[----:B------:R-:W-:Y:S02]  /*df00*/  IADD3 R130, P5, PT, R179, R71, RZ ;  /* 0x00000047b3827210 */ /* 0x000fe40007fbe0ff */
[----:B------:R0:W-:Y:S01]  /*df10*/  STL [R1+0x5dc], R83 ;  /* 0x0005dc5301007387 */ /* 0x0001e20000100800 */
[----:B------:R-:W-:Y:S01]  /*df20*/  PRMT R134, RZ, 0x7610, R134 ;  /* 0x00007610ff867816 */ /* 0x000fe20000000086 */
[----:B------:R-:W-:Y:S02]  /*df30*/  @P1 IMAD.MOV.U32 R171, RZ, RZ, R248 ;  /* 0x000000ffffab1224 */ /* 0x000fe400078e00f8 */
[----:B0-----:R-:W4:Y:S04]  /*df40*/  LDL.LU R83, [R1+0xd0] ;  /* 0x0000d00001537983 */ /* 0x001f280000300800 */
[----:B------:R-:W4:Y:S04]  /*df50*/  LDL.LU R230, [R1+0xd4] ;  /* 0x0000d40001e67983 */ /* 0x000f280000300800 */
[----:B------:R-:W-:Y:S04]  /*df60*/  STL [R1+0x10], R130 ;  /* 0x0000108201007387 */ /* 0x000fe80000100800 */
[----:B------:R0:W-:Y:S02]  /*df70*/  STL [R1+0x5f4], R186 ;  /* 0x0005f4ba01007387 */ /* 0x0001e40000100800 */
[----:B0-----:R-:W-:-:S02]  /*df80*/  IMAD R186, R170, UR20, RZ ;  /* 0x00000014aaba7c24 */ /* 0x001fc4000f8e02ff */
[----:B------:R-:W-:-:S05]  /*df90*/  @P1 IMAD.MOV.U32 R170, RZ, RZ, R249 ;  /* 0x000000ffffaa1224 */ /* 0x000fca00078e00f9 */
[----:B------:R0:W4:Y:S01]  /*dfa0*/  @P1 LDG.E.U8 R134, desc[UR22][R170.64] ;  /* 0x00000016aa861981 */ /* 0x000122000c1e1100 */
[----:B------:R-:W-:Y:S01]  /*dfb0*/  PRMT R242, RZ, 0x7610, R242 ;  /* 0x00007610fff27816 */ /* 0x000fe200000000f2 */
[----:B0-----:R-:W-:Y:S01]  /*dfc0*/  @P1 IMAD.MOV.U32 R170, RZ, RZ, R130 ;  /* 0x000000ffffaa1224 */ /* 0x001fe200078e0082 */
[----:B---3--:R-:W-:Y:S02]  /*dfd0*/  SEL R178, R75, R128, !P2 ;  /* 0x000000804bb27207 */ /* 0x008fe40005000000 */
[----:B------:R-:W-:-:S05]  /*dfe0*/  LEA.HI.X.SX32 R128, R179, R70, 0x1, P5 ;  /* 0x00000046b3807211 */ /* 0x000fca00028f0eff */
[----:B------:R-:W-:-:S05]  /*dff0*/  @P1 IMAD.MOV.U32 R171, RZ, RZ, R128 ;  /* 0x000000ffffab1224 */ /* 0x000fca00078e0080 */
[----:B------:R2:W3:Y:S04]  /*e000*/  @P1 LDG.E.U8 R242, desc[UR22][R170.64] ;  /* 0x00000016aaf21981 */ /* 0x0004e8000c1e1100 */
[----:B------:R-:W-:Y:S04]  /*e010*/  STL [R1+0x9f4], R249 ;  /* 0x0009f4f901007387 */ /* 0x000fe80000100800 */
[----:B------:R-:W-:Y:S04]  /*e020*/  STL [R1+0x9f0], R248 ;  /* 0x0009f0f801007387 */ /* 0x000fe80000100800 */
[----:B------:R0:W-:Y:S01]  /*e030*/  STL [R1+0xc], R128 ;  /* 0x00000c8001007387 */ /* 0x0001e20000100800 */
[----:B--2---:R-:W-:-:S02]  /*e040*/  SEL R170, R75, R132, !P2 ;  /* 0x000000844baa7207 */ /* 0x004fc40005000000 */
[----:B------:R-:W-:Y:S01]  /*e050*/  PRMT R85, RZ, 0x7610, R85 ;  /* 0x00007610ff557816 */ /* 0x000fe20000000055 */
[----:B------:R-:W-:Y:S01]  /*e060*/  IMAD R179, R178, UR20, RZ ;  /* 0x00000014b2b37c24 */ /* 0x000fe2000f8e02ff */
[----:B------:R-:W-:Y:S01]  /*e070*/  PRMT R231, RZ, 0x7610, R231 ;  /* 0x00007610ffe77816 */ /* 0x000fe200000000e7 */
[----:B----4-:R2:W-:Y:S04]  /*e080*/  STL [R1+0x5d8], R134 ;  /* 0x0005d88601007387 */ /* 0x0105e80000100800 */
[----:B0-----:R-:W4:Y:S04]  /*e090*/  LDL.LU R128, [R1+0xae8] ;  /* 0x000ae80001807983 */ /* 0x001f280000300800 */
[----:B------:R-:W4:Y:S01]  /*e0a0*/  LDL.LU R130, [R1+0xae4] ;  /* 0x000ae40001827983 */ /* 0x000f220000300800 */
[----:B--2---:R-:W-:-:S04]  /*e0b0*/  IADD3 R134, P5, PT, R186, R71, RZ ;  /* 0x00000047ba867210 */ /* 0x004fc80007fbe0ff */
[----:B------:R-:W-:Y:S01]  /*e0c0*/  LEA.HI.X.SX32 R132, R186, R70, 0x1, P5 ;  /* 0x00000046ba847211 */ /* 0x000fe200028f0eff */
[----:B------:R-:W-:Y:S02]  /*e0d0*/  IMAD R186, R170, UR20, RZ ;  /* 0x00000014aaba7c24 */ /* 0x000fe4000f8e02ff */
[----:B------:R-:W-:Y:S02]  /*e0e0*/  IMAD.MOV.U32 R171, RZ, RZ, R134 ;  /* 0x000000ffffab7224 */ /* 0x000fe400078e0086 */
[----:B------:R-:W-:-:S05]  /*e0f0*/  IMAD.MOV.U32 R170, RZ, RZ, R132 ;  /* 0x000000ffffaa7224 */ /* 0x000fca00078e0084 */
[----:B------:R-:W-:-:S04]  /*e100*/  @P1 LOP3.LUT R171, R171, R170, RZ, 0x3c, !PT ;  /* 0x000000aaabab1212 */ /* 0x000fc800078e3cff */
[----:B------:R-:W-:-:S04]  /*e110*/  @P1 LOP3.LUT R170, R171, R170, RZ, 0x3c, !PT ;  /* 0x000000aaabaa1212 */ /* 0x000fc800078e3cff */
[----:B------:R-:W-:-:S05]  /*e120*/  @P1 LOP3.LUT R171, R171, R170, RZ, 0x3c, !PT ;  /* 0x000000aaabab1212 */ /* 0x000fca00078e3cff */
[----:B------:R0:W2:Y:S04]  /*e130*/  @P1 LDG.E.U8 R85, desc[UR22][R170.64] ;  /* 0x00000016aa551981 */ /* 0x0000a8000c1e1100 */
[----:B------:R0:W-:Y:S02]  /*e140*/  STL [R1+0x30], R134 ;  /* 0x0000308601007387 */ /* 0x0001e40000100800 */
[----:B0-----:R-:W-:-:S05]  /*e150*/  IADD3 R134, P5, PT, R179, R71, RZ ;  /* 0x00000047b3867210 */ /* 0x001fca0007fbe0ff */
[----:B------:R-:W-:Y:S01]  /*e160*/  @P1 IMAD.MOV.U32 R170, RZ, RZ, R134 ;  /* 0x000000ffffaa1224 */ /* 0x000fe200078e0086 */
[----:B---3--:R0:W-:Y:S04]  /*e170*/  STL [R1+0x5d4], R242 ;  /* 0x0005d4f201007387 */ /* 0x0081e80000100800 */
[----:B0-----:R-:W3:Y:S04]  /*e180*/  LDL.LU R242, [R1+0xd8] ;  /* 0x0000d80001f27983 */ /* 0x001ee80000300800 */
[----:B------:R0:W-:Y:S02]  /*e190*/  STL [R1+0x2c], R132 ;  /* 0x00002c8401007387 */ /* 0x0001e40000100800 */
[----:B0-----:R-:W-:-:S05]  /*e1a0*/  LEA.HI.X.SX32 R132, R179, R70, 0x1, P5 ;  /* 0x00000046b3847211 */ /* 0x001fca00028f0eff */
[----:B------:R-:W-:-:S05]  /*e1b0*/  @P1 IMAD.MOV.U32 R171, RZ, RZ, R132 ;  /* 0x000000ffffab1224 */ /* 0x000fca00078e0084 */
[----:B------:R0:W3:Y:S01]  /*e1c0*/  @P1 LDG.E.U8 R231, desc[UR22][R170.64] ;  /* 0x00000016aae71981 */ /* 0x0000e2000c1e1100 */
[----:B------:R-:W-:-:S03]  /*e1d0*/  SEL R178, R75, R250, !P2 ;  /* 0x000000fa4bb27207 */ /* 0x000fc60005000000 */
[----:B------:R-:W4:Y:S04]  /*e1e0*/  LDL.LU R250, [R1+0xec] ;  /* 0x0000ec0001fa7983 */ /* 0x000f280000300800 */
[----:B------:R-:W-:Y:S04]  /*e1f0*/  STL [R1+0x50], R134 ;  /* 0x0000508601007387 */ /* 0x000fe80000100800 */
[----:B------:R1:W-:Y:S01]  /*e200*/  STL [R1+0x4c], R132 ;  /* 0x00004c8401007387 */ /* 0x0003e20000100800 */
[----:B0-----:R-:W-:Y:S02]  /*e210*/  SEL R170, R75, R83, !P2 ;  /* 0x000000534baa7207 */ /* 0x001fe40005000000 */
[----:B------:R-:W-:Y:S01]  /*e220*/  PRMT R227, RZ, 0x7610, R227 ;  /* 0x00007610ffe37816 */ /* 0x000fe200000000e3 */
[----:B------:R-:W-:Y:S01]  /*e230*/  IMAD R179, R178, UR20, RZ ;  /* 0x00000014b2b37c24 */ /* 0x000fe2000f8e02ff */
[----:B------:R-:W-:Y:S01]  /*e240*/  PRMT R243, RZ, 0x7610, R243 ;  /* 0x00007610fff37816 */ /* 0x000fe200000000f3 */
[----:B--2---:R0:W-:Y:S04]  /*e250*/  STL [R1+0x5c0], R85 ;  /* 0x0005c05501007387 */ /* 0x0041e80000100800 */
[----:B-1----:R-:W2:Y:S04]  /*e260*/  LDL.LU R132, [R1+0xae0] ;  /* 0x000ae00001847983 */ /* 0x002ea80000300800 */
[----:B------:R-:W2:Y:S01]  /*e270*/  LDL.LU R134, [R1+0xadc] ;  /* 0x000adc0001867983 */ /* 0x000ea20000300800 */
[----:B0-----:R-:W-:-:S04]  /*e280*/  IADD3 R85, P5, PT, R186, R71, RZ ;  /* 0x00000047ba557210 */ /* 0x001fc80007fbe0ff */
[----:B------:R-:W-:Y:S01]  /*e290*/  LEA.HI.X.SX32 R83, R186, R70, 0x1, P5 ;  /* 0x00000046ba537211 */ /* 0x000fe200028f0eff */
[----:B------:R-:W-:Y:S02]  /*e2a0*/  IMAD R186, R170, UR20, RZ ;  /* 0x00000014aaba7c24 */ /* 0x000fe4000f8e02ff */
[----:B------:R-:W-:Y:S02]  /*e2b0*/  IMAD.MOV.U32 R171, RZ, RZ, R85 ;  /* 0x000000ffffab7224 */ /* 0x000fe400078e0055 */
[----:B------:R-:W-:-:S05]  /*e2c0*/  IMAD.MOV.U32 R170, RZ, RZ, R83 ;  /* 0x000000ffffaa7224 */ /* 0x000fca00078e0053 */
[----:B------:R-:W-:-:S04]  /*e2d0*/  @P1 LOP3.LUT R171, R171, R170, RZ, 0x3c, !PT ;  /* 0x000000aaabab1212 */ /* 0x000fc800078e3cff */
[----:B------:R-:W-:-:S04]  /*e2e0*/  @P1 LOP3.LUT R170, R171, R170, RZ, 0x3c, !PT ;  /* 0x000000aaabaa1212 */ /* 0x000fc800078e3cff */
[----:B------:R-:W-:Y:S01]  /*e2f0*/  @P1 LOP3.LUT R171, R171, R170, RZ, 0x3c, !PT ;  /* 0x000000aaabab1212 */ /* 0x000fe200078e3cff */
[----:B------:R0:W-:Y:S04]  /*e300*/  STL [R1+0x70], R85 ;  /* 0x0000705501007387 */ /* 0x0001e80000100800 */
[----:B------:R1:W2:Y:S01]  /*e310*/  @P1 LDG.E.U8 R227, desc[UR22][R170.64] ;  /* 0x00000016aae31981 */ /* 0x0002a2000c1e1100 */
[----:B0-----:R-:W-:-:S05]  /*e320*/  IADD3 R85, P5, PT, R179, R71, RZ ;  /* 0x00000047b3557210 */ /* 0x001fca0007fbe0ff */
[----:B-1----:R-:W-:Y:S01]  /*e330*/  @P1 IMAD.MOV.U32 R170, RZ, RZ, R85 ;  /* 0x000000ffffaa1224 */ /* 0x002fe200078e0055 */
[----:B---3--:R0:W-:Y:S04]  /*e340*/  STL [R1+0x5bc], R231 ;  /* 0x0005bce701007387 */ /* 0x0081e80000100800 */
[----:B0-----:R-:W3:Y:S04]  /*e350*/  LDL.LU R231, [R1+0xf4] ;  /* 0x0000f40001e77983 */ /* 0x001ee80000300800 */
[----:B------:R0:W-:Y:S02]  /*e360*/  STL [R1+0x6c], R83 ;  /* 0x00006c5301007387 */ /* 0x0001e40000100800 */
[----:B0-----:R-:W-:-:S05]  /*e370*/  LEA.HI.X.SX32 R83, R179, R70, 0x1, P5 ;  /* 0x00000046b3537211 */ /* 0x001fca00028f0eff */
[----:B------:R-:W-:-:S05]  /*e380*/  @P1 IMAD.MOV.U32 R171, RZ, RZ, R83 ;  /* 0x000000ffffab1224 */ /* 0x000fca00078e0053 */
[----:B------:R0:W3:Y:S01]  /*e390*/  @P1 LDG.E.U8 R243, desc[UR22][R170.64] ;  /* 0x00000016aaf31981 */ /* 0x0000e2000c1e1100 */
[----:B------:R-:W-:-:S03]  /*e3a0*/  SEL R178, R75, R230, !P2 ;  /* 0x000000e64bb27207 */ /* 0x000fc60005000000 */
[----:B------:R-:W3:Y:S04]  /*e3b0*/  LDL.LU R230, [R1+0xf8] ;  /* 0x0000f80001e67983 */ /* 0x000ee80000300800 */
[----:B------:R-:W-:Y:S01]  /*e3c0*/  STL [R1+0x90], R85 ;  /* 0x0000905501007387 */ /* 0x000fe20000100800 */
[----:B0-----:R-:W-:-:S03]  /*e3d0*/  SEL R170, R75, R242, !P2 ;  /* 0x000000f24baa7207 */ /* 0x001fc60005000000 */
[----:B------:R0:W-:Y:S01]  /*e3e0*/  STL [R1+0x8c], R83 ;  /* 0x00008c5301007387 */ /* 0x0001e20000100800 */
[----:B------:R-:W-:Y:S01]  /*e3f0*/  IMAD R179, R178, UR20, RZ ;  /* 0x00000014b2b37c24 */ /* 0x000fe2000f8e02ff */
[----:B------:R-:W-:Y:S02]  /*e400*/  PRMT R87, RZ, 0x7610, R87 ;  /* 0x00007610ff577816 */ /* 0x000fe40000000057 */
[----:B----4-:R-:W-:Y:S02]  /*e410*/  SEL R178, R75, R250, !P2 ;  /* 0x000000fa4bb27207 */ /* 0x010fe40005000000 */
[----:B------:R-:W-:Y:S01]  /*e420*/  PRMT R235, RZ, 0x7610, R235 ;  /* 0x00007610ffeb7816 */ /* 0x000fe200000000eb */
[----:B--2---:R1:W-:Y:S04]  /*e430*/  STL [R1+0x5b8], R227 ;  /* 0x0005b8e301007387 */ /* 0x0043e80000100800 */
[----:B0-----:R-:W2:Y:S04]  /*e440*/  LDL.LU R83, [R1+0xad8] ;  /* 0x000ad80001537983 */ /* 0x001ea80000300800 */
[----:B------:R-:W4:Y:S01]  /*e450*/  LDL.LU R85, [R1+0xad4] ;  /* 0x000ad40001557983 */ /* 0x000f220000300800 */
[----:B-1----:R-:W-:-:S04]  /*e460*/  IADD3 R227, P5, PT, R186, R71, RZ ;  /* 0x00000047bae37210 */ /* 0x002fc80007fbe0ff */
[-C--:B------:R-:W-:Y:S01]  /*e470*/  LEA.HI.X.SX32 R171, R186, R70.reuse, 0x1, P5 ;  /* 0x00000046baab7211 */ /* 0x080fe200028f0eff */
[----:B------:R-:W-:Y:S02]  /*e480*/  IMAD R186, R170, UR20, RZ ;  /* 0x00000014aaba7c24 */ /* 0x000fe4000f8e02ff */
[----:B------:R-:W-:Y:S01]  /*e490*/  @P1 IMAD.MOV.U32 R170, RZ, RZ, R227 ;  /* 0x000000ffffaa1224 */ /* 0x000fe200078e00e3 */
[C---:B------:R-:W-:Y:S01]  /*e4a0*/  IADD3 R242, P5, PT, R179.reuse, R71, RZ ;  /* 0x00000047b3f27210 */ /* 0x040fe20007fbe0ff */
[----:B------:R-:W-:Y:S04]  /*e4b0*/  STL [R1+0xb0], R227 ;  /* 0x0000b0e301007387 */ /* 0x000fe80000100800 */
[----:B------:R0:W2:Y:S01]  /*e4c0*/  @P1 LDG.E.U8 R87, desc[UR22][R170.64] ;  /* 0x00000016aa571981 */ /* 0x0000a2000c1e1100 */
[----:B------:R-:W-:Y:S01]  /*e4d0*/  LEA.HI.X.SX32 R250, R179, R70, 0x1, P5 ;  /* 0x00000046b3fa7211 */ /* 0x000fe200028f0eff */
[----:B0-----:R-:W-:-:S02]  /*e4e0*/  @P1 IMAD.MOV.U32 R170, RZ, RZ, R242 ;  /* 0x000000ffffaa1224 */ /* 0x001fc400078e00f2 */
[----:B---3--:R0:W-:Y:S04]  /*e4f0*/  STL [R1+0x5b4], R243 ;  /* 0x0005b4f301007387 */ /* 0x0081e80000100800 */
[----:B0-----:R-:W3:Y:S04]  /*e500*/  LDL.LU R243, [R1+0x114] ;  /* 0x0001140001f37983 */ /* 0x001ee80000300800 */
[----:B------:R0:W-:Y:S02]  /*e510*/  STL [R1+0xac], R171 ;  /* 0x0000acab01007387 */ /* 0x0001e40000100800 */
[----:B0-----:R-:W-:-:S05]  /*e520*/  @P1 IMAD.MOV.U32 R171, RZ, RZ, R250 ;  /* 0x000000ffffab1224 */ /* 0x001fca00078e00fa */
[----:B------:R0:W3:Y:S04]  /*e530*/  @P1 LDG.E.U8 R235, desc[UR22][R170.64] ;  /* 0x00000016aaeb1981 */ /* 0x0000e8000c1e1100 */
[----:B------:R1:W-:Y:S01]  /*e540*/  STL [R1+0xd0], R242 ;  /* 0x0000d0f201007387 */ /* 0x0003e20000100800 */
[----:B------:R-:W-:-:S03]  /*e550*/  IMAD R179, R178, UR20, RZ ;  /* 0x00000014b2b37c24 */ /* 0x000fc6000f8e02ff */
[----:B------:R-:W4:Y:S04]  /*e560*/  LDL.LU R227, [R1+0x118] ;  /* 0x0001180001e37983 */ /* 0x000f280000300800 */
[----:B------:R-:W-:Y:S01]  /*e570*/  STL [R1+0xcc], R250 ;  /* 0x0000ccfa01007387 */ /* 0x000fe20000100800 */
[----:B0-----:R-:W-:Y:S02]  /*e580*/  SEL R170, R75, R231, !P2 ;  /* 0x000000e74baa7207 */ /* 0x001fe40005000000 */
[----:B------:R-:W-:Y:S01]  /*e590*/  PRMT R89, RZ, 0x7610, R89 ;  /* 0x00007610ff597816 */ /* 0x000fe20000000059 */
[----:B--2---:R0:W-:Y:S04]  /*e5a0*/  STL [R1+0x5a0], R87 ;  /* 0x0005a05701007387 */ /* 0x0041e80000100800 */
[----:B-1----:R-:W2:Y:S01]  /*e5b0*/  LDL.LU R242, [R1+0x134] ;  /* 0x0001340001f27983 */ /* 0x002ea20000300800 */
[----:B0-----:R-:W-:-:S04]  /*e5c0*/  IADD3 R87, P5, PT, R186, R71, RZ ;  /* 0x00000047ba577210 */ /* 0x001fc80007fbe0ff */
[-C--:B------:R-:W-:Y:S01]  /*e5d0*/  LEA.HI.X.SX32 R171, R186, R70.reuse, 0x1, P5 ;  /* 0x00000046baab7211 */ /* 0x080fe200028f0eff */
[----:B------:R-:W-:Y:S01]  /*e5e0*/  IMAD R186, R170, UR20, RZ ;  /* 0x00000014aaba7c24 */ /* 0x000fe2000f8e02ff */
[C---:B------:R-:W-:Y:S01]  /*e5f0*/  IADD3 R231, P5, PT, R179.reuse, R71, RZ ;  /* 0x00000047b3e77210 */ /* 0x040fe20007fbe0ff */
[----:B------:R-:W-:Y:S01]  /*e600*/  @P1 IMAD.MOV.U32 R170, RZ, RZ, R87 ;  /* 0x000000ffffaa1224 */ /* 0x000fe200078e0057 */
[----:B------:R-:W-:Y:S02]  /*e610*/  STL [R1+0xf0], R87 ;  /* 0x0000f05701007387 */ /* 0x000fe40000100800 */
[----:B------:R-:W-:Y:S02]  /*e620*/  LEA.HI.X.SX32 R250, R179, R70, 0x1, P5 ;  /* 0x00000046b3fa7211 */ /* 0x000fe400028f0eff */
[----:B------:R0:W2:Y:S02]  /*e630*/  @P1 LDG.E.U8 R89, desc[UR22][R170.64] ;  /* 0x00000016aa591981 */ /* 0x0000a4000c1e1100 */
[----:B0-----:R-:W-:-:S02]  /*e640*/  @P1 IMAD.MOV.U32 R170, RZ, RZ, R231 ;  /* 0x000000ffffaa1224 */ /* 0x001fc400078e00e7 */
[----:B---3--:R0:W-:Y:S04]  /*e650*/  STL [R1+0x59c], R235 ;  /* 0x00059ceb01007387 */ /* 0x0081e80000100800 */
[----:B0-----:R-:W3:Y:S04]  /*e660*/  LDL.LU R235, [R1+0x138] ;  /* 0x0001380001eb7983 */ /* 0x001ee80000300800 */
[----:B------:R0:W-:Y:S02]  /*e670*/  STL [R1+0xec], R171 ;  /* 0x0000ecab01007387 */ /* 0x0001e40000100800 */
[----:B0-----:R-:W-:-:S05]  /*e680*/  IMAD.MOV.U32 R171, RZ, RZ, R250 ;  /* 0x000000ffffab7224 */ /* 0x001fca00078e00fa */
[----:B------:R0:W3:Y:S01]  /*e690*/  @P1 LDG.E.U8 R219, desc[UR22][R170.64] ;  /* 0x00000016aadb1981 */ /* 0x0000e2000c1e1100 */
[----:B------:R-:W-:-:S03]  /*e6a0*/  SEL R178, R75, R230, !P2 ;  /* 0x000000e64bb27207 */ /* 0x000fc60005000000 */
[----:B------:R-:W4:Y:S04]  /*e6b0*/  LDL.LU R230, [R1+0x154] ;  /* 0x0001540001e67983 */ /* 0x000f280000300800 */
[----:B------:R-:W-:Y:S04]  /*e6c0*/  STL [R1+0x110], R231 ;  /* 0x000110e701007387 */ /* 0x000fe80000100800 */
[----:B------:R-:W4:Y:S01]  /*e6d0*/  LDL.LU R87, [R1+0xad0] ;  /* 0x000ad00001577983 */ /* 0x000f220000300800 */
[----:B0-----:R-:W-:Y:S01]  /*e6e0*/  SEL R170, R75, R243, !P2 ;  /* 0x000000f34baa7207 */ /* 0x001fe20005000000 */
[----:B------:R-:W-:Y:S01]  /*e6f0*/  IMAD R178, R178, UR20, RZ ;  /* 0x00000014b2b27c24 */ /* 0x000fe2000f8e02ff */
[----:B------:R-:W-:-:S02]  /*e700*/  PRMT R251, RZ, 0x7610, R251 ;  /* 0x00007610fffb7816 */ /* 0x000fc400000000fb */
[----:B------:R-:W-:Y:S01]  /*e710*/  PRMT R179, RZ, 0x7610, R179 ;  /* 0x00007610ffb37816 */ /* 0x000fe200000000b3 */
[----:B--2---:R0:W-:Y:S04]  /*e720*/  STL [R1+0x598], R89 ;  /* 0x0005985901007387 */ /* 0x0041e80000100800 */
[----:B0-----:R-:W2:Y:S04]  /*e730*/  LDL.LU R89, [R1+0xacc] ;  /* 0x000acc0001597983 */ /* 0x001ea80000300800 */
[----:B------:R0:W-:Y:S04]  /*e740*/  STL [R1+0x10c], R250 ;  /* 0x00010cfa01007387 */ /* 0x0001e80000100800 */
[----:B------:R-:W2:Y:S01]  /*e750*/  LDL.LU R231, [R1+0x158] ;  /* 0x0001580001e77983 */ /* 0x000ea20000300800 */
[----:B0-----:R-:W-:-:S05]  /*e760*/  IADD3 R250, P5, PT, R186, R71, RZ ;  /* 0x00000047bafa7210 */ /* 0x001fca0007fbe0ff */
[----:B------:R-:W-:Y:S01]  /*e770*/  IMAD.MOV.U32 R171, RZ, RZ, R250 ;  /* 0x000000ffffab7224 */ /* 0x000fe200078e00fa */
[----:B------:R-:W-:Y:S01]  /*e780*/  PRMT R187, RZ, 0x7610, R187 ;  /* 0x00007610ffbb7816 */ /* 0x000fe200000000bb */
[----:B---3--:R-:W-:Y:S04]  /*e790*/  STL [R1+0x594], R219 ;  /* 0x000594db01007387 */ /* 0x008fe80000100800 */
[----:B------:R0:W-:Y:S02]  /*e7a0*/  STL [R1+0x130], R250 ;  /* 0x000130fa01007387 */ /* 0x0001e40000100800 */
[----:B0-----:R-:W-:Y:S01]  /*e7b0*/  LEA.HI.X.SX32 R250, R186, R70, 0x1, P5 ;  /* 0x00000046bafa7211 */ /* 0x001fe200028f0eff */
[----:B------:R-:W-:-:S04]  /*e7c0*/  IMAD R186, R170, UR20, RZ ;  /* 0x00000014aaba7c24 */ /* 0x000fc8000f8e02ff */
[----:B------:R-:W-:-:S05]  /*e7d0*/  IMAD.MOV.U32 R170, RZ, RZ, R250 ;  /* 0x000000ffffaa7224 */ /* 0x000fca00078e00fa */
[-C--:B------:R-:W-:Y:S02]  /*e7e0*/  @P1 LOP3.LUT R171, R171, R170.reuse, RZ, 0x3c, !PT ;  /* 0x000000aaabab1212 */ /* 0x080fe400078e3cff */
[----:B------:R-:W-:Y:S02]  /*e7f0*/  IADD3 R243, P5, PT, R178, R71, RZ ;  /* 0x00000047b2f37210 */ /* 0x000fe40007fbe0ff */
[C---:B------:R-:W-:Y:S01]  /*e800*/  @P1 LOP3.LUT R170, R171.reuse, R170, RZ, 0x3c, !PT ;  /* 0x000000aaabaa1212 */ /* 0x040fe200078e3cff */
[----:B------:R0:W-:Y:S03]  /*e810*/  STL [R1+0x12c], R250 ;  /* 0x00012cfa01007387 */ /* 0x0001e60000100800 */
[----:B------:R-:W-:-:S05]  /*e820*/  @P1 LOP3.LUT R171, R171, R170, RZ, 0x3c, !PT ;  /* 0x000000aaabab1212 */ /* 0x000fca00078e3cff */
[----:B------:R1:W3:Y:S01]  /*e830*/  @P1 LDG.E.U8 R251, desc[UR22][R170.64] ;  /* 0x00000016aafb1981 */ /* 0x0002e2000c1e1100 */
[----:B0-----:R-:W-:Y:S01]  /*e840*/  LEA.HI.X.SX32 R250, R178, R70, 0x1, P5 ;  /* 0x00000046b2fa7211 */ /* 0x001fe200028f0eff */
[----:B-1----:R-:W-:-:S04]  /*e850*/  @P1 IMAD.MOV.U32 R170, RZ, RZ, R243 ;  /* 0x000000ffffaa1224 */ /* 0x002fc800078e00f3 */
[----:B------:R-:W-:-:S05]  /*e860*/  @P1 IMAD.MOV.U32 R171, RZ, RZ, R250 ;  /* 0x000000ffffab1224 */ /* 0x000fca00078e00fa */
[----:B------:R0:W2:Y:S01]  /*e870*/  @P1 LDG.E.U8 R179, desc[UR22][R170.64] ;  /* 0x00000016aab31981 */ /* 0x0000a2000c1e1100 */
[C---:B----4-:R-:W-:Y:S02]  /*e880*/  SEL R178, R75.reuse, R227, !P2 ;  /* 0x000000e34bb27207 */ /* 0x050fe40005000000 */
[C---:B------:R-:W-:Y:S02]  /*e890*/  IADD3 R227, P5, PT, R186.reuse, R71, RZ ;  /* 0x00000047bae37210 */ /* 0x040fe40007fbe0ff */
[----:B0-----:R-:W-:Y:S02]  /*e8a0*/  SEL R170, R75, R242, !P2 ;  /* 0x000000f24baa7207 */ /* 0x001fe40005000000 */
[----:B------:R-:W-:-:S03]  /*e8b0*/  LEA.HI.X.SX32 R171, R186, R70, 0x1, P5 ;  /* 0x00000046baab7211 */ /* 0x000fc600028f0eff */
[----:B------:R-:W-:Y:S02]  /*e8c0*/  IMAD R186, R170, UR20, RZ ;  /* 0x00000014aaba7c24 */ /* 0x000fe4000f8e02ff */
[----:B------:R-:W-:-:S05]  /*e8d0*/  @P1 IMAD.MOV.U32 R170, RZ, RZ, R227 ;  /* 0x000000ffffaa1224 */ /* 0x000fca00078e00e3 */
[----:B------:R0:W4:Y:S04]  /*e8e0*/  @P1 LDG.E.U8 R187, desc[UR22][R170.64] ;  /* 0x00000016aabb1981 */ /* 0x000128000c1e1100 */
[----:B------:R-:W-:Y:S04]  /*e8f0*/  STL [R1+0x150], R243 ;  /* 0x000150f301007387 */ /* 0x000fe80000100800 */
[----:B------:R-:W-:Y:S04]  /*e900*/  STL [R1+0x14c], R250 ;  /* 0x00014cfa01007387 */ /* 0x000fe80000100800 */
[----:B------:R-:W-:Y:S01]  /*e910*/  STL [R1+0x170], R227 ;  /* 0x000170e301007387 */ /* 0x000fe20000100800 */
[----:B0-----:R-:W-:-:S02]  /*e920*/  SEL R170, R75, R230, !P2 ;  /* 0x000000e64baa7207 */ /* 0x001fc40005000000 */
[----:B------:R-:W-:Y:S02]  /*e930*/  PRMT R226, RZ, 0x7610, R226 ;  /* 0x00007610ffe27816 */ /* 0x000fe400000000e2 */
[----:B------:R-:W-:Y:S01]  /*e940*/  PRMT R211, RZ, 0x7610, R211 ;  /* 0x00007610ffd37816 */ /* 0x000fe200000000d3 */
[----:B--2---:R0:W-:Y:S02]  /*e950*/  STL [R1+0x57c], R179 ;  /* 0x00057cb301007387 */ /* 0x0041e40000100800 */
[----:B0-----:R-:W-:Y:S02]  /*e960*/  IMAD R179, R178, UR20, RZ ;  /* 0x00000014b2b37c24 */ /* 0x001fe4000f8e02ff */
[----:B------:R0:W-:Y:S03]  /*e970*/  STL [R1+0x16c], R171 ;  /* 0x00016cab01007387 */ /* 0x0001e60000100800 */
[----:B------:R-:W-:-:S04]  /*e980*/  IADD3 R242, P5, PT, R179, R71, RZ ;  /* 0x00000047b3f27210 */ /* 0x000fc80007fbe0ff */
[-C--:B0-----:R-:W-:Y:S01]  /*e990*/  LEA.HI.X.SX32 R171, R179, R70.reuse, 0x1, P5 ;  /* 0x00000046b3ab7211 */ /* 0x081fe200028f0eff */
[----:B------:R-:W-:Y:S01]  /*e9a0*/  IMAD R179, R170, UR20, RZ ;  /* 0x00000014aab37c24 */ /* 0x000fe2000f8e02ff */
[C---:B------:R-:W-:Y:S01]  /*e9b0*/  IADD3 R227, P5, PT, R186.reuse, R71, RZ ;  /* 0x00000047bae37210 */ /* 0x040fe20007fbe0ff */
[----:B------:R-:W-:Y:S01]  /*e9c0*/  @P1 IMAD.MOV.U32 R170, RZ, RZ, R242 ;  /* 0x000000ffffaa1224 */ /* 0x000fe200078e00f2 */
[----:B------:R-:W-:Y:S02]  /*e9d0*/  STL [R1+0x1b0], R242 ;  /* 0x0001b0f201007387 */ /* 0x000fe40000100800 */
[----:B------:R-:W-:Y:S02]  /*e9e0*/  LEA.HI.X.SX32 R243, R186, R70, 0x1, P5 ;  /* 0x00000046baf37211 */ /* 0x000fe400028f0eff */
[----:B------:R-:W2:Y:S04]  /*e9f0*/  LDL.LU R230, [R1+0x174] ;  /* 0x0001740001e67983 */ /* 0x000ea80000300800 */
[----:B----4-:R-:W-:Y:S04]  /*ea00*/  STL [R1+0x578], R187 ;  /* 0x000578bb01007387 */ /* 0x010fe80000100800 */
[----:B------:R0:W4:Y:S04]  /*ea10*/  @P1 LDG.E.U8 R226, desc[UR22][R170.64] ;  /* 0x00000016aae21981 */ /* 0x000128000c1e1100 */
[----:B------:R1:W-:Y:S01]  /*ea20*/  STL [R1+0x1ac], R171 ;  /* 0x0001acab01007387 */ /* 0x0003e20000100800 */
[----:B0-----:R-:W-:-:S02]  /*ea30*/  @P1 IMAD.MOV.U32 R170, RZ, RZ, R227 ;  /* 0x000000ffffaa1224 */ /* 0x001fc400078e00e3 */
[----:B-1----:R-:W-:-:S05]  /*ea40*/  @P1 IMAD.MOV.U32 R171, RZ, RZ, R243 ;  /* 0x000000ffffab1224 */ /* 0x002fca00078e00f3 */
[----:B------:R0:W2:Y:S01]  /*ea50*/  @P1 LDG.E.U8 R211, desc[UR22][R170.64] ;  /* 0x00000016aad31981 */ /* 0x0000a2000c1e1100 */
[----:B------:R-:W-:-:S05]  /*ea60*/  SEL R178, R75, R235, !P2 ;  /* 0x000000eb4bb27207 */ /* 0x000fca0005000000 */
[----:B------:R-:W-:Y:S01]  /*ea70*/  IMAD R187, R178, UR20, RZ ;  /* 0x00000014b2bb7c24 */ /* 0x000fe2000f8e02ff */
[----:B------:R-:W-:Y:S02]  /*ea80*/  SEL R178, R75, R231, !P2 ;  /* 0x000000e74bb27207 */ /* 0x000fe40005000000 */
[----:B------:R-:W2:Y:S02]  /*ea90*/  LDL.LU R231, [R1+0x178] ;  /* 0x0001780001e77983 */ /* 0x000ea40000300800 */
[C---:B------:R-:W-:Y:S02]  /*eaa0*/  IADD3 R235, P5, PT, R187.reuse, R71, RZ ;  /* 0x00000047bbeb7210 */ /* 0x040fe40007fbe0ff */
[----:B------:R-:W-:Y:S04]  /*eab0*/  STL [R1+0x1d0], R227 ;  /* 0x0001d0e301007387 */ /* 0x000fe80000100800 */
[----:B---3--:R-:W-:Y:S01]  /*eac0*/  STL [R1+0x580], R251 ;  /* 0x000580fb01007387 */ /* 0x008fe20000100800 */
[----:B------:R-:W-:-:S03]  /*ead0*/  LEA.HI.X.SX32 R242, R187, R70, 0x1, P5 ;  /* 0x00000046bbf27211 */ /* 0x000fc600028f0eff */
[----:B------:R-:W-:Y:S04]  /*eae0*/  STL [R1+0x1cc], R243 ;  /* 0x0001ccf301007387 */ /* 0x000fe80000100800 */
[----:B------:R-:W-:Y:S01]  /*eaf0*/  STL [R1+0x1f0], R235 ;  /* 0x0001f0eb01007387 */ /* 0x000fe20000100800 */
[----:B------:R-:W-:Y:S01]  /*eb00*/  IMAD R178, R178, UR20, RZ ;  /* 0x00000014b2b27c24 */ /* 0x000fe2000f8e02ff */
[----:B------:R-:W-:Y:S01]  /*eb10*/  PRMT R234, RZ, 0x7610, R234 ;  /* 0x00007610ffea7816 */ /* 0x000fe200000000ea */
[----:B0-----:R-:W-:Y:S02]  /*eb20*/  @P1 IMAD.MOV.U32 R170, RZ, RZ, R235 ;  /* 0x000000ffffaa1224 */ /* 0x001fe400078e00eb */
[----:B------:R-:W-:Y:S01]  /*eb30*/  @P1 IMAD.MOV.U32 R171, RZ, RZ, R242 ;  /* 0x000000ffffab1224 */ /* 0x000fe200078e00f2 */
[----:B------:R-:W-:-:S04]  /*eb40*/  PRMT R218, RZ, 0x7610, R218 ;  /* 0x00007610ffda7816 */ /* 0x000fc800000000da */
[----:B------:R0:W3:Y:S01]  /*eb50*/  @P1 LDG.E.U8 R234, desc[UR22][R170.64] ;  /* 0x00000016aaea1981 */ /* 0x0000e2000c1e1100 */
[----:B------:R-:W-:Y:S02]  /*eb60*/  PRMT R210, RZ, 0x7610, R210 ;  /* 0x00007610ffd27816 */ /* 0x000fe400000000d2 */
[----:B------:R-:W-:Y:S01]  /*eb70*/  PRMT R203, RZ, 0x7610, R203 ;  /* 0x00007610ffcb7816 */ /* 0x000fe200000000cb */
[----:B----4-:R1:W-:Y:S04]  /*eb80*/  STL [R1+0x574], R226 ;  /* 0x000574e201007387 */ /* 0x0103e80000100800 */
[----:B------:R-:W-:Y:S01]  /*eb90*/  STL [R1+0x1ec], R242 ;  /* 0x0001ecf201007387 */ /* 0x000fe20000100800 */
[----:B-1----:R-:W-:-:S04]  /*eba0*/  IADD3 R226, P5, PT, R179, R71, RZ ;  /* 0x00000047b3e27210 */ /* 0x002fc80007fbe0ff */
[----:B------:R-:W-:Y:S01]  /*ebb0*/  LEA.HI.X.SX32 R227, R179, R70, 0x1, P5 ;  /* 0x00000046b3e37211 */ /* 0x000fe200028f0eff */
[----:B------:R-:W-:Y:S04]  /*ebc0*/  STL [R1+0x210], R226 ;  /* 0x000210e201007387 */ /* 0x000fe80000100800 */
[----:B--2---:R1:W-:Y:S01]  /*ebd0*/  STL [R1+0x560], R211 ;  /* 0x000560d301007387 */ /* 0x0043e20000100800 */
[----:B0-----:R-:W-:Y:S02]  /*ebe0*/  @P1 IMAD.MOV.U32 R170, RZ, RZ, R226 ;  /* 0x000000ffffaa1224 */ /* 0x001fe400078e00e2 */
[----:B------:R-:W-:-:S05]  /*ebf0*/  @P1 IMAD.MOV.U32 R171, RZ, RZ, R227 ;  /* 0x000000ffffab1224 */ /* 0x000fca00078e00e3 */
[----:B------:R0:W2:Y:S01]  /*ec00*/  @P1 LDG.E.U8 R218, desc[UR22][R170.64] ;  /* 0x00000016aada1981 */ /* 0x0000a2000c1e1100 */
[----:B-1----:R-:W-:-:S04]  /*ec10*/  IADD3 R211, P5, PT, R178, R71, RZ ;  /* 0x00000047b2d37210 */ /* 0x002fc80007fbe0ff */
[----:B------:R-:W-:Y:S01]  /*ec20*/  LEA.HI.X.SX32 R178, R178, R70, 0x1, P5 ;  /* 0x00000046b2b27211 */ /* 0x000fe200028f0eff */
[----:B0-----:R-:W-:-:S04]  /*ec30*/  @P1 IMAD.MOV.U32 R170, RZ, RZ, R211 ;  /* 0x000000ffffaa1224 */ /* 0x001fc800078e00d3 */
[----:B------:R-:W-:-:S05]  /*ec40*/  @P1 IMAD.MOV.U32 R171, RZ, RZ, R178 ;  /* 0x000000ffffab1224 */ /* 0x000fca00078e00b2 */
[----:B------:R0:W4:Y:S02]  /*ec50*/  @P1 LDG.E.U8 R210, desc[UR22][R170.64] ;  /* 0x00000016aad21981 */ /* 0x000124000c1e1100 */
[----:B0-----:R-:W-:Y:S02]  /*ec60*/  @P3 IMAD.MOV.U32 R170, RZ, RZ, R0 ;  /* 0x000000ffffaa3224 */ /* 0x001fe400078e0000 */
[----:B------:R-:W-:-:S05]  /*ec70*/  @P3 IMAD.MOV.U32 R171, RZ, RZ, R3 ;  /* 0x000000ffffab3224 */ /* 0x000fca00078e0003 */
[----:B------:R0:W2:Y:S01]  /*ec80*/  @P3 LDG.E.U8 R203, desc[UR22][R170.64] ;  /* 0x00000016aacb3981 */ /* 0x0000a2000c1e1100 */
[----:B------:R-:W1:Y:S01]  /*ec90*/  S2R R219, SR_TID.X ;  /* 0x0000000000db7919 */ /* 0x000e620000002100 */
[----:B------:R-:W-:Y:S02]  /*eca0*/  ISETP.GT.U32.AND P5, PT, R72, R76, PT ;  /* 0x0000004c4800720c */ /* 0x000fe40003fa4070 */
[----:B------:R-:W-:Y:S04]  /*ecb0*/  STL [R1+0x20c], R227 ;  /* 0x00020ce301007387 */ /* 0x000fe80000100800 */
[----:B------:R-:W-:Y:S04]  /*ecc0*/  STL [R1+0x230], R211 ;  /* 0x000230d301007387 */ /* 0x000fe80000100800 */
[----:B------:R3:W-:Y:S01]  /*ecd0*/  STL [R1+0x22c], R178 ;  /* 0x00022cb201007387 */ /* 0x0007e20000100800 */
[----:B0-----:R-:W-:-:S02]  /*ece0*/  SEL R170, R75, R231, !P2 ;  /* 0x000000e74baa7207 */ /* 0x001fc40005000000 */
[----:B---3--:R-:W-:Y:S01]  /*ecf0*/  SEL R178, R75, R230, !P2 ;  /* 0x000000e64bb27207 */ /* 0x008fe20005000000 */
[----:B------:R-:W-:-:S04]  /*ed00*/  @!P5 IMAD.IADD R76, R76, 0x1, -R72 ;  /* 0x000000014c4cd824 */ /* 0x000fc800078e0a48 */
[----:B------:R-:W-:Y:S01]  /*ed10*/  IMAD R178, R178, UR20, RZ ;  /* 0x00000014b2b27c24 */ /* 0x000fe2000f8e02ff */
[----:B------:R-:W-:Y:S01]  /*ed20*/  STL [R1+0x9fc], R0 ;  /* 0x0009fc0001007387 */ /* 0x000fe20000100800 */
[----:B-1----:R-:W-:-:S03]  /*ed30*/  SHF.R.U32.HI R219, RZ, 0x6, R219 ;  /* 0x00000006ffdb7819 */ /* 0x002fc600000116db */
[----:B------:R-:W-:Y:S01]  /*ed40*/  STL [R1+0x9f8], R3 ;  /* 0x0009f80301007387 */ /* 0x000fe20000100800 */
[----:B------:R-:W-:Y:S01]  /*ed50*/  IADD3 R171, P5, PT, R178, R71, RZ ;  /* 0x00000047b2ab7210 */ /* 0x000fe20007fbe0ff */
[----:B------:R-:W-:Y:S01]  /*ed60*/  IMAD R170, R170, UR20, RZ ;  /* 0x00000014aaaa7c24 */ /* 0x000fe2000f8e02ff */
[----:B------:R-:W-:Y:S02]  /*ed70*/  SGXT.U32 R219, R219, 0x2 ;  /* 0x00000002dbdb781a */ /* 0x000fe40000000000 */
[----:B------:R-:W-:Y:S02]  /*ed80*/  PLOP3.LUT P3, PT, PT, PT, UP1, 0x80, 0x8 ;  /* 0x000000000008781c */ /* 0x000fe40003f6f018 */
[----:B------:R-:W-:Y:S02]  /*ed90*/  PRMT R215, RZ, 0x7610, R215 ;  /* 0x00007610ffd77816 */ /* 0x000fe400000000d7 */
[----:B------:R-:W-:Y:S02]  /*eda0*/  LOP3.LUT R226, R219, 0x10, RZ, 0xfc, !PT ;  /* 0x00000010dbe27812 */ /* 0x000fe400078efcff */
[----:B------:R-:W-:-:S02]  /*edb0*/  PRMT R202, RZ, 0x7610, R202 ;  /* 0x00007610ffca7816 */ /* 0x000fc400000000ca */
[C---:B------:R-:W-:Y:S02]  /*edc0*/  LOP3.LUT R211, R219.reuse, 0x18, RZ, 0xfc, !PT ;  /* 0x00000018dbd37812 */ /* 0x040fe400078efcff */
[----:B------:R-:W-:Y:S02]  /*edd0*/  PRMT R195, RZ, 0x7610, R195 ;  /* 0x00007610ffc37816 */ /* 0x000fe400000000c3 */
[----:B------:R-:W-:Y:S02]  /*ede0*/  PRMT R192, RZ, 0x7610, R192 ;  /* 0x00007610ffc07816 */ /* 0x000fe400000000c0 */
[----:B------:R-:W-:Y:S01]  /*edf0*/  PRMT R187, RZ, 0x7610, R187 ;  /* 0x00007610ffbb7816 */ /* 0x000fe200000000bb */
[----:B----4-:R0:W-:Y:S02]  /*ee00*/  STL [R1+0x554], R210 ;  /* 0x000554d201007387 */ /* 0x0101e40000100800 */
[----:B0-----:R-:W-:Y:S02]  /*ee10*/  LOP3.LUT R210, R219, 0x8, RZ, 0xfc, !PT ;  /* 0x00000008dbd27812 */ /* 0x001fe400078efcff */
[----:B--2---:R0:W-:Y:S04]  /*ee20*/  STL [R1+0x378], R203 ;  /* 0x000378cb01007387 */ /* 0x0041e80000100800 */
[----:B------:R-:W-:Y:S04]  /*ee30*/  STL [R1+0x55c], R234 ;  /* 0x00055cea01007387 */ /* 0x000fe80000100800 */
[----:B------:R-:W-:Y:S01]  /*ee40*/  STL [R1+0x250], R171 ;  /* 0x000250ab01007387 */ /* 0x000fe20000100800 */
[----:B0-----:R-:W-:-:S03]  /*ee50*/  IADD3 R203, P4, PT, R170, R71, RZ ;  /* 0x00000047aacb7210 */ /* 0x001fc60007f9e0ff */
[----:B------:R0:W-:Y:S01]  /*ee60*/  STL [R1+0x558], R218 ;  /* 0x000558da01007387 */ /* 0x0001e20000100800 */
[----:B------:R-:W-:Y:S02]  /*ee70*/  ISETP.LT.AND P3, PT, R210, UR21, P3 ;  /* 0x00000015d2007c0c */ /* 0x000fe40009f61270 */
[-C--:B------:R-:W-:Y:S01]  /*ee80*/  LEA.HI.X.SX32 R210, R170, R70.reuse, 0x1, P4 ;  /* 0x00000046aad27211 */ /* 0x080fe200020f0eff */
[----:B------:R-:W-:Y:S01]  /*ee90*/  @P1 IMAD.MOV.U32 R170, RZ, RZ, R171 ;  /* 0x000000ffffaa1224 */ /* 0x000fe200078e00ab */
[----:B0-----:R-:W-:Y:S02]  /*eea0*/  LEA.HI.X.SX32 R218, R178, R70, 0x1, P5 ;  /* 0x00000046b2da7211 */ /* 0x001fe400028f0eff */
[----:B------:R-:W-:-:S03]  /*eeb0*/  PLOP3.LUT P5, PT, PT, PT, UP1, 0x80, 0x8 ;  /* 0x000000000008781c */ /* 0x000fc60003faf018 */
[----:B------:R-:W-:Y:S01]  /*eec0*/  @P1 IMAD.MOV.U32 R171, RZ, RZ, R218 ;  /* 0x000000ffffab1224 */ /* 0x000fe200078e00da */
[----:B------:R-:W-:Y:S02]  /*eed0*/  ISETP.LT.AND P5, PT, R226, UR21, P5 ;  /* 0x00000015e2007c0c */ /* 0x000fe4000afa1270 */
[----:B------:R-:W-:Y:S02]  /*eee0*/  PLOP3.LUT P4, PT, PT, PT, UP1, 0x80, 0x8 ;  /* 0x000000000008781c */ /* 0x000fe40003f8f018 */
[----:B------:R0:W2:Y:S02]  /*eef0*/  @P1 LDG.E.U8 R215, desc[UR22][R170.64] ;  /* 0x00000016aad71981 */ /* 0x0000a4000c1e1100 */
[----:B------:R-:W-:Y:S01]  /*ef00*/  ISETP.LT.AND P4, PT, R211, UR21, P4 ;  /* 0x00000015d3007c0c */ /* 0x000fe2000a781270 */
[----:B0-----:R-:W-:Y:S02]  /*ef10*/  @P1 IMAD.MOV.U32 R170, RZ, RZ, R203 ;  /* 0x000000ffffaa1224 */ /* 0x001fe400078e00cb */
[----:B------:R-:W-:-:S05]  /*ef20*/  @P1 IMAD.MOV.U32 R171, RZ, RZ, R210 ;  /* 0x000000ffffab1224 */ /* 0x000fca00078e00d2 */
[----:B------:R0:W3:Y:S02]  /*ef30*/  @P1 LDG.E.U8 R202, desc[UR22][R170.64] ;  /* 0x00000016aaca1981 */ /* 0x0000e4000c1e1100 */
[----:B0-----:R-:W-:Y:S02]  /*ef40*/  @P3 IMAD.MOV.U32 R170, RZ, RZ, R4 ;  /* 0x000000ffffaa3224 */ /* 0x001fe400078e0004 */
[----:B------:R-:W-:-:S05]  /*ef50*/  @P3 IMAD.MOV.U32 R171, RZ, RZ, R7 ;  /* 0x000000ffffab3224 */ /* 0x000fca00078e0007 */
[----:B------:R0:W4:Y:S02]  /*ef60*/  @P3 LDG.E.U8 R195, desc[UR22][R170.64] ;  /* 0x00000016aac33981 */ /* 0x000124000c1e1100 */
[----:B0-----:R-:W-:Y:S02]  /*ef70*/  @P5 IMAD.MOV.U32 R170, RZ, RZ, R8 ;  /* 0x000000ffffaa5224 */ /* 0x001fe400078e0008 */
[----:B------:R-:W-:-:S05]  /*ef80*/  @P5 IMAD.MOV.U32 R171, RZ, RZ, R11 ;  /* 0x000000ffffab5224 */ /* 0x000fca00078e000b */
[----:B------:R0:W2:Y:S02]  /*ef90*/  @P5 LDG.E.U8 R192, desc[UR22][R170.64] ;  /* 0x00000016aac05981 */ /* 0x0000a4000c1e1100 */
[----:B0-----:R-:W-:Y:S02]  /*efa0*/  @P4 IMAD.MOV.U32 R170, RZ, RZ, R12 ;  /* 0x000000ffffaa4224 */ /* 0x001fe400078e000c */
[----:B------:R-:W-:-:S05]  /*efb0*/  @P4 IMAD.MOV.U32 R171, RZ, RZ, R15 ;  /* 0x000000ffffab4224 */ /* 0x000fca00078e000f */
[----:B------:R-:W2:Y:S01]  /*efc0*/  @P4 LDG.E.U8 R187, desc[UR22][R170.64] ;  /* 0x00000016aabb4981 */ /* 0x000ea2000c1e1100 */
[----:B------:R-:W-:-:S03]  /*efd0*/  ISETP.GT.U32.AND P3, PT, R72, R91, PT ;  /* 0x0000005b4800720c */ /* 0x000fc60003f64070 */
[----:B------:R-:W-:Y:S01]  /*efe0*/  STL [R1+0x270], R203 ;  /* 0x000270cb01007387 */ /* 0x000fe20000100800 */
[----:B------:R-:W-:-:S03]  /*eff0*/  SEL R69, R75, R69, !P2 ;  /* 0x000000454b457207 */ /* 0x000fc60005000000 */
[----:B------:R-:W-:Y:S04]  /*f000*/  STL [R1+0x24c], R218 ;  /* 0x00024cda01007387 */ /* 0x000fe80000100800 */
[----:B------:R-:W-:Y:S04]  /*f010*/  STL [R1+0x26c], R210 ;  /* 0x00026cd201007387 */ /* 0x000fe80000100800 */
[----:B------:R-:W-:Y:S04]  /*f020*/  STL [R1+0xa04], R4 ;  /* 0x000a040401007387 */ /* 0x000fe80000100800 */
[----:B------:R-:W-:Y:S04]  /*f030*/  STL [R1+0xa00], R7 ;  /* 0x000a000701007387 */ /* 0x000fe80000100800 */
[----:B------:R-:W-:Y:S01]  /*f040*/  STL [R1+0xa0c], R8 ;  /* 0x000a0c0801007387 */ /* 0x000fe20000100800 */
[----:B------:R-:W-:-:S03]  /*f050*/  IMAD R69, R69, UR20, RZ ;  /* 0x0000001445457c24 */ /* 0x000fc6000f8e02ff */
[----:B------:R-:W-:Y:S01]  /*f060*/  STL [R1+0xa08], R11 ;  /* 0x000a080b01007387 */ /* 0x000fe20000100800 */
[----:B------:R-:W-:-:S03]  /*f070*/  @!P6 IMAD.MOV R76, RZ, RZ, -R76 ;  /* 0x000000ffff4ce224 */ /* 0x000fc600078e0a4c */
[----:B------:R-:W-:Y:S01]  /*f080*/  STL [R1+0xa14], R12 ;  /* 0x000a140c01007387 */ /* 0x000fe20000100800 */
[----:B------:R-:W-:-:S03]  /*f090*/  ISETP.GT.U32.AND P4, PT, R72, R95, PT ;  /* 0x0000005f4800720c */ /* 0x000fc60003f84070 */
[----:B------:R-:W-:Y:S01]  /*f0a0*/  STL [R1+0xa10], R15 ;  /* 0x000a100f01007387 */ /* 0x000fe20000100800 */
[----:B------:R-:W-:Y:S01]  /*f0b0*/  @!P3 IMAD.IADD R91, R91, 0x1, -R72 ;  /* 0x000000015b5bb824 */ /* 0x000fe200078e0a48 */
[----:B------:R-:W-:Y:S02]  /*f0c0*/  SEL R76, R75, R76, !P2 ;  /* 0x0000004c4b4c7207 */ /* 0x000fe40005000000 */
[----:B------:R-:W-:-:S03]  /*f0d0*/  PLOP3.LUT P6, PT, PT, PT, UP1, 0x80, 0x8 ;  /* 0x000000000008781c */ /* 0x000fc60003fcf018 */
[----:B------:R-:W-:Y:S01]  /*f0e0*/  IMAD R76, R76, UR20, RZ ;  /* 0x000000144c4c7c24 */ /* 0x000fe2000f8e02ff */
[----:B------:R-:W-:Y:S02]  /*f0f0*/  PRMT R194, RZ, 0x7610, R194 ;  /* 0x00007610ffc27816 */ /* 0x000fe400000000c2 */
[----:B------:R-:W-:Y:S01]  /*f100*/  @!P4 IMAD.IADD R95, R95, 0x1, -R72 ;  /* 0x000000015f5fc824 */ /* 0x000fe200078e0a48 */
[----:B------:R-:W-:Y:S02]  /*f110*/  PRMT R186, RZ, 0x7610, R186 ;  /* 0x00007610ffba7816 */ /* 0x000fe400000000ba */
[----:B------:R-:W-:Y:S02]  /*f120*/  PRMT R183, RZ, 0x7610, R183 ;  /* 0x00007610ffb77816 */ /* 0x000fe400000000b7 */
[----:B------:R-:W-:Y:S01]  /*f130*/  PRMT R182, RZ, 0x7610, R182 ;  /* 0x00007610ffb67816 */ /* 0x000fe200000000b6 */
[----:B--2---:R0:W-:Y:S04]  /*f140*/  STL [R1+0x394], R187 ;  /* 0x000394bb01007387 */ /* 0x0041e80000100800 */
[----:B------:R-:W-:Y:S04]  /*f150*/  STL [R1+0x398], R192 ;  /* 0x000398c001007387 */ /* 0x000fe80000100800 */
[----:B------:R-:W-:Y:S04]  /*f160*/  STL [R1+0x540], R215 ;  /* 0x000540d701007387 */ /* 0x000fe80000100800 */
[----:B---3--:R-:W-:Y:S04]  /*f170*/  STL [R1+0x53c], R202 ;  /* 0x00053cca01007387 */ /* 0x008fe80000100800 */
[----:B----4-:R1:W-:Y:S01]  /*f180*/  STL [R1+0x374], R195 ;  /* 0x000374c301007387 */ /* 0x0103e20000100800 */
[----:B0-----:R-:W-:-:S02]  /*f190*/  LOP3.LUT R187, R219, 0x20, RZ, 0xfc, !PT ;  /* 0x00000020dbbb7812 */ /* 0x001fc400078efcff */
[----:B-1----:R-:W-:-:S04]  /*f1a0*/  IADD3 R195, P3, PT, R69, R71, RZ ;  /* 0x0000004745c37210 */ /* 0x002fc80007f7e0ff */
[----:B------:R-:W-:Y:S01]  /*f1b0*/  LEA.HI.X.SX32 R202, R69, R70, 0x1, P3 ;  /* 0x0000004645ca7211 */ /* 0x000fe200018f0eff */
[----:B------:R-:W-:Y:S01]  /*f1c0*/  @P1 IMAD.MOV.U32 R170, RZ, RZ, R195 ;  /* 0x000000ffffaa1224 */ /* 0x000fe200078e00c3 */
[----:B------:R-:W-:-:S03]  /*f1d0*/  ISETP.LT.AND P4, PT, R187, UR21, P6 ;  /* 0x00000015bb007c0c */ /* 0x000fc6000b781270 */
[----:B------:R-:W-:Y:S01]  /*f1e0*/  @P1 IMAD.MOV.U32 R171, RZ, RZ, R202 ;  /* 0x000000ffffab1224 */ /* 0x000fe200078e00ca */
[----:B------:R-:W-:Y:S01]  /*f1f0*/  IADD3 R187, P6, PT, R76, R71, RZ ;  /* 0x000000474cbb7210 */ /* 0x000fe20007fde0ff */
[----:B------:R-:W-:Y:S01]  /*f200*/  STL [R1+0x290], R195 ;  /* 0x000290c301007387 */ /* 0x000fe20000100800 */
[----:B------:R-:W-:-:S03]  /*f210*/  LOP3.LUT R192, R219, 0x28, RZ, 0xfc, !PT ;  /* 0x00000028dbc07812 */ /* 0x000fc600078efcff */
[----:B------:R0:W2:Y:S01]  /*f220*/  @P1 LDG.E.U8 R194, desc[UR22][R170.64] ;  /* 0x00000016aac21981 */ /* 0x0000a2000c1e1100 */
[----:B------:R-:W-:-:S03]  /*f230*/  PLOP3.LUT P3, PT, PT, PT, UP1, 0x80, 0x8 ;  /* 0x000000000008781c */ /* 0x000fc60003f6f018 */
[----:B------:R-:W-:Y:S01]  /*f240*/  STL [R1+0x28c], R202 ;  /* 0x00028cca01007387 */ /* 0x000fe20000100800 */
[----:B------:R-:W-:Y:S02]  /*f250*/  ISETP.LT.AND P3, PT, R192, UR21, P3 ;  /* 0x00000015c0007c0c */ /* 0x000fe40009f61270 */
[----:B0-----:R-:W-:Y:S01]  /*f260*/  LEA.HI.X.SX32 R170, R76, R70, 0x1, P6 ;  /* 0x000000464caa7211 */ /* 0x001fe200030f0eff */
[----:B------:R-:W-:Y:S04]  /*f270*/  STL [R1+0x2b0], R187 ;  /* 0x0002b0bb01007387 */ /* 0x000fe80000100800 */
[----:B------:R0:W-:Y:S01]  /*f280*/  STL [R1+0x2ac], R170 ;  /* 0x0002acaa01007387 */ /* 0x0001e20000100800 */
[----:B------:R-:W-:Y:S02]  /*f290*/  @P1 IMAD.MOV.U32 R171, RZ, RZ, R170 ;  /* 0x000000ffffab1224 */ /* 0x000fe400078e00aa */
[----:B0-----:R-:W-:-:S05]  /*f2a0*/  @P1 IMAD.MOV.U32 R170, RZ, RZ, R187 ;  /* 0x000000ffffaa1224 */ /* 0x001fca00078e00bb */
[----:B------:R0:W3:Y:S02]  /*f2b0*/  @P1 LDG.E.U8 R186, desc[UR22][R170.64] ;  /* 0x00000016aaba1981 */ /* 0x0000e4000c1e1100 */
[----:B0-----:R-:W-:Y:S02]  /*f2c0*/  @P4 IMAD.MOV.U32 R170, RZ, RZ, R16 ;  /* 0x000000ffffaa4224 */ /* 0x001fe400078e0010 */
[----:B------:R-:W-:-:S05]  /*f2d0*/  @P4 IMAD.MOV.U32 R171, RZ, RZ, R19 ;  /* 0x000000ffffab4224 */ /* 0x000fca00078e0013 */
[----:B------:R0:W4:Y:S02]  /*f2e0*/  @P4 LDG.E.U8 R183, desc[UR22][R170.64] ;  /* 0x00000016aab74981 */ /* 0x000124000c1e1100 */
[----:B0-----:R-:W-:Y:S02]  /*f2f0*/  @P3 IMAD.MOV.U32 R170, RZ, RZ, R20 ;  /* 0x000000ffffaa3224 */ /* 0x001fe400078e0014 */
[----:B------:R-:W-:-:S05]  /*f300*/  @P3 IMAD.MOV.U32 R171, RZ, RZ, R23 ;  /* 0x000000ffffab3224 */ /* 0x000fca00078e0017 */
[----:B------:R-:W2:Y:S04]  /*f310*/  @P3 LDG.E.U8 R182, desc[UR22][R170.64] ;  /* 0x00000016aab63981 */ /* 0x000ea8000c1e1100 */
[----:B------:R-:W-:Y:S04]  /*f320*/  STL [R1+0xa1c], R16 ;  /* 0x000a1c1001007387 */ /* 0x000fe80000100800 */
[----:B------:R-:W-:Y:S01]  /*f330*/  STL [R1+0xa18], R19 ;  /* 0x000a181301007387 */ /* 0x000fe20000100800 */
[----:B------:R-:W-:-:S03]  /*f340*/  PLOP3.LUT P3, PT, PT, PT, UP1, 0x80, 0x8 ;  /* 0x000000000008781c */ /* 0x000fc60003f6f018 */
[----:B------:R-:W-:Y:S04]  /*f350*/  STL [R1+0xa24], R20 ;  /* 0x000a241401007387 */ /* 0x000fe80000100800 */
[----:B------:R-:W-:Y:S01]  /*f360*/  STL [R1+0xa20], R23 ;  /* 0x000a201701007387 */ /* 0x000fe20000100800 */
[----:B------:R-:W-:-:S03]  /*f370*/  PRMT R179, RZ, 0x7610, R179 ;  /* 0x00007610ffb37816 */ /* 0x000fc600000000b3 */
[----:B--2---:R0:W-:Y:S02]  /*f380*/  STL [R1+0x51c], R182 ;  /* 0x00051cb601007387 */ /* 0x0041e40000100800 */
[----:B0-----:R-:W-:-:S04]  /*f390*/  LOP3.LUT R182, R219, 0x30, RZ, 0xfc, !PT ;  /* 0x00000030dbb67812 */ /* 0x001fc800078efcff */
[----:B------:R-:W-:-:S13]  /*f3a0*/  ISETP.LT.AND P3, PT, R182, UR21, P3 ;  /* 0x00000015b6007c0c */ /* 0x000fda0009f61270 */
[----:B------:R-:W-:Y:S02]  /*f3b0*/  @P3 IMAD.MOV.U32 R170, RZ, RZ, R24 ;  /* 0x000000ffffaa3224 */ /* 0x000fe400078e0018 */
[----:B------:R-:W-:-:S05]  /*f3c0*/  @P3 IMAD.MOV.U32 R171, RZ, RZ, R27 ;  /* 0x000000ffffab3224 */ /* 0x000fca00078e001b */
[----:B------:R-:W2:Y:S04]  /*f3d0*/  @P3 LDG.E.U8 R179, desc[UR22][R170.64] ;  /* 0x00000016aab33981 */ /* 0x000ea8000c1e1100 */
[----:B------:R-:W-:Y:S04]  /*f3e0*/  STL [R1+0x538], R194 ;  /* 0x000538c201007387 */ /* 0x000fe80000100800 */
[----:B------:R-:W-:Y:S01]  /*f3f0*/  STL [R1+0xa2c], R24 ;  /* 0x000a2c1801007387 */ /* 0x000fe20000100800 */
[----:B------:R-:W-:-:S03]  /*f400*/  PLOP3.LUT P3, PT, PT, PT, UP1, 0x80, 0x8 ;  /* 0x000000000008781c */ /* 0x000fc60003f6f018 */
[----:B------:R-:W-:Y:S04]  /*f410*/  STL [R1+0xa28], R27 ;  /* 0x000a281b01007387 */ /* 0x000fe80000100800 */
[----:B---3--:R-:W-:Y:S01]  /*f420*/  STL [R1+0x534], R186 ;  /* 0x000534ba01007387 */ /* 0x008fe20000100800 */
[----:B------:R-:W-:-:S03]  /*f430*/  PRMT R178, RZ, 0x7610, R178 ;  /* 0x00007610ffb27816 */ /* 0x000fc600000000b2 */
[----:B--2---:R0:W-:Y:S02]  /*f440*/  STL [R1+0x514], R179 ;  /* 0x000514b301007387 */ /* 0x0041e40000100800 */
[----:B0-----:R-:W-:-:S04]  /*f450*/  LOP3.LUT R179, R219, 0x38, RZ, 0xfc, !PT ;  /* 0x00000038dbb37812 */ /* 0x001fc800078efcff */
[----:B------:R-:W-:-:S13]  /*f460*/  ISETP.LT.AND P3, PT, R179, UR21, P3 ;  /* 0x00000015b3007c0c */ /* 0x000fda0009f61270 */
[----:B------:R-:W-:Y:S02]  /*f470*/  @P3 IMAD.MOV.U32 R170, RZ, RZ, R28 ;  /* 0x000000ffffaa3224 */ /* 0x000fe400078e001c */
[----:B------:R-:W-:-:S05]  /*f480*/  @P3 IMAD.MOV.U32 R171, RZ, RZ, R31 ;  /* 0x000000ffffab3224 */ /* 0x000fca00078e001f */
[----:B------:R-:W2:Y:S04]  /*f490*/  @P3 LDG.E.U8 R178, desc[UR22][R170.64] ;  /* 0x00000016aab23981 */ /* 0x000ea8000c1e1100 */
[----:B----4-:R-:W-:Y:S01]  /*f4a0*/  STL [R1+0x520], R183 ;  /* 0x000520b701007387 */ /* 0x010fe20000100800 */
        /* <DEDUP_REMOVED lines=9> */
[----:B------:R-:W2:Y:S01]  /*f540*/  @P3 LDG.E.U8 R175, desc[UR22][R170.64] ;  /* 0x00000016aaaf3981 */ /* 0x000ea2000c1e1100 */
        /* <DEDUP_REMOVED lines=70> */
[----:B------:R-:W0:Y:S01]  /*f9b0*/  S2R R73, SR_TID.X ;  /* 0x0000000000497919 */ /* 0x000e220000002100 */
[----:B------:R-:W-:Y:S02]  /*f9c0*/  PLOP3.LUT P3, PT, PT, PT, UP1, 0x80, 0x8 ;  /* 0x000000000008781c */ /* 0x000fe40003f6f018 */
[----:B------:R1:W-:Y:S04]  /*f9d0*/  STL [R1+0xa74], R63 ;  /* 0x000a743f01007387 */ /* 0x0003e80000100800 */
[----:B------:R3:W-:Y:S01]  /*f9e0*/  STL [R1+0xa70], R64 ;  /* 0x000a704001007387 */ /* 0x0007e20000100800 */
[----:B------:R-:W-:Y:S02]  /*f9f0*/  PRMT R28, RZ, 0x7610, R28 ;  /* 0x00007610ff1c7816 */ /* 0x000fe4000000001c */
[----:B0-----:R-:W-:-:S02]  /*fa00*/  LEA.HI R73, R73, 0xc, RZ, 0x1a ;  /* 0x0000000c49497811 */ /* 0x001fc400078fd0ff */
[----:B-1----:R-:W-:Y:S02]  /*fa10*/  PRMT R63, RZ, 0x7610, R63 ;  /* 0x00007610ff3f7816 */ /* 0x002fe4000000003f */
[----:B---3--:R-:W-:Y:S02]  /*fa20*/  PRMT R64, RZ, 0x7610, R64 ;  /* 0x00007610ff407816 */ /* 0x008fe40000000040 */
[----:B------:R-:W-:Y:S01]  /*fa30*/  ISETP.GT.U32.AND P4, PT, R72, R103, PT ;  /* 0x000000674800720c */ /* 0x000fe20003f84070 */
[----:B--2---:R0:W-:Y:S02]  /*fa40*/  STL [R1+0x4d4], R32 ;  /* 0x0004d42001007387 */ /* 0x0041e40000100800 */
[----:B0-----:R-:W-:-:S04]  /*fa50*/  LOP3.LUT R32, R219, 0x4, RZ, 0xfc, !PT ;  /* 0x00000004db207812 */ /* 0x001fc800078efcff */
[----:B------:R-:W-:-:S13]  /*fa60*/  ISETP.LT.AND P3, PT, R32, UR21, P3 ;  /* 0x0000001520007c0c */ /* 0x000fda0009f61270 */
[----:B------:R-:W-:Y:S02]  /*fa70*/  @P3 IMAD.MOV.U32 R170, RZ, RZ, R2 ;  /* 0x000000ffffaa3224 */ /* 0x000fe400078e0002 */
[----:B------:R-:W-:-:S05]  /*fa80*/  @P3 IMAD.MOV.U32 R171, RZ, RZ, R5 ;  /* 0x000000ffffab3224 */ /* 0x000fca00078e0005 */
[----:B------:R0:W2:Y:S01]  /*fa90*/  @P3 LDG.E.U8 R28, desc[UR22][R170.64] ;  /* 0x00000016aa1c3981 */ /* 0x0000a2000c1e1100 */
[----:B------:R-:W-:-:S04]  /*faa0*/  PLOP3.LUT P3, PT, PT, PT, UP1, 0x80, 0x8 ;  /* 0x000000000008781c */ /* 0x000fc80003f6f018 */
[----:B------:R-:W-:Y:S01]  /*fab0*/  ISETP.LT.AND P3, PT, R73, UR21, P3 ;  /* 0x0000001549007c0c */ /* 0x000fe20009f61270 */
[----:B------:R-:W-:Y:S01]  /*fac0*/  STL [R1+0xa80], R2 ;  /* 0x000a800201007387 */ /* 0x000fe20000100800 */
[----:B------:R-:W1:Y:S03]  /*fad0*/  S2R R73, SR_TID.X ;  /* 0x0000000000497919 */ /* 0x000e660000002100 */
[----:B------:R3:W-:Y:S08]  /*fae0*/  STL [R1+0xa78], R5 ;  /* 0x000a780501007387 */ /* 0x0007f00000100800 */
[----:B0-----:R-:W-:-:S02]  /*faf0*/  @P3 IMAD.MOV.U32 R170, RZ, RZ, R6 ;  /* 0x000000ffffaa3224 */ /* 0x001fc400078e0006 */
[----:B------:R-:W-:Y:S01]  /*fb00*/  @P3 IMAD.MOV.U32 R171, RZ, RZ, R9 ;  /* 0x000000ffffab3224 */ /* 0x000fe200078e0009 */
[----:B---3--:R-:W-:Y:S02]  /*fb10*/  PRMT R5, RZ, 0x7610, R5 ;  /* 0x00007610ff057816 */ /* 0x008fe40000000005 */
[----:B------:R-:W-:-:S04]  /*fb20*/  LOP3.LUT R2, R219, 0x14, RZ, 0xfc, !PT ;  /* 0x00000014db027812 */ /* 0x000fc800078efcff */
[----:B------:R0:W3:Y:S01]  /*fb30*/  @P3 LDG.E.U8 R5, desc[UR22][R170.64] ;  /* 0x00000016aa053981 */ /* 0x0000e2000c1e1100 */
[----:B------:R-:W-:-:S04]  /*fb40*/  PLOP3.LUT P3, PT, PT, PT, UP1, 0x80, 0x8 ;  /* 0x000000000008781c */ /* 0x000fc80003f6f018 */
[----:B------:R-:W-:Y:S02]  /*fb50*/  ISETP.LT.AND P3, PT, R2, UR21, P3 ;  /* 0x0000001502007c0c */ /* 0x000fe40009f61270 */
[----:B-1----:R-:W-:-:S11]  /*fb60*/  LEA.HI R73, R73, 0x1c, RZ, 0x1a ;  /* 0x0000001c49497811 */ /* 0x002fd600078fd0ff */
[----:B0-----:R-:W-:Y:S02]  /*fb70*/  @P3 IMAD.MOV.U32 R170, RZ, RZ, R10 ;  /* 0x000000ffffaa3224 */ /* 0x001fe400078e000a */
[----:B------:R-:W-:-:S05]  /*fb80*/  @P3 IMAD.MOV.U32 R171, RZ, RZ, R13 ;  /* 0x000000ffffab3224 */ /* 0x000fca00078e000d */
[----:B------:R0:W4:Y:S01]  /*fb90*/  @P3 LDG.E.U8 R63, desc[UR22][R170.64] ;  /* 0x00000016aa3f3981 */ /* 0x000122000c1e1100 */
[----:B------:R-:W-:-:S04]  /*fba0*/  PLOP3.LUT P3, PT, PT, PT, UP1, 0x80, 0x8 ;  /* 0x000000000008781c */ /* 0x000fc80003f6f018 */
[----:B------:R-:W-:-:S13]  /*fbb0*/  ISETP.LT.AND P3, PT, R73, UR21, P3 ;  /* 0x0000001549007c0c */ /* 0x000fda0009f61270 */
[----:B0-----:R-:W-:Y:S02]  /*fbc0*/  @P3 IMAD.MOV.U32 R170, RZ, RZ, R14 ;  /* 0x000000ffffaa3224 */ /* 0x001fe400078e000e */
[----:B------:R-:W-:-:S05]  /*fbd0*/  @P3 IMAD.MOV.U32 R171, RZ, RZ, R17 ;  /* 0x000000ffffab3224 */ /* 0x000fca00078e0011 */
[----:B------:R0:W4:Y:S01]  /*fbe0*/  @P3 LDG.E.U8 R64, desc[UR22][R170.64] ;  /* 0x00000016aa403981 */ /* 0x000122000c1e1100 */
[----:B------:R-:W-:Y:S01]  /*fbf0*/  @!P4 IMAD.IADD R103, R103, 0x1, -R72 ;  /* 0x000000016767c824 */ /* 0x000fe200078e0a48 */
[----:B------:R-:W-:-:S13]  /*fc00*/  ISETP.GT.U32.AND P4, PT, R72, R107, PT ;  /* 0x0000006b4800720c */ /* 0x000fda0003f84070 */
[----:B------:R-:W-:Y:S01]  /*fc10*/  @!P4 IMAD.IADD R107, R107, 0x1, -R72 ;  /* 0x000000016b6bc824 */ /* 0x000fe200078e0a48 */
[----:B------:R-:W-:-:S13]  /*fc20*/  ISETP.GT.U32.AND P4, PT, R72, R113, PT ;  /* 0x000000714800720c */ /* 0x000fda0003f84070 */
[----:B------:R-:W-:Y:S01]  /*fc30*/  @!P4 IMAD.IADD R113, R113, 0x1, -R72 ;  /* 0x000000017171c824 */ /* 0x000fe200078e0a48 */
[C---:B------:R-:W-:Y:S02]  /*fc40*/  ISETP.GT.U32.AND P4, PT, R72.reuse, R117, PT ;  /* 0x000000754800720c */ /* 0x040fe40003f84070 */
[----:B------:R-:W-:-:S11]  /*fc50*/  ISETP.GT.U32.AND P6, PT, R72, R99, PT ;  /* 0x000000634800720c */ /* 0x000fd60003fc4070 */
[--C-:B------:R-:W-:Y:S01]  /*fc60*/  @!P4 IMAD.IADD R117, R117, 0x1, -R72.reuse ;  /* 0x000000017575c824 */ /* 0x100fe200078e0a48 */
[C---:B------:R-:W-:Y:S01]  /*fc70*/  ISETP.GT.U32.AND P4, PT, R72.reuse, R123, PT ;  /* 0x0000007b4800720c */ /* 0x040fe20003f84070 */
[----:B------:R-:W-:Y:S01]  /*fc80*/  @!P6 IMAD.IADD R99, R99, 0x1, -R72 ;  /* 0x000000016363e824 */ /* 0x000fe200078e0a48 */
[----:B------:R-:W-:-:S11]  /*fc90*/  ISETP.GT.U32.AND P6, PT, R72, R105, PT ;  /* 0x000000694800720c */ /* 0x000fd60003fc4070 */
[--C-:B------:R-:W-:Y:S01]  /*fca0*/  @!P4 IMAD.IADD R123, R123, 0x1, -R72.reuse ;  /* 0x000000017b7bc824 */ /* 0x100fe200078e0a48 */
[C---:B------:R-:W-:Y:S01]  /*fcb0*/  ISETP.GT.U32.AND P4, PT, R72.reuse, R127, PT ;  /* 0x0000007f4800720c */ /* 0x040fe20003f84070 */
[----:B------:R-:W-:Y:S01]  /*fcc0*/  @!P6 IMAD.IADD R105, R105, 0x1, -R72 ;  /* 0x000000016969e824 */ /* 0x000fe200078e0a48 */
[----:B------:R-:W-:-:S11]  /*fcd0*/  ISETP.GT.U32.AND P6, PT, R72, R109, PT ;  /* 0x0000006d4800720c */ /* 0x000fd60003fc4070 */
[--C-:B------:R-:W-:Y:S01]  /*fce0*/  @!P4 IMAD.IADD R127, R127, 0x1, -R72.reuse ;  /* 0x000000017f7fc824 */ /* 0x100fe200078e0a48 */
[C---:B------:R-:W-:Y:S01]  /*fcf0*/  ISETP.GT.U32.AND P4, PT, R72.reuse, R133, PT ;  /* 0x000000854800720c */ /* 0x040fe20003f84070 */
[--C-:B------:R-:W-:Y:S01]  /*fd00*/  @!P6 IMAD.IADD R109, R109, 0x1, -R72.reuse ;  /* 0x000000016d6de824 */ /* 0x100fe200078e0a48 */
[C---:B------:R-:W-:Y:S01]  /*fd10*/  ISETP.GT.U32.AND P6, PT, R72.reuse, R115, PT ;  /* 0x000000734800720c */ /* 0x040fe20003fc4070 */
[----:B------:R-:W1:Y:S10]  /*fd20*/  S2R R58, SR_TID.X ;  /* 0x00000000003a7919 */ /* 0x000e740000002100 */
[----:B------:R-:W-:Y:S01]  /*fd30*/  @!P4 IMAD.IADD R133, R133, 0x1, -R72 ;  /* 0x000000018585c824 */ /* 0x000fe200078e0a48 */
[----:B------:R-:W-:-:S02]  /*fd40*/  ISETP.GT.U32.AND P4, PT, R72, R137, PT ;  /* 0x000000894800720c */ /* 0x000fc40003f84070 */
[----:B------:R-:W-:Y:S02]  /*fd50*/  PLOP3.LUT P3, PT, PT, PT, UP1, 0x80, 0x8 ;  /* 0x000000000008781c */ /* 0x000fe40003f6f018 */
[----:B------:R-:W-:Y:S01]  /*fd60*/  LOP3.LUT R2, R219, 0x24, RZ, 0xfc, !PT ;  /* 0x00000024db027812 */ /* 0x000fe200078efcff */
[----:B------:R-:W-:-:S08]  /*fd70*/  @!P6 IMAD.IADD R115, R115, 0x1, -R72 ;  /* 0x000000017373e824 */ /* 0x000fd000078e0a48 */
[----:B------:R-:W-:Y:S01]  /*fd80*/  @!P4 IMAD.IADD R137, R137, 0x1, -R72 ;  /* 0x000000018989c824 */ /* 0x000fe200078e0a48 */
[C---:B------:R-:W-:Y:S02]  /*fd90*/  ISETP.GT.U32.AND P4, PT, R72.reuse, R138, PT ;  /* 0x0000008a4800720c */ /* 0x040fe40003f84070 */
[----:B------:R-:W-:Y:S02]  /*fda0*/  ISETP.GT.U32.AND P6, PT, R72, R119, PT ;  /* 0x000000774800720c */ /* 0x000fe40003fc4070 */
[----:B------:R-:W-:Y:S02]  /*fdb0*/  ISETP.LT.AND P3, PT, R2, UR21, P3 ;  /* 0x0000001502007c0c */ /* 0x000fe40009f61270 */
[----:B------:R-:W-:-:S07]  /*fdc0*/  PRMT R59, RZ, 0x7610, R59 ;  /* 0x00007610ff3b7816 */ /* 0x000fce000000003b */
[--C-:B------:R-:W-:Y:S01]  /*fdd0*/  @!P4 IMAD.IADD R138, R138, 0x1, -R72.reuse ;  /* 0x000000018a8ac824 */ /* 0x100fe200078e0a48 */
[C---:B------:R-:W-:Y:S01]  /*fde0*/  ISETP.GT.U32.AND P4, PT, R72.reuse, R140, PT ;  /* 0x0000008c4800720c */ /* 0x040fe20003f84070 */
[----:B------:R-:W-:Y:S01]  /*fdf0*/  @!P6 IMAD.IADD R119, R119, 0x1, -R72 ;  /* 0x000000017777e824 */ /* 0x000fe200078e0a48 */
[----:B------:R-:W-:Y:S01]  /*fe00*/  ISETP.GT.U32.AND P6, PT, R72, R125, PT ;  /* 0x0000007d4800720c */ /* 0x000fe20003fc4070 */
[----:B0-----:R-:W-:Y:S02]  /*fe10*/  @P3 IMAD.MOV.U32 R170, RZ, RZ, R18 ;  /* 0x000000ffffaa3224 */ /* 0x001fe400078e0012 */
[----:B------:R-:W-:Y:S01]  /*fe20*/  @P3 IMAD.MOV.U32 R171, RZ, RZ, R21 ;  /* 0x000000ffffab3224 */ /* 0x000fe200078e0015 */
[----:B------:R-:W-:Y:S01]  /*fe30*/  STL [R1+0xa8c], R6 ;  /* 0x000a8c0601007387 */ /* 0x000fe20000100800 */
[----:B-1----:R-:W-:-:S03]  /*fe40*/  LEA.HI R58, R58, 0x2c, RZ, 0x1a ;  /* 0x0000002c3a3a7811 */ /* 0x002fc600078fd0ff */
[----:B------:R0:W4:Y:S01]  /*fe50*/  @P3 LDG.E.U8 R59, desc[UR22][R170.64] ;  /* 0x00000016aa3b3981 */ /* 0x000122000c1e1100 */
[----:B------:R-:W-:Y:S02]  /*fe60*/  PLOP3.LUT P3, PT, PT, PT, UP1, 0x80, 0x8 ;  /* 0x000000000008781c */ /* 0x000fe40003f6f018 */
[--C-:B------:R-:W-:Y:S01]  /*fe70*/  @!P4 IMAD.IADD R140, R140, 0x1, -R72.reuse ;  /* 0x000000018c8cc824 */ /* 0x100fe200078e0a48 */
[----:B------:R-:W-:Y:S01]  /*fe80*/  STL [R1+0xa88], R9 ;  /* 0x000a880901007387 */ /* 0x000fe20000100800 */
[----:B------:R-:W-:Y:S02]  /*fe90*/  ISETP.GT.U32.AND P4, PT, R72, R145, PT ;  /* 0x000000914800720c */ /* 0x000fe40003f84070 */
[----:B------:R-:W-:Y:S01]  /*fea0*/  ISETP.LT.AND P3, PT, R58, UR21, P3 ;  /* 0x000000153a007c0c */ /* 0x000fe20009f61270 */
[----:B------:R-:W-:Y:S01]  /*feb0*/  @!P6 IMAD.IADD R125, R125, 0x1, -R72 ;  /* 0x000000017d7de824 */ /* 0x000fe200078e0a48 */
[----:B------:R-:W-:Y:S02]  /*fec0*/  ISETP.GT.U32.AND P6, PT, R72, R129, PT ;  /* 0x000000814800720c */ /* 0x000fe40003fc4070 */
[----:B------:R-:W-:-:S07]  /*fed0*/  PRMT R60, RZ, 0x7610, R60 ;  /* 0x00007610ff3c7816 */ /* 0x000fce000000003c */
[----:B------:R-:W-:Y:S01]  /*fee0*/  @!P4 IMAD.IADD R145, R145, 0x1, -R72 ;  /* 0x000000019191c824 */ /* 0x000fe200078e0a48 */
[C---:B------:R-:W-:Y:S01]  /*fef0*/  ISETP.GT.U32.AND P4, PT, R72.reuse, R147, PT ;  /* 0x000000934800720c */ /* 0x040fe20003f84070 */
[----:B0-----:R-:W-:Y:S02]  /*ff00*/  @P3 IMAD.MOV.U32 R170, RZ, RZ, R22 ;  /* 0x000000ffffaa3224 */ /* 0x001fe400078e0016 */
[----:B------:R-:W-:Y:S02]  /*ff10*/  @P3 IMAD.MOV.U32 R171, RZ, RZ, R25 ;  /* 0x000000ffffab3224 */ /* 0x000fe400078e0019 */
[--C-:B------:R-:W-:Y:S01]  /*ff20*/  @!P6 IMAD.IADD R129, R129, 0x1, -R72.reuse ;  /* 0x000000018181e824 */ /* 0x100fe200078e0a48 */
[C---:B------:R-:W-:Y:S02]  /*ff30*/  ISETP.GT.U32.AND P6, PT, R72.reuse, R135, PT ;  /* 0x000000874800720c */ /* 0x040fe40003fc4070 */
[----:B------:R-:W4:Y:S05]  /*ff40*/  @P3 LDG.E.U8 R60, desc[UR22][R170.64] ;  /* 0x00000016aa3c3981 */ /* 0x000f2a000c1e1100 */
[----:B------:R-:W-:Y:S01]  /*ff50*/  @!P4 IMAD.IADD R147, R147, 0x1, -R72 ;  /* 0x000000019393c824 */ /* 0x000fe200078e0a48 */
[----:B------:R-:W-:-:S05]  /*ff60*/  ISETP.GT.U32.AND P4, PT, R72, R148, PT ;  /* 0x000000944800720c */ /* 0x000fca0003f84070 */
[----:B------:R-:W-:Y:S01]  /*ff70*/  @!P6 IMAD.IADD R135, R135, 0x1, -R72 ;  /* 0x000000018787e824 */ /* 0x000fe200078e0a48 */
[----:B------:R-:W-:-:S07]  /*ff80*/  ISETP.GT.U32.AND P6, PT, R72, R136, PT ;  /* 0x000000884800720c */ /* 0x000fce0003fc4070 */
[----:B------:R-:W-:Y:S01]  /*ff90*/  @!P4 IMAD.IADD R148, R148, 0x1, -R72 ;  /* 0x000000019494c824 */ /* 0x000fe200078e0a48 */
[----:B------:R-:W-:-:S05]  /*ffa0*/  ISETP.GT.U32.AND P4, PT, R72, R150, PT ;  /* 0x000000964800720c */ /* 0x000fca0003f84070 */
[----:B------:R-:W-:Y:S01]  /*ffb0*/  @!P6 IMAD.IADD R136, R136, 0x1, -R72 ;  /* 0x000000018888e824 */ /* 0x000fe200078e0a48 */
[----:B------:R-:W-:-:S07]  /*ffc0*/  ISETP.GT.U32.AND P6, PT, R72, R141, PT ;  /* 0x0000008d4800720c */ /* 0x000fce0003fc4070 */
[--C-:B------:R-:W-:Y:S01]  /*ffd0*/  @!P4 IMAD.IADD R150, R150, 0x1, -R72.reuse ;  /* 0x000000019696c824 */ /* 0x100fe200078e0a48 */
[C---:B------:R-:W-:Y:S01]  /*ffe0*/  ISETP.GT.U32.AND P4, PT, R72.reuse, R155, PT ;  /* 0x0000009b4800720c */ /* 0x040fe20003f84070 */
[----:B---3--:R-:W-:Y:S04]  /*fff0*/  STL [R1+0xa90], R5 ;  /* 0x000a900501007387 */ /* 0x008fe80000100800 */
[----:B--2---:R-:W-:Y:S04]  /*10000*/  STL [R1+0x4c0], R28 ;  /* 0x0004c01c01007387 */ /* 0x004fe80000100800 */
[----:B------:R-:W-:Y:S04]  /*10010*/  STL [R1+0xa98], R10 ;  /* 0x000a980a01007387 */ /* 0x000fe80000100800 */
[----:B------:R-:W-:Y:S04]  /*10020*/  STL [R1+0xa94], R13 ;  /* 0x000a940d01007387 */ /* 0x000fe80000100800 */
[----:B----4-:R-:W-:Y:S04]  /*10030*/  STL [R1+0xa9c], R63 ;  /* 0x000a9c3f01007387 */ /* 0x010fe80000100800 */
[----:B------:R-:W-:Y:S04]  /*10040*/  STL [R1+0xaa4], R14 ;  /* 0x000aa40e01007387 */ /* 0x000fe80000100800 */
[----:B------:R-:W-:Y:S04]  /*10050*/  STL [R1+0xaa0], R17 ;  /* 0x000aa01101007387 */ /* 0x000fe80000100800 */
[----:B------:R-:W-:Y:S04]  /*10060*/  STL [R1+0xaa8], R64 ;  /* 0x000aa84001007387 */ /* 0x000fe80000100800 */
[----:B------:R-:W2:Y:S01]  /*10070*/  LDL R73, [R1] ;  /* 0x0000000001497983 */ /* 0x000ea20000100800 */
[--C-:B------:R-:W-:Y:S01]  /*10080*/  @!P6 IMAD.IADD R141, R141, 0x1, -R72.reuse ;  /* 0x000000018d8de824 */ /* 0x100fe200078e0a48 */
[C---:B------:R-:W-:Y:S01]  /*10090*/  ISETP.GT.U32.AND P6, PT, R72.reuse, R143, PT ;  /* 0x0000008f4800720c */ /* 0x040fe20003fc4070 */
[--C-:B------:R-:W-:Y:S01]  /*100a0*/  @!P4 IMAD.IADD R155, R155, 0x1, -R72.reuse ;  /* 0x000000019b9bc824 */ /* 0x100fe200078e0a48 */
[C---:B------:R-:W-:Y:S01]  /*100b0*/  ISETP.GT.U32.AND P4, PT, R72.reuse, R157, PT ;  /* 0x0000009d4800720c */ /* 0x040fe20003f84070 */
[----:B------:R-:W3:Y:S10]  /*100c0*/  LDL R74, [R1+0x20] ;  /* 0x00002000014a7983 */ /* 0x000ef40000100800 */
[--C-:B------:R-:W-:Y:S01]  /*100d0*/  @!P6 IMAD.IADD R143, R143, 0x1, -R72.reuse ;  /* 0x000000018f8fe824 */ /* 0x100fe200078e0a48 */
[C---:B------:R-:W-:Y:S01]  /*100e0*/  ISETP.GT.U32.AND P6, PT, R72.reuse, R144, PT ;  /* 0x000000904800720c */ /* 0x040fe20003fc4070 */
[----:B------:R-:W-:Y:S01]  /*100f0*/  @!P4 IMAD.IADD R157, R157, 0x1, -R72 ;  /* 0x000000019d9dc824 */ /* 0x000fe200078e0a48 */
[----:B------:R-:W-:-:S11]  /*10100*/  ISETP.GT.U32.AND P4, PT, R72, R158, PT ;  /* 0x0000009e4800720c */ /* 0x000fd60003f84070 */
[--C-:B------:R-:W-:Y:S01]  /*10110*/  @!P6 IMAD.IADD R144, R144, 0x1, -R72.reuse ;  /* 0x000000019090e824 */ /* 0x100fe200078e0a48 */
[----:B------:R-:W-:Y:S01]  /*10120*/  ISETP.GT.U32.AND P6, PT, R72, R146, PT ;  /* 0x000000924800720c */ /* 0x000fe20003fc4070 */
[----:B------:R-:W-:Y:S01]  /*10130*/  @!P4 IMAD.IADD R158, R158, 0x1, -R72 ;  /* 0x000000019e9ec824 */ /* 0x000fe200078e0a48 */
[----:B------:R-:W-:-:S11]  /*10140*/  ISETP.GT.U32.AND P4, PT, R72, R160, PT ;  /* 0x000000a04800720c */ /* 0x000fd60003f84070 */
[--C-:B------:R-:W-:Y:S01]  /*10150*/  @!P6 IMAD.IADD R146, R146, 0x1, -R72.reuse ;  /* 0x000000019292e824 */ /* 0x100fe200078e0a48 */
[----:B------:R-:W-:Y:S01]  /*10160*/  ISETP.GT.U32.AND P6, PT, R72, R151, PT ;  /* 0x000000974800720c */ /* 0x000fe20003fc4070 */
        /* <DEDUP_REMOVED lines=56> */
[--C-:B------:R-:W-:Y:S01]  /*104f0*/  @!P4 IMAD.IADD R245, R245, 0x1, -R72.reuse ;  /* 0x00000001f5f5c824 */ /* 0x100fe200078e0a48 */
[----:B------:R-:W-:Y:S04]  /*10500*/  STL [R1+0xab0], R18 ;  /* 0x000ab01201007387 */ /* 0x000fe80000100800 */
[----:B------:R-:W-:Y:S04]  /*10510*/  STL [R1+0xaac], R21 ;  /* 0x000aac1501007387 */ /* 0x000fe80000100800 */
[----:B------:R-:W-:Y:S03]  /*10520*/  STL [R1+0xab4], R59 ;  /* 0x000ab43b01007387 */ /* 0x000fe60000100800 */
[--C-:B------:R-:W-:Y:S01]  /*10530*/  @!P6 IMAD.IADD R81, R81, 0x1, -R72.reuse ;  /* 0x000000015151e824 */ /* 0x100fe200078e0a48 */
[C---:B------:R-:W-:Y:S01]  /*10540*/  ISETP.GT.U32.AND P6, PT, R72.reuse, R221, PT ;  /* 0x000000dd4800720c */ /* 0x040fe20003fc4070 */
[----:B------:R0:W-:Y:S04]  /*10550*/  STL [R1+0xabc], R22 ;  /* 0x000abc1601007387 */ /* 0x0001e80000100800 */
[----:B0-----:R-:W4:Y:S04]  /*10560*/  LDL.LU R22, [R1+0x60] ;  /* 0x0000600001167983 */ /* 0x001f280000300800 */
[----:B------:R-:W-:Y:S04]  /*10570*/  STL [R1+0xab8], R25 ;  /* 0x000ab81901007387 */ /* 0x000fe80000100800 */
[----:B------:R0:W-:Y:S01]  /*10580*/  STL [R1+0xac0], R60 ;  /* 0x000ac03c01007387 */ /* 0x0001e20000100800 */
[----:B------:R-:W-:Y:S01]  /*10590*/  @!P6 IMAD.IADD R221, R221, 0x1, -R72 ;  /* 0x00000001dddde824 */ /* 0x000fe200078e0a48 */
[----:B------:R-:W-:-:S02]  /*105a0*/  ISETP.GT.U32.AND P6, PT, R72, R229, PT ;  /* 0x000000e54800720c */ /* 0x000fc40003fc4070 */
[----:B0-----:R-:W4:Y:S04]  /*105b0*/  LDL.LU R60, [R1+0x3c] ;  /* 0x00003c00013c7983 */ /* 0x001f280000300800 */
[----:B------:R-:W4:Y:S04]  /*105c0*/  LDL.LU R25, [R1+0x5c] ;  /* 0x00005c0001197983 */ /* 0x000f280000300800 */
[----:B------:R-:W4:Y:S04]  /*105d0*/  LDL.LU R59, [R1+0x80] ;  /* 0x00008000013b7983 */ /* 0x000f280000300800 */
[----:B------:R-:W4:Y:S01]  /*105e0*/  LDL.LU R32, [R1+0x7c] ;  /* 0x00007c0001207983 */ /* 0x000f220000300800 */
[----:B--2---:R-:W-:-:S13]  /*105f0*/  ISETP.GT.U32.AND P4, PT, R72, R73, PT ;  /* 0x000000494800720c */ /* 0x004fda0003f84070 */
[----:B------:R-:W-:-:S05]  /*10600*/  @!P4 IMAD.IADD R73, R73, 0x1, -R72 ;  /* 0x000000014949c824 */ /* 0x000fca00078e0a48 */
[----:B------:R0:W-:Y:S01]  /*10610*/  @!P4 STL [R1], R73 ;  /* 0x000000490100c387 */ /* 0x0001e20000100800 */
[----:B------:R-:W-:Y:S01]  /*10620*/  PLOP3.LUT P3, PT, PT, PT, UP1, 0x80, 0x8 ;  /* 0x000000000008781c */ /* 0x000fe20003f6f018 */
[----:B0-----:R-:W0:Y:S01]  /*10630*/  S2R R73, SR_TID.X ;  /* 0x0000000000497919 */ /* 0x001e220000002100 */
[----:B------:R-:W-:Y:S01]  /*10640*/  LOP3.LUT R2, R219, 0x34, RZ, 0xfc, !PT ;  /* 0x00000034db027812 */ /* 0x000fe200078efcff */
[----:B------:R-:W-:-:S03]  /*10650*/  @!P6 IMAD.IADD R229, R229, 0x1, -R72 ;  /* 0x00000001e5e5e824 */ /* 0x000fc600078e0a48 */
[----:B------:R-:W-:Y:S02]  /*10660*/  ISETP.LT.AND P3, PT, R2, UR21, P3 ;  /* 0x0000001502007c0c */ /* 0x000fe40009f61270 */
[----:B------:R-:W-:Y:S02]  /*10670*/  ISETP.GT.U32.AND P6, PT, R72, R228, PT ;  /* 0x000000e44800720c */ /* 0x000fe40003fc4070 */
[----:B------:R-:W-:-:S09]  /*10680*/  PRMT R54, RZ, 0x7610, R54 ;  /* 0x00007610ff367816 */ /* 0x000fd20000000036 */
[----:B------:R-:W-:Y:S02]  /*10690*/  @P3 IMAD.MOV.U32 R170, RZ, RZ, R26 ;  /* 0x000000ffffaa3224 */ /* 0x000fe400078e001a */
[----:B------:R-:W-:Y:S02]  /*106a0*/  @P3 IMAD.MOV.U32 R171, RZ, RZ, R29 ;  /* 0x000000ffffab3224 */ /* 0x000fe400078e001d */
[----:B------:R-:W-:Y:S01]  /*106b0*/  @!P6 IMAD.IADD R228, R228, 0x1, -R72 ;  /* 0x00000001e4e4e824 */ /* 0x000fe200078e0a48 */
[----:B------:R-:W-:Y:S02]  /*106c0*/  ISETP.GT.U32.AND P6, PT, R72, R236, PT ;  /* 0x000000ec4800720c */ /* 0x000fe40003fc4070 */
[----:B------:R1:W2:Y:S01]  /*106d0*/  @P3 LDG.E.U8 R54, desc[UR22][R170.64] ;  /* 0x00000016aa363981 */ /* 0x0002a2000c1e1100 */
[----:B------:R-:W-:Y:S02]  /*106e0*/  PLOP3.LUT P3, PT, PT, PT, UP1, 0x80, 0x8 ;  /* 0x000000000008781c */ /* 0x000fe40003f6f018 */
[----:B0-----:R-:W-:-:S04]  /*106f0*/  LEA.HI R73, R73, 0x3c, RZ, 0x1a ;  /* 0x0000003c49497811 */ /* 0x001fc800078fd0ff */
[----:B------:R-:W-:-:S04]  /*10700*/  ISETP.LT.AND P3, PT, R73, UR21, P3 ;  /* 0x0000001549007c0c */ /* 0x000fc80009f61270 */
[----:B------:R-:W-:Y:S01]  /*10710*/  @!P6 IMAD.IADD R236, R236, 0x1, -R72 ;  /* 0x00000001ecece824 */ /* 0x000fe200078e0a48 */
[----:B------:R-:W-:Y:S01]  /*10720*/  ISETP.GT.U32.AND P6, PT, R72, R88, PT ;  /* 0x000000584800720c */ /* 0x000fe20003fc4070 */
[----:B------:R-:W0:Y:S01]  /*10730*/  S2R R73, SR_TID.X ;  /* 0x0000000000497919 */ /* 0x000e220000002100 */
[----:B------:R-:W-:Y:S02]  /*10740*/  PRMT R52, RZ, 0x7610, R52 ;  /* 0x00007610ff347816 */ /* 0x000fe40000000034 */
[----:B------:R-:W-:-:S04]  /*10750*/  LOP3.LUT R2, R219, 0x44, RZ, 0xfc, !PT ;  /* 0x00000044db027812 */ /* 0x000fc800078efcff */
[----:B-1----:R-:W-:Y:S02]  /*10760*/  @P3 IMAD.MOV.U32 R170, RZ, RZ, R30 ;  /* 0x000000ffffaa3224 */ /* 0x002fe400078e001e */
[----:B------:R-:W-:-:S05]  /*10770*/  @P3 IMAD.MOV.U32 R171, RZ, RZ, R33 ;  /* 0x000000ffffab3224 */ /* 0x000fca00078e0021 */
[----:B------:R1:W2:Y:S01]  /*10780*/  @P3 LDG.E.U8 R52, desc[UR22][R170.64] ;  /* 0x00000016aa343981 */ /* 0x0002a2000c1e1100 */
[----:B------:R-:W-:Y:S01]  /*10790*/  PLOP3.LUT P3, PT, PT, PT, UP1, 0x80, 0x8 ;  /* 0x000000000008781c */ /* 0x000fe20003f6f018 */
[----:B------:R-:W-:Y:S01]  /*107a0*/  @!P6 IMAD.IADD R88, R88, 0x1, -R72 ;  /* 0x000000015858e824 */ /* 0x000fe200078e0a48 */
[----:B------:R-:W-:Y:S02]  /*107b0*/  ISETP.GT.U32.AND P6, PT, R72, R90, PT ;  /* 0x0000005a4800720c */ /* 0x000fe40003fc4070 */
[----:B------:R-:W-:Y:S02]  /*107c0*/  ISETP.LT.AND P3, PT, R2, UR21, P3 ;  /* 0x0000001502007c0c */ /* 0x000fe40009f61270 */
[----:B------:R-:W-:-:S09]  /*107d0*/  PRMT R51, RZ, 0x7610, R51 ;  /* 0x00007610ff337816 */ /* 0x000fd20000000033 */
[----:B------:R-:W-:Y:S01]  /*107e0*/  @!P6 IMAD.IADD R90, R90, 0x1, -R72 ;  /* 0x000000015a5ae824 */ /* 0x000fe200078e0a48 */
[----:B---3--:R-:W-:Y:S01]  /*107f0*/  ISETP.GT.U32.AND P6, PT, R72, R74, PT ;  /* 0x0000004a4800720c */ /* 0x008fe20003fc4070 */
[----:B-1----:R-:W-:Y:S02]  /*10800*/  @P3 IMAD.MOV.U32 R170, RZ, RZ, R34 ;  /* 0x000000ffffaa3224 */ /* 0x002fe400078e0022 */
[----:B------:R-:W-:Y:S01]  /*10810*/  @P3 IMAD.MOV.U32 R171, RZ, RZ, R37 ;  /* 0x000000ffffab3224 */ /* 0x000fe200078e0025 */
[----:B0-----:R-:W-:-:S04]  /*10820*/  LEA.HI R73, R73, 0x4c, RZ, 0x1a ;  /* 0x0000004c49497811 */ /* 0x001fc800078fd0ff */
[----:B------:R0:W3:Y:S01]  /*10830*/  @P3 LDG.E.U8 R51, desc[UR22][R170.64] ;  /* 0x00000016aa333981 */ /* 0x0000e2000c1e1100 */
[----:B------:R-:W-:Y:S02]  /*10840*/  PLOP3.LUT P3, PT, PT, PT, UP1, 0x80, 0x8 ;  /* 0x000000000008781c */ /* 0x000fe40003f6f018 */
[----:B------:R-:W-:Y:S02]  /*10850*/  ISETP.GT.U32.AND P5, PT, R72, R93, PT ;  /* 0x0000005d4800720c */ /* 0x000fe40003fa4070 */
[----:B------:R-:W-:Y:S01]  /*10860*/  ISETP.LT.AND P3, PT, R73, UR21, P3 ;  /* 0x0000001549007c0c */ /* 0x000fe20009f61270 */
[----:B------:R-:W-:Y:S01]  /*10870*/  @!P6 IMAD.IADD R74, R74, 0x1, -R72 ;  /* 0x000000014a4ae824 */ /* 0x000fe200078e0a48 */
[----:B------:R1:W-:Y:S01]  /*10880*/  STL [R1+0xac8], R26 ;  /* 0x000ac81a01007387 */ /* 0x0003e20000100800 */
[----:B------:R-:W-:-:S03]  /*10890*/  PRMT R48, RZ, 0x7610, R48 ;  /* 0x00007610ff307816 */ /* 0x000fc60000000030 */
[----:B-1----:R-:W2:Y:S04]  /*108a0*/  LDL.LU R26, [R1+0x1c] ;  /* 0x00001c00011a7983 */ /* 0x002ea80000300800 */
[----:B------:R1:W-:Y:S03]  /*108b0*/  STL [R1+0xac4], R29 ;  /* 0x000ac41d01007387 */ /* 0x0003e60000100800 */
[----:B0-----:R-:W-:Y:S02]  /*108c0*/  @P3 IMAD.MOV.U32 R170, RZ, RZ, R38 ;  /* 0x000000ffffaa3224 */ /* 0x001fe400078e0026 */
[----:B------:R-:W-:Y:S02]  /*108d0*/  @P3 IMAD.MOV.U32 R171, RZ, RZ, R41 ;  /* 0x000000ffffab3224 */ /* 0x000fe400078e0029 */
[----:B------:R-:W-:Y:S01]  /*108e0*/  @!P5 IMAD.IADD R93, R93, 0x1, -R72 ;  /* 0x000000015d5dd824 */ /* 0x000fe200078e0a48 */
[----:B-1----:R-:W2:Y:S04]  /*108f0*/  LDL.LU R29, [R1+0x40] ;  /* 0x00004000011d7983 */ /* 0x002ea80000300800 */
[----:B------:R0:W-:Y:S01]  /*10900*/  @!P6 STL [R1+0x20], R74 ;  /* 0x0000204a0100e387 */ /* 0x0001e20000100800 */
[----:B------:R-:W-:-:S03]  /*10910*/  ISETP.GT.U32.AND P5, PT, R72, R97, PT ;  /* 0x000000614800720c */ /* 0x000fc60003fa4070 */
[----:B------:R-:W2:Y:S01]  /*10920*/  LDL.LU R18, [R1+0xa0] ;  /* 0x0000a00001127983 */ /* 0x000ea20000300800 */
[----:B------:R-:W-:-:S03]  /*10930*/  LOP3.LUT R2, R219, 0x54, RZ, 0xfc, !PT ;  /* 0x00000054db027812 */ /* 0x000fc600078efcff */
[----:B------:R-:W2:Y:S01]  /*10940*/  LDL.LU R21, [R1+0x9c] ;  /* 0x00009c0001157983 */ /* 0x000ea20000300800 */
[----:B0-----:R-:W0:Y:S03]  /*10950*/  S2R R74, SR_TID.X ;  /* 0x00000000004a7919 */ /* 0x001e260000002100 */
[----:B------:R1:W2:Y:S01]  /*10960*/  @P3 LDG.E.U8 R48, desc[UR22][R170.64] ;  /* 0x00000016aa303981 */ /* 0x0002a2000c1e1100 */
[----:B------:R-:W-:-:S03]  /*10970*/  PLOP3.LUT P3, PT, PT, PT, UP1, 0x80, 0x8 ;  /* 0x000000000008781c */ /* 0x000fc60003f6f018 */
[----:B------:R-:W2:Y:S01]  /*10980*/  LDL.LU R64, [R1+0xc0] ;  /* 0x0000c00001407983 */ /* 0x000ea20000300800 */
[----:B------:R-:W-:-:S03]  /*10990*/  ISETP.LT.AND P3, PT, R2, UR21, P3 ;  /* 0x0000001502007c0c */ /* 0x000fc60009f61270 */
[----:B------:R-:W2:Y:S04]  /*109a0*/  LDL.LU R14, [R1+0xbc] ;  /* 0x0000bc00010e7983 */ /* 0x000ea80000300800 */
[----:B------:R-:W2:Y:S04]  /*109b0*/  LDL.LU R17, [R1+0xe0] ;  /* 0x0000e00001117983 */ /* 0x000ea80000300800 */
[----:B------:R-:W2:Y:S04]  /*109c0*/  LDL.LU R63, [R1+0xdc] ;  /* 0x0000dc00013f7983 */ /* 0x000ea80000300800 */
[----:B------:R-:W2:Y:S01]  /*109d0*/  LDL.LU R10, [R1+0x100] ;  /* 0x00010000010a7983 */ /* 0x000ea20000300800 */
[----:B------:R-:W-:Y:S01]  /*109e0*/  @!P5 IMAD.IADD R97, R97, 0x1, -R72 ;  /* 0x000000016161d824 */ /* 0x000fe200078e0a48 */
[----:B------:R-:W-:Y:S01]  /*109f0*/  ISETP.GT.U32.AND P5, PT, R72, R101, PT ;  /* 0x000000654800720c */ /* 0x000fe20003fa4070 */
[----:B-1----:R-:W-:Y:S01]  /*10a00*/  @P3 IMAD.MOV.U32 R170, RZ, RZ, R42 ;  /* 0x000000ffffaa3224 */ /* 0x002fe200078e002a */
[----:B------:R-:W2:Y:S01]  /*10a10*/  LDL.LU R35, [R1+0xfc] ;  /* 0x0000fc0001237983 */ /* 0x000ea20000300800 */
[----:B------:R-:W-:Y:S01]  /*10a20*/  PRMT R47, RZ, 0x7610, R47 ;  /* 0x00007610ff2f7816 */ /* 0x000fe2000000002f */
[----:B------:R-:W-:-:S02]  /*10a30*/  @P3 IMAD.MOV.U32 R171, RZ, RZ, R45 ;  /* 0x000000ffffab3224 */ /* 0x000fc400078e002d */
[----:B------:R-:W2:Y:S04]  /*10a40*/  LDL.LU R13, [R1+0x120] ;  /* 0x00012000010d7983 */ /* 0x000ea80000300800 */
[----:B------:R-:W3:Y:S01]  /*10a50*/  LDL.LU R5, [R1+0x11c] ;  /* 0x00011c0001057983 */ /* 0x000ee20000300800 */
[----:B0-----:R-:W-:Y:S02]  /*10a60*/  LEA.HI R74, R74, 0x5c, RZ, 0x1a ;  /* 0x0000005c4a4a7811 */ /* 0x001fe400078fd0ff */
[----:B------:R-:W-:Y:S01]  /*10a70*/  @!P5 IMAD.IADD R101, R101, 0x1, -R72 ;  /* 0x000000016565d824 */ /* 0x000fe200078e0a48 */
[----:B------:R0:W3:Y:S01]  /*10a80*/  @P3 LDG.E.U8 R47, desc[UR22][R170.64] ;  /* 0x00000016aa2f3981 */ /* 0x0000e2000c1e1100 */
[----:B------:R-:W-:Y:S02]  /*10a90*/  PLOP3.LUT P3, PT, PT, PT, UP1, 0x80, 0x8 ;  /* 0x000000000008781c */ /* 0x000fe40003f6f018 */
[----:B------:R-:W-:Y:S01]  /*10aa0*/  ISETP.GT.U32.AND P5, PT, R72, R111, PT ;  /* 0x0000006f4800720c */ /* 0x000fe20003fa4070 */
[----:B------:R-:W3:Y:S01]  /*10ab0*/  LDL.LU R6, [R1+0x184] ;  /* 0x0001840001067983 */ /* 0x000ee20000300800 */
[----:B------:R-:W-:-:S02]  /*10ac0*/  ISETP.LT.AND P3, PT, R74, UR21, P3 ;  /* 0x000000154a007c0c */ /* 0x000fc40009f61270 */
[----:B------:R-:W-:Y:S01]  /*10ad0*/  PRMT R44, RZ, 0x7610, R44 ;  /* 0x00007610ff2c7816 */ /* 0x000fe2000000002c */
[----:B------:R-:W3:Y:S04]  /*10ae0*/  LDL.LU R9, [R1+0x180] ;  /* 0x0001800001097983 */ /* 0x000ee80000300800 */
[----:B------:R-:W3:Y:S04]  /*10af0*/  LDL.LU R73, [R1+0x17c] ;  /* 0x00017c0001497983 */ /* 0x000ee80000300800 */
[----:B------:R-:W-:Y:S01]  /*10b00*/  @!P5 IMAD.IADD R111, R111, 0x1, -R72 ;  /* 0x000000016f6fd824 */ /* 0x000fe200078e0a48 */
[----:B------:R-:W-:Y:S01]  /*10b10*/  ISETP.GT.U32.AND P5, PT, R72, R121, PT ;  /* 0x000000794800720c */ /* 0x000fe20003fa4070 */
[----:B0-----:R-:W-:Y:S01]  /*10b20*/  @P3 IMAD.MOV.U32 R170, RZ, RZ, R46 ;  /* 0x000000ffffaa3224 */ /* 0x001fe200078e002e */
[----:B------:R-:W3:Y:S01]  /*10b30*/  LDL.LU R2, [R1+0x160] ;  /* 0x0001600001027983 */ /* 0x000ee20000300800 */
[----:B------:R-:W-:Y:S01]  /*10b40*/  @P3 IMAD.MOV.U32 R171, RZ, RZ, R49 ;  /* 0x000000ffffab3224 */ /* 0x000fe200078e0031 */
[----:B------:R-:W-:-:S02]  /*10b50*/  LOP3.LUT R58, R219, 0x64, RZ, 0xfc, !PT ;  /* 0x00000064db3a7812 */ /* 0x000fc400078efcff */
[----:B------:R-:W3:Y:S04]  /*10b60*/  LDL.LU R74, [R1+0x15c] ;  /* 0x00015c00014a7983 */ /* 0x000ee80000300800 */
[----:B------:R-:W3:Y:S04]  /*10b70*/  LDL.LU R28, [R1+0x140] ;  /* 0x00014000011c7983 */ /* 0x000ee80000300800 */
[----:B------:R0:W3:Y:S01]  /*10b80*/  @P3 LDG.E.U8 R44, desc[UR22][R170.64] ;  /* 0x00000016aa2c3981 */ /* 0x0000e2000c1e1100 */
[----:B------:R-:W-:-:S03]  /*10b90*/  PLOP3.LUT P3, PT, PT, PT, UP1, 0x80, 0x8 ;  /* 0x000000000008781c */ /* 0x000fc60003f6f018 */
[----:B------:R-:W3:Y:S01]  /*10ba0*/  LDL.LU R69, [R1+0x13c] ;  /* 0x00013c0001457983 */ /* 0x000ee20000300800 */
[----:B------:R-:W-:Y:S01]  /*10bb0*/  ISETP.LT.AND P3, PT, R58, UR21, P3 ;  /* 0x000000153a007c0c */ /* 0x000fe20009f61270 */
[----:B------:R-:W-:Y:S01]  /*10bc0*/  @!P5 IMAD.IADD R121, R121, 0x1, -R72 ;  /* 0x000000017979d824 */ /* 0x000fe200078e0a48 */
[----:B------:R-:W-:Y:S01]  /*10bd0*/  ISETP.GT.U32.AND P5, PT, R72, R131, PT ;  /* 0x000000834800720c */ /* 0x000fe20003fa4070 */
[----:B------:R-:W3:Y:S01]  /*10be0*/  LDL.LU R192, [R1+0x188] ;  /* 0x0001880001c07983 */ /* 0x000ee20000300800 */
[----:B------:R-:W-:-:S03]  /*10bf0*/  PRMT R43, RZ, 0x7610, R43 ;  /* 0x00007610ff2b7816 */ /* 0x000fc6000000002b */
[----:B------:R-:W3:Y:S01]  /*10c00*/  LDL.LU R175, [R1+0x18c] ;  /* 0x00018c0001af7983 */ /* 0x000ee20000300800 */
[----:B------:R-:W-:-:S05]  /*10c10*/  LEA.HI R57, R57, 0x6c, RZ, 0x1a ;  /* 0x0000006c39397811 */ /* 0x000fca00078fd0ff */
[----:B0-----:R-:W-:Y:S02]  /*10c20*/  @P3 IMAD.MOV.U32 R170, RZ, RZ, R50 ;  /* 0x000000ffffaa3224 */ /* 0x001fe400078e0032 */
[----:B------:R-:W-:Y:S02]  /*10c30*/  @P3 IMAD.MOV.U32 R171, RZ, RZ, R53 ;  /* 0x000000ffffab3224 */ /* 0x000fe400078e0035 */
[----:B------:R-:W-:Y:S01]  /*10c40*/  @!P5 IMAD.IADD R131, R131, 0x1, -R72 ;  /* 0x000000018383d824 */ /* 0x000fe200078e0a48 */
[----:B------:R-:W-:Y:S02]  /*10c50*/  ISETP.GT.U32.AND P5, PT, R72, R139, PT ;  /* 0x0000008b4800720c */ /* 0x000fe40003fa4070 */
[----:B------:R0:W3:Y:S01]  /*10c60*/  @P3 LDG.E.U8 R43, desc[UR22][R170.64] ;  /* 0x00000016aa2b3981 */ /* 0x0000e2000c1e1100 */
[----:B------:R-:W-:-:S04]  /*10c70*/  PLOP3.LUT P3, PT, PT, PT, UP1, 0x80, 0x8 ;  /* 0x000000000008781c */ /* 0x000fc80003f6f018 */
[----:B------:R-:W-:Y:S02]  /*10c80*/  ISETP.LT.AND P3, PT, R57, UR21, P3 ;  /* 0x0000001539007c0c */ /* 0x000fe40009f61270 */
[----:B------:R-:W3:Y:S04]  /*10c90*/  LDL.LU R57, [R1+0x190] ;  /* 0x0001900001397983 */ /* 0x000ee80000300800 */
[----:B------:R-:W-:Y:S01]  /*10ca0*/  @!P5 IMAD.IADD R139, R139, 0x1, -R72 ;  /* 0x000000018b8bd824 */ /* 0x000fe200078e0a48 */
[----:B------:R-:W-:Y:S01]  /*10cb0*/  ISETP.GT.U32.AND P5, PT, R72, R142, PT ;  /* 0x0000008e4800720c */ /* 0x000fe20003fa4070 */
[----:B------:R-:W3:-:S12]  /*10cc0*/  LDL.LU R58, [R1+0x194] ;  /* 0x00019400013a7983 */ /* 0x000ed80000300800 */
[----:B------:R-:W-:Y:S01]  /*10cd0*/  @!P5 IMAD.IADD R142, R142, 0x1, -R72 ;  /* 0x000000018e8ed824 */ /* 0x000fe200078e0a48 */
[----:B------:R-:W-:-:S13]  /*10ce0*/  ISETP.GT.U32.AND P5, PT, R72, R149, PT ;  /* 0x000000954800720c */ /* 0x000fda0003fa4070 */
        /* <DEDUP_REMOVED lines=23> */
[----:B----4-:R-:W-:-:S13]  /*10e60*/  ISETP.GT.U32.AND P5, PT, R72, R22, PT ;  /* 0x000000164800720c */ /* 0x010fda0003fa4070 */
[----:B------:R-:W-:Y:S01]  /*10e70*/  @!P5 IMAD.IADD R22, R22, 0x1, -R72 ;  /* 0x000000011616d824 */ /* 0x000fe200078e0a48 */
[----:B------:R-:W-:-:S13]  /*10e80*/  ISETP.GT.U32.AND P5, PT, R72, R32, PT ;  /* 0x000000204800720c */ /* 0x000fda0003fa4070 */
[----:B------:R-:W-:Y:S01]  /*10e90*/  @!P5 IMAD.IADD R32, R32, 0x1, -R72 ;  /* 0x000000012020d824 */ /* 0x000fe200078e0a48 */
[----:B------:R-:W-:-:S13]  /*10ea0*/  ISETP.GT.U32.AND P5, PT, R72, R102, PT ;  /* 0x000000664800720c */ /* 0x000fda0003fa4070 */
[----:B------:R-:W-:Y:S01]  /*10eb0*/  @!P5 IMAD.IADD R102, R102, 0x1, -R72 ;  /* 0x000000016666d824 */ /* 0x000fe200078e0a48 */
[----:B--2---:R-:W-:Y:S01]  /*10ec0*/  ISETP.GT.U32.AND P5, PT, R72, R10, PT ;  /* 0x0000000a4800720c */ /* 0x004fe20003fa4070 */
[----:B0-----:R-:W-:Y:S01]  /*10ed0*/  @P3 IMAD.MOV.U32 R170, RZ, RZ, R55 ;  /* 0x000000ffffaa3224 */ /* 0x001fe200078e0037 */
[----:B------:R-:W-:-:S11]  /*10ee0*/  PRMT R40, RZ, 0x7610, R40 ;  /* 0x00007610ff287816 */ /* 0x000fd60000000028 */
[----:B------:R-:W-:Y:S01]  /*10ef0*/  @!P5 IMAD.IADD R10, R10, 0x1, -R72 ;  /* 0x000000010a0ad824 */ /* 0x000fe200078e0a48 */
[----:B---3--:R-:W-:Y:S01]  /*10f00*/  ISETP.GT.U32.AND P5, PT, R72, R5, PT ;  /* 0x000000054800720c */ /* 0x008fe20003fa4070 */
[----:B------:R-:W-:Y:S01]  /*10f10*/  @P3 IMAD.MOV.U32 R171, RZ, RZ, R56 ;  /* 0x000000ffffab3224 */ /* 0x000fe200078e0038 */
[----:B------:R-:W-:-:S04]  /*10f20*/  LOP3.LUT R76, R219, 0x74, RZ, 0xfc, !PT ;  /* 0x00000074db4c7812 */ /* 0x000fc800078efcff */
[----:B------:R0:W2:Y:S01]  /*10f30*/  @P3 LDG.E.U8 R40, desc[UR22][R170.64] ;  /* 0x00000016aa283981 */ /* 0x0000a2000c1e1100 */
[----:B------:R-:W-:-:S06]  /*10f40*/  PLOP3.LUT P3, PT, PT, PT, UP1, 0x80, 0x8 ;  /* 0x000000000008781c */ /* 0x000fcc0003f6f018 */
[----:B------:R-:W-:Y:S01]  /*10f50*/  @!P5 IMAD.IADD R5, R5, 0x1, -R72 ;  /* 0x000000010505d824 */ /* 0x000fe200078e0a48 */
[----:B------:R-:W-:Y:S02]  /*10f60*/  ISETP.GT.U32.AND P5, PT, R72, R112, PT ;  /* 0x000000704800720c */ /* 0x000fe40003fa4070 */
[----:B------:R-:W-:Y:S02]  /*10f70*/  ISETP.LT.AND P3, PT, R76, UR21, P3 ;  /* 0x000000154c007c0c */ /* 0x000fe40009f61270 */
[----:B------:R-:W-:-:S09]  /*10f80*/  PRMT R39, RZ, 0x7610, R39 ;  /* 0x00007610ff277816 */ /* 0x000fd20000000027 */
[----:B------:R-:W-:Y:S01]  /*10f90*/  @!P5 IMAD.IADD R112, R112, 0x1, -R72 ;  /* 0x000000017070d824 */ /* 0x000fe200078e0a48 */
[----:B------:R-:W-:Y:S01]  /*10fa0*/  ISETP.GT.U32.AND P5, PT, R72, R69, PT ;  /* 0x000000454800720c */ /* 0x000fe20003fa4070 */
[----:B0-----:R-:W-:Y:S02]  /*10fb0*/  @P3 IMAD.MOV.U32 R170, RZ, RZ, R61 ;  /* 0x000000ffffaa3224 */ /* 0x001fe400078e003d */
[----:B------:R-:W-:-:S05]  /*10fc0*/  @P3 IMAD.MOV.U32 R171, RZ, RZ, R62 ;  /* 0x000000ffffab3224 */ /* 0x000fca00078e003e */
[----:B------:R0:W3:Y:S01]  /*10fd0*/  @P3 LDG.E.U8 R39, desc[UR22][R170.64] ;  /* 0x00000016aa273981 */ /* 0x0000e2000c1e1100 */
[----:B------:R-:W-:-:S04]  /*10fe0*/  PLOP3.LUT P3, PT, PT, PT, UP1, 0x80, 0x8 ;  /* 0x000000000008781c */ /* 0x000fc80003f6f018 */
[----:B------:R-:W-:Y:S01]  /*10ff0*/  @!P5 IMAD.IADD R69, R69, 0x1, -R72 ;  /* 0x000000014545d824 */ /* 0x000fe200078e0a48 */
[----:B------:R-:W-:Y:S02]  /*11000*/  ISETP.GE.AND P5, PT, R175, RZ, PT ;  /* 0x000000ffaf00720c */ /* 0x000fe40003fa6270 */
[----:B------:R-:W-:Y:S01]  /*11010*/  ISETP.LT.AND P3, PT, R174, UR21, P3 ;  /* 0x00000015ae007c0c */ /* 0x000fe20009f61270 */
[----:B------:R-:W4:Y:S01]  /*11020*/  LDL.LU R175, [R1+0x198] ;  /* 0x0001980001af7983 */ /* 0x000f220000300800 */
[----:B------:R-:W-:-:S09]  /*11030*/  PRMT R36, RZ, 0x7610, R36 ;  /* 0x00007610ff247816 */ /* 0x000fd20000000024 */
[----:B------:R-:W-:Y:S01]  /*11040*/  @!P5 IMAD.MOV R78, RZ, RZ, -R78 ;  /* 0x000000ffff4ed224 */ /* 0x000fe200078e0a4e */
[----:B------:R-:W-:Y:S01]  /*11050*/  ISETP.GE.AND P5, PT, R57, RZ, PT ;  /* 0x000000ff3900720c */ /* 0x000fe20003fa6270 */
[----:B0-----:R-:W-:Y:S01]  /*11060*/  @P3 IMAD.MOV.U32 R170, RZ, RZ, R65 ;  /* 0x000000ffffaa3224 */ /* 0x001fe200078e0041 */
[----:B------:R-:W2:Y:S01]  /*11070*/  LDL.LU R57, [R1+0x19c] ;  /* 0x00019c0001397983 */ /* 0x000ea20000300800 */
[----:B------:R-:W-:-:S05]  /*11080*/  @P3 IMAD.MOV.U32 R171, RZ, RZ, R66 ;  /* 0x000000ffffab3224 */ /* 0x000fca00078e0042 */
[----:B------:R0:W3:Y:S01]  /*11090*/  @P3 LDG.E.U8 R36, desc[UR22][R170.64] ;  /* 0x00000016aa243981 */ /* 0x0000e2000c1e1100 */
[----:B------:R-:W-:-:S03]  /*110a0*/  ISETP.GE.AND P3, PT, R58, RZ, PT ;  /* 0x000000ff3a00720c */ /* 0x000fc60003f66270 */
[----:B------:R-:W3:Y:S01]  /*110b0*/  LDL.LU R58, [R1+0x1a0] ;  /* 0x0001a000013a7983 */ /* 0x000ee20000300800 */
[C---:B------:R-:W-:Y:S02]  /*110c0*/  ISETP.GT.U32.AND P4, PT, R72.reuse, R252, PT ;  /* 0x000000fc4800720c */ /* 0x040fe40003f84070 */
        /* <DEDUP_REMOVED lines=64> */
[----:B------:R-:W-:Y:S02]  /*114d0*/  ISETP.GT.U32.AND P6, PT, R72, R124, PT ;  /* 0x0000007c4800720c */ /* 0x000fe40003fc4070 */
[----:B------:R-:W-:-:S09]  /*114e0*/  SEL R78, R75, R78, !P2 ;  /* 0x0000004e4b4e7207 */ /* 0x000fd20005000000 */
[--C-:B------:R-:W-:Y:S01]  /*114f0*/  @!P4 IMAD.IADD R118, R118, 0x1, -R72.reuse ;  /* 0x000000017676c824 */ /* 0x100fe200078e0a48 */
[----:B------:R-:W-:Y:S01]  /*11500*/  ISETP.GT.U32.AND P4, PT, R72, R122, PT ;  /* 0x0000007a4800720c */ /* 0x000fe20003f84070 */
[----:B------:R-:W-:Y:S02]  /*11510*/  IMAD R78, R78, UR20, RZ ;  /* 0x000000144e4e7c24 */ /* 0x000fe4000f8e02ff */
[----:B------:R-:W-:Y:S02]  /*11520*/  @!P6 IMAD.IADD R124, R124, 0x1, -R72 ;  /* 0x000000017c7ce824 */ /* 0x000fe400078e0a48 */
[----:B------:R-:W-:Y:S01]  /*11530*/  @!P5 IMAD.MOV R77, RZ, RZ, -R77 ;  /* 0x000000ffff4dd224 */ /* 0x000fe200078e0a4d */
[----:B------:R-:W-:Y:S02]  /*11540*/  IADD3 R76, P6, PT, R78, R71, RZ ;  /* 0x000000474e4c7210 */ /* 0x000fe40007fde0ff */
[----:B------:R-:W-:-:S05]  /*11550*/  ISETP.GT.U32.AND P5, PT, R72, R128, PT ;  /* 0x000000804800720c */ /* 0x000fca0003fa4070 */
[----:B------:R-:W-:Y:S01]  /*11560*/  @!P4 IMAD.IADD R122, R122, 0x1, -R72 ;  /* 0x000000017a7ac824 */ /* 0x000fe200078e0a48 */
[----:B------:R-:W-:Y:S02]  /*11570*/  ISETP.GT.U32.AND P4, PT, R72, R126, PT ;  /* 0x0000007e4800720c */ /* 0x000fe40003f84070 */
[----:B0-----:R-:W-:Y:S02]  /*11580*/  LEA.HI.X.SX32 R170, R78, R70, 0x1, P6 ;  /* 0x000000464eaa7211 */ /* 0x001fe400030f0eff */
[----:B------:R-:W-:Y:S01]  /*11590*/  SEL R77, R75, R77, !P2 ;  /* 0x0000004d4b4d7207 */ /* 0x000fe20005000000 */
[----:B------:R-:W-:Y:S04]  /*115a0*/  STL [R1+0x2d0], R76 ;  /* 0x0002d04c01007387 */ /* 0x000fe80000100800 */
[----:B------:R0:W-:Y:S01]  /*115b0*/  STL [R1+0x2cc], R170 ;  /* 0x0002ccaa01007387 */ /* 0x0001e20000100800 */
[----:B------:R-:W-:-:S03]  /*115c0*/  IMAD R77, R77, UR20, RZ ;  /* 0x000000144d4d7c24 */ /* 0x000fc6000f8e02ff */
[----:B------:R-:W3:Y:S01]  /*115d0*/  LDL.LU R183, [R1+0x1b4] ;  /* 0x0001b40001b77983 */ /* 0x000ee20000300800 */
[----:B------:R-:W-:Y:S02]  /*115e0*/  @P1 IMAD.MOV.U32 R171, RZ, RZ, R170 ;  /* 0x000000ffffab1224 */ /* 0x000fe400078e00aa */
[----:B------:R-:W-:Y:S02]  /*115f0*/  @!P3 IMAD.MOV R79, RZ, RZ, -R79 ;  /* 0x000000ffff4fb224 */ /* 0x000fe400078e0a4f */
[----:B------:R-:W-:Y:S02]  /*11600*/  @!P4 IMAD.IADD R126, R126, 0x1, -R72 ;  /* 0x000000017e7ec824 */ /* 0x000fe400078e0a48 */
[----:B0-----:R-:W-:Y:S01]  /*11610*/  @P1 IMAD.MOV.U32 R170, RZ, RZ, R76 ;  /* 0x000000ffffaa1224 */ /* 0x001fe200078e004c */
[----:B------:R-:W-:Y:S01]  /*11620*/  IADD3 R76, P3, PT, R77, R71, RZ ;  /* 0x000000474d4c7210 */ /* 0x000fe20007f7e0ff */
[----:B------:R-:W-:Y:S01]  /*11630*/  @!P5 IMAD.IADD R128, R128, 0x1, -R72 ;  /* 0x000000018080d824 */ /* 0x000fe200078e0a48 */
[----:B------:R-:W-:-:S02]  /*11640*/  ISETP.GT.U32.AND P5, PT, R72, R130, PT ;  /* 0x000000824800720c */ /* 0x000fc40003fa4070 */
[----:B----4-:R-:W-:Y:S02]  /*11650*/  ISETP.GE.AND P4, PT, R175, RZ, PT ;  /* 0x000000ffaf00720c */ /* 0x010fe40003f86270 */
[----:B------:R-:W4:Y:S01]  /*11660*/  LDL.LU R175, [R1+0x1b8] ;  /* 0x0001b80001af7983 */ /* 0x000f220000300800 */
[----:B------:R-:W-:-:S03]  /*11670*/  LEA.HI.X.SX32 R78, R77, R70, 0x1, P3 ;  /* 0x000000464d4e7211 */ /* 0x000fc600018f0eff */
[----:B------:R0:W-:Y:S04]  /*11680*/  STL [R1+0x2f0], R76 ;  /* 0x0002f04c01007387 */ /* 0x0001e80000100800 */
[----:B------:R-:W-:Y:S01]  /*11690*/  STL [R1+0x2ec], R78 ;  /* 0x0002ec4e01007387 */ /* 0x000fe20000100800 */
[----:B--2---:R-:W-:-:S03]  /*116a0*/  ISETP.GE.AND P3, PT, R57, RZ, PT ;  /* 0x000000ff3900720c */ /* 0x004fc60003f66270 */
[----:B------:R-:W2:Y:S01]  /*116b0*/  LDL.LU R57, [R1+0x1bc] ;  /* 0x0001bc0001397983 */ /* 0x000ea20000300800 */
[----:B------:R-:W-:Y:S01]  /*116c0*/  @!P5 IMAD.IADD R130, R130, 0x1, -R72 ;  /* 0x000000018282d824 */ /* 0x000fe200078e0a48 */
[----:B---3--:R-:W-:Y:S02]  /*116d0*/  ISETP.GE.AND P5, PT, R58, RZ, PT ;  /* 0x000000ff3a00720c */ /* 0x008fe40003fa6270 */
[----:B------:R-:W3:Y:S01]  /*116e0*/  LDL.LU R58, [R1+0x1c0] ;  /* 0x0001c000013a7983 */ /* 0x000ee20000300800 */
[C---:B------:R-:W-:Y:S02]  /*116f0*/  ISETP.GT.U32.AND P6, PT, R72.reuse, R132, PT ;  /* 0x000000844800720c */ /* 0x040fe40003fc4070 */
[----:B------:R-:W-:Y:S01]  /*11700*/  SEL R79, R75, R79, !P2 ;  /* 0x0000004f4b4f7207 */ /* 0x000fe20005000000 */
[----:B------:R-:W-:Y:S01]  /*11710*/  @P1 IMAD.MOV.U32 R77, RZ, RZ, R78 ;  /* 0x000000ffff4d1224 */ /* 0x000fe200078e004e */
[----:B------:R-:W-:Y:S01]  /*11720*/  PRMT R24, RZ, 0x7610, R24 ;  /* 0x00007610ff187816 */ /* 0x000fe20000000018 */
[----:B------:R-:W-:Y:S01]  /*11730*/  @!P4 IMAD.MOV R80, RZ, RZ, -R80 ;  /* 0x000000ffff50c224 */ /* 0x000fe200078e0a50 */
[----:B------:R-:W-:Y:S01]  /*11740*/  ISETP.GT.U32.AND P4, PT, R72, R134, PT ;  /* 0x000000864800720c */ /* 0x000fe20003f84070 */
[----:B------:R-:W-:-:S03]  /*11750*/  IMAD R79, R79, UR20, RZ ;  /* 0x000000144f4f7c24 */ /* 0x000fc6000f8e02ff */
[----:B------:R0:W3:Y:S03]  /*11760*/  @P1 LDG.E.U8 R24, desc[UR22][R76.64] ;  /* 0x000000164c181981 */ /* 0x0000e6000c1e1100 */
[----:B------:R-:W-:Y:S01]  /*11770*/  @!P6 IMAD.IADD R132, R132, 0x1, -R72 ;  /* 0x000000018484e824 */ /* 0x000fe200078e0a48 */
[----:B------:R-:W-:Y:S02]  /*11780*/  SEL R80, R75, R80, !P2 ;  /* 0x000000504b507207 */ /* 0x000fe40005000000 */
[----:B0-----:R-:W-:-:S04]  /*11790*/  IADD3 R76, P6, PT, R79, R71, RZ ;  /* 0x000000474f4c7210 */ /* 0x001fc80007fde0ff */
[----:B------:R-:W-:Y:S01]  /*117a0*/  LEA.HI.X.SX32 R77, R79, R70, 0x1, P6 ;  /* 0x000000464f4d7211 */ /* 0x000fe200030f0eff */
[----:B------:R0:W-:Y:S01]  /*117b0*/  STL [R1+0x310], R76 ;  /* 0x0003104c01007387 */ /* 0x0001e20000100800 */
[----:B------:R-:W-:Y:S01]  /*117c0*/  PRMT R27, RZ, 0x7610, R27 ;  /* 0x00007610ff1b7816 */ /* 0x000fe2000000001b */
[----:B------:R-:W-:Y:S02]  /*117d0*/  @!P4 IMAD.IADD R134, R134, 0x1, -R72 ;  /* 0x000000018686c824 */ /* 0x000fe400078e0a48 */
[----:B------:R1:W-:Y:S01]  /*117e0*/  STL [R1+0x30c], R77 ;  /* 0x00030c4d01007387 */ /* 0x0003e20000100800 */
[----:B------:R-:W-:-:S03]  /*117f0*/  IMAD R80, R80, UR20, RZ ;  /* 0x0000001450507c24 */ /* 0x000fc6000f8e02ff */
[----:B------:R-:W3:Y:S01]  /*11800*/  LDL.LU R174, [R1+0x1d4] ;  /* 0x0001d40001ae7983 */ /* 0x000ee20000300800 */
[----:B------:R-:W-:-:S03]  /*11810*/  @!P5 IMAD.MOV R81, RZ, RZ, -R81 ;  /* 0x000000ffff51d224 */ /* 0x000fc600078e0a51 */
[----:B------:R0:W3:Y:S02]  /*11820*/  @P1 LDG.E.U8 R27, desc[UR22][R76.64] ;  /* 0x000000164c1b1981 */ /* 0x0000e4000c1e1100 */
[----:B------:R-:W-:Y:S02]  /*11830*/  SEL R81, R75, R81, !P2 ;  /* 0x000000514b517207 */ /* 0x000fe40005000000 */
[----:B0-----:R-:W-:-:S04]  /*11840*/  IADD3 R76, P6, PT, R80, R71, RZ ;  /* 0x00000047504c7210 */ /* 0x001fc80007fde0ff */
[----:B-1----:R-:W-:Y:S01]  /*11850*/  LEA.HI.X.SX32 R77, R80, R70, 0x1, P6 ;  /* 0x00000046504d7211 */ /* 0x002fe200030f0eff */
[----:B------:R-:W-:Y:S02]  /*11860*/  @!P3 IMAD.MOV R83, RZ, RZ, -R83 ;  /* 0x000000ffff53b224 */ /* 0x000fe400078e0a53 */
[----:B------:R-:W-:Y:S01]  /*11870*/  IMAD R81, R81, UR20, RZ ;  /* 0x0000001451517c24 */ /* 0x000fe2000f8e02ff */
[----:B------:R-:W-:-:S06]  /*11880*/  PRMT R20, RZ, 0x7610, R20 ;  /* 0x00007610ff147816 */ /* 0x000fcc0000000014 */
[----:B------:R0:W3:Y:S01]  /*11890*/  @P1 LDG.E.U8 R20, desc[UR22][R76.64] ;  /* 0x000000164c141981 */ /* 0x0000e2000c1e1100 */
[----:B------:R-:W-:-:S03]  /*118a0*/  ISETP.GE.AND P4, PT, R183, RZ, PT ;  /* 0x000000ffb700720c */ /* 0x000fc60003f86270 */
[----:B------:R-:W3:Y:S04]  /*118b0*/  LDL.LU R183, [R1+0x1d8] ;  /* 0x0001d80001b77983 */ /* 0x000ee80000300800 */
[----:B------:R0:W-:Y:S01]  /*118c0*/  STL [R1+0x330], R76 ;  /* 0x0003304c01007387 */ /* 0x0001e20000100800 */
[----:B----4-:R-:W-:-:S03]  /*118d0*/  ISETP.GE.AND P5, PT, R175, RZ, PT ;  /* 0x000000ffaf00720c */ /* 0x010fc60003fa6270 */
[----:B------:R1:W-:Y:S04]  /*118e0*/  STL [R1+0x32c], R77 ;  /* 0x00032c4d01007387 */ /* 0x0003e80000100800 */
[----:B------:R-:W4:Y:S01]  /*118f0*/  LDL.LU R182, [R1+0x1e0] ;  /* 0x0001e00001b67983 */ /* 0x000f220000300800 */
[----:B--2---:R-:W-:-:S03]  /*11900*/  ISETP.GE.AND P3, PT, R57, RZ, PT ;  /* 0x000000ff3900720c */ /* 0x004fc60003f66270 */
[----:B------:R-:W2:Y:S02]  /*11910*/  LDL.LU R57, [R1+0x1f4] ;  /* 0x0001f40001397983 */ /* 0x000ea40000300800 */
[----:B------:R-:W-:Y:S01]  /*11920*/  @!P5 IMAD.MOV R82, RZ, RZ, -R82 ;  /* 0x000000ffff52d224 */ /* 0x000fe200078e0a52 */
[----:B---3--:R-:W-:Y:S02]  /*11930*/  ISETP.GE.AND P5, PT, R58, RZ, PT ;  /* 0x000000ff3a00720c */ /* 0x008fe40003fa6270 */
[----:B------:R-:W-:-:S04]  /*11940*/  IADD3 R58, P6, PT, R81, R71, RZ ;  /* 0x00000047513a7210 */ /* 0x000fc80007fde0ff */
[----:B0-----:R-:W-:Y:S01]  /*11950*/  LEA.HI.X.SX32 R76, R81, R70, 0x1, P6 ;  /* 0x00000046514c7211 */ /* 0x001fe200030f0eff */
[----:B------:R-:W-:Y:S04]  /*11960*/  STL [R1+0x350], R58 ;  /* 0x0003503a01007387 */ /* 0x000fe80000100800 */
[----:B------:R0:W-:Y:S01]  /*11970*/  STL [R1+0x34c], R76 ;  /* 0x00034c4c01007387 */ /* 0x0001e20000100800 */
[----:B-1----:R-:W-:Y:S02]  /*11980*/  @P1 IMAD.MOV.U32 R77, RZ, RZ, R76 ;  /* 0x000000ffff4d1224 */ /* 0x002fe400078e004c */
[----:B0-----:R-:W-:Y:S02]  /*11990*/  @P1 IMAD.MOV.U32 R76, RZ, RZ, R58 ;  /* 0x000000ffff4c1224 */ /* 0x001fe400078e003a */
[----:B------:R-:W3:Y:S01]  /*119a0*/  LDL.LU R58, [R1+0x1f8] ;  /* 0x0001f800013a7983 */ /* 0x000ee20000300800 */
[----:B------:R-:W-:Y:S01]  /*119b0*/  SEL R82, R75, R82, !P2 ;  /* 0x000000524b527207 */ /* 0x000fe20005000000 */
[----:B------:R-:W-:Y:S01]  /*119c0*/  IMAD.MOV.U32 R175, RZ, RZ, R85 ;  /* 0x000000ffffaf7224 */ /* 0x000fe200078e0055 */
[----:B------:R-:W-:Y:S01]  /*119d0*/  PRMT R23, RZ, 0x7610, R23 ;  /* 0x00007610ff177816 */ /* 0x000fe20000000017 */
[----:B------:R-:W-:-:S02]  /*119e0*/  @!P5 IMAD.MOV R84, RZ, RZ, -R84 ;  /* 0x000000ffff54d224 */ /* 0x000fc400078e0a54 */
[----:B------:R-:W-:Y:S02]  /*119f0*/  @!P4 IMAD.MOV R175, RZ, RZ, -R175 ;  /* 0x000000ffffafc224 */ /* 0x000fe400078e0aaf */
[----:B------:R-:W-:Y:S01]  /*11a00*/  IMAD R82, R82, UR20, RZ ;  /* 0x0000001452527c24 */ /* 0x000fe2000f8e02ff */
[----:B------:R-:W-:Y:S01]  /*11a10*/  SEL R84, R75, R84, !P2 ;  /* 0x000000544b547207 */ /* 0x000fe20005000000 */
[----:B------:R0:W3:Y:S01]  /*11a20*/  @P1 LDG.E.U8 R23, desc[UR22][R76.64] ;  /* 0x000000164c171981 */ /* 0x0000e2000c1e1100 */
[----:B------:R-:W-:-:S03]  /*11a30*/  ISETP.GE.AND P4, PT, R174, RZ, PT ;  /* 0x000000ffae00720c */ /* 0x000fc60003f86270 */
[----:B------:R-:W3:Y:S01]  /*11a40*/  LDL.LU R174, [R1+0x1fc] ;  /* 0x0001fc0001ae7983 */ /* 0x000ee20000300800 */
[----:B------:R-:W-:Y:S01]  /*11a50*/  IMAD R84, R84, UR20, RZ ;  /* 0x0000001454547c24 */ /* 0x000fe2000f8e02ff */
[C---:B0-----:R-:W-:Y:S02]  /*11a60*/  IADD3 R76, P6, PT, R82.reuse, R71, RZ ;  /* 0x00000047524c7210 */ /* 0x041fe40007fde0ff */
[----:B------:R-:W-:Y:S02]  /*11a70*/  PRMT R16, RZ, 0x7610, R16 ;  /* 0x00007610ff107816 */ /* 0x000fe40000000010 */
[----:B------:R-:W-:Y:S01]  /*11a80*/  LEA.HI.X.SX32 R77, R82, R70, 0x1, P6 ;  /* 0x00000046524d7211 */ /* 0x000fe200030f0eff */
[----:B------:R0:W-:Y:S01]  /*11a90*/  STL [R1+0x370], R76 ;  /* 0x0003704c01007387 */ /* 0x0001e20000100800 */
[----:B------:R-:W-:-:S03]  /*11aa0*/  @!P3 IMAD.MOV R87, RZ, RZ, -R87 ;  /* 0x000000ffff57b224 */ /* 0x000fc600078e0a57 */
[----:B------:R1:W-:Y:S04]  /*11ab0*/  STL [R1+0x36c], R77 ;  /* 0x00036c4d01007387 */ /* 0x0003e80000100800 */
[----:B------:R0:W3:Y:S01]  /*11ac0*/  @P1 LDG.E.U8 R16, desc[UR22][R76.64] ;  /* 0x000000164c101981 */ /* 0x0000e2000c1e1100 */
[----:B------:R-:W-:-:S03]  /*11ad0*/  ISETP.GE.AND P5, PT, R183, RZ, PT ;  /* 0x000000ffb700720c */ /* 0x000fc60003fa6270 */
[----:B------:R-:W3:Y:S10]  /*11ae0*/  LDL.LU R183, [R1+0x200] ;  /* 0x0002000001b77983 */ /* 0x000ef40000300800 */
[----:B------:R-:W-:Y:S01]  /*11af0*/  @!P5 IMAD.MOV R86, RZ, RZ, -R86 ;  /* 0x000000ffff56d224 */ /* 0x000fe200078e0a56 */
[----:B----4-:R-:W-:-:S02]  /*11b00*/  ISETP.GE.AND P3, PT, R182, RZ, PT ;  /* 0x000000ffb600720c */ /* 0x010fc40003f66270 */
[----:B------:R-:W4:Y:S01]  /*11b10*/  LDL.LU R182, [R1+0x214] ;  /* 0x0002140001b67983 */ /* 0x000f220000300800 */
[----:B--2---:R-:W-:Y:S02]  /*11b20*/  ISETP.GE.AND P5, PT, R57, RZ, PT ;  /* 0x000000ff3900720c */ /* 0x004fe40003fa6270 */
[----:B------:R-:W-:-:S04]  /*11b30*/  IADD3 R57, P6, PT, R84, R71, RZ ;  /* 0x0000004754397210 */ /* 0x000fc80007fde0ff */
[----:B0-----:R-:W-:Y:S01]  /*11b40*/  LEA.HI.X.SX32 R76, R84, R70, 0x1, P6 ;  /* 0x00000046544c7211 */ /* 0x001fe200030f0eff */
[----:B------:R-:W-:Y:S04]  /*11b50*/  STL [R1+0x390], R57 ;  /* 0x0003903901007387 */ /* 0x000fe80000100800 */
[----:B------:R0:W-:Y:S01]  /*11b60*/  STL [R1+0x38c], R76 ;  /* 0x00038c4c01007387 */ /* 0x0001e20000100800 */
[----:B-1----:R-:W-:-:S03]  /*11b70*/  @P1 IMAD.MOV.U32 R77, RZ, RZ, R76 ;  /* 0x000000ffff4d1224 */ /* 0x002fc600078e004c */
[----:B------:R-:W2:Y:S01]  /*11b80*/  LDL.LU R231, [R1+0x218] ;  /* 0x0002180001e77983 */ /* 0x000ea20000300800 */
[----:B0-----:R-:W-:Y:S02]  /*11b90*/  @P1 IMAD.MOV.U32 R76, RZ, RZ, R57 ;  /* 0x000000ffff4c1224 */ /* 0x001fe400078e0039 */
[----:B------:R-:W-:-:S04]  /*11ba0*/  IMAD.MOV.U32 R57, RZ, RZ, R89 ;  /* 0x000000ffff397224 */ /* 0x000fc800078e0059 */
[----:B------:R-:W-:Y:S01]  /*11bb0*/  @!P4 IMAD.MOV R57, RZ, RZ, -R57 ;  /* 0x000000ffff39c224 */ /* 0x000fe200078e0a39 */
[----:B---3--:R-:W-:Y:S02]  /*11bc0*/  ISETP.GE.AND P4, PT, R58, RZ, PT ;  /* 0x000000ff3a00720c */ /* 0x008fe40003f86270 */
[----:B------:R-:W3:Y:S01]  /*11bd0*/  LDL.LU R58, [R1+0x21c] ;  /* 0x00021c00013a7983 */ /* 0x000ee20000300800 */
[----:B------:R-:W-:Y:S02]  /*11be0*/  SEL R86, R75, R86, !P2 ;  /* 0x000000564b567207 */ /* 0x000fe40005000000 */
[----:B------:R-:W-:Y:S01]  /*11bf0*/  PRMT R19, RZ, 0x7610, R19 ;  /* 0x00007610ff137816 */ /* 0x000fe20000000013 */
[----:B------:R-:W-:Y:S02]  /*11c00*/  @!P5 IMAD.MOV R88, RZ, RZ, -R88 ;  /* 0x000000ffff58d224 */ /* 0x000fe400078e0a58 */
[----:B------:R-:W-:-:S03]  /*11c10*/  IMAD R86, R86, UR20, RZ ;  /* 0x0000001456567c24 */ /* 0x000fc6000f8e02ff */
[----:B------:R0:W3:Y:S01]  /*11c20*/  @P1 LDG.E.U8 R19, desc[UR22][R76.64] ;  /* 0x000000164c131981 */ /* 0x0000e2000c1e1100 */
[----:B------:R-:W-:Y:S02]  /*11c30*/  ISETP.GE.AND P5, PT, R174, RZ, PT ;  /* 0x000000ffae00720c */ /* 0x000fe40003fa6270 */
[----:B------:R-:W-:Y:S02]  /*11c40*/  SEL R88, R75, R88, !P2 ;  /* 0x000000584b587207 */ /* 0x000fe40005000000 */
[----:B0-----:R-:W-:-:S04]  /*11c50*/  IADD3 R76, P6, PT, R86, R71, RZ ;  /* 0x00000047564c7210 */ /* 0x001fc80007fde0ff */
[----:B------:R-:W-:Y:S01]  /*11c60*/  LEA.HI.X.SX32 R77, R86, R70, 0x1, P6 ;  /* 0x00000046564d7211 */ /* 0x000fe200030f0eff */
[----:B------:R0:W-:Y:S01]  /*11c70*/  STL [R1+0x3b0], R76 ;  /* 0x0003b04c01007387 */ /* 0x0001e20000100800 */
[----:B------:R-:W-:Y:S01]  /*11c80*/  PRMT R12, RZ, 0x7610, R12 ;  /* 0x00007610ff0c7816 */ /* 0x000fe2000000000c */
[----:B------:R-:W-:Y:S02]  /*11c90*/  IMAD R88, R88, UR20, RZ ;  /* 0x0000001458587c24 */ /* 0x000fe4000f8e02ff */
[----:B------:R1:W-:Y:S01]  /*11ca0*/  STL [R1+0x3ac], R77 ;  /* 0x0003ac4d01007387 */ /* 0x0003e20000100800 */
[----:B------:R-:W-:-:S03]  /*11cb0*/  @!P5 IMAD.MOV R90, RZ, RZ, -R90 ;  /* 0x000000ffff5ad224 */ /* 0x000fc600078e0a5a */
[----:B------:R-:W3:Y:S01]  /*11cc0*/  LDL.LU R174, [R1+0x220] ;  /* 0x0002200001ae7983 */ /* 0x000ee20000300800 */
[----:B------:R-:W-:-:S03]  /*11cd0*/  @!P3 IMAD.MOV R91, RZ, RZ, -R91 ;  /* 0x000000ffff5bb224 */ /* 0x000fc600078e0a5b */
[----:B------:R0:W3:Y:S01]  /*11ce0*/  @P1 LDG.E.U8 R12, desc[UR22][R76.64] ;  /* 0x000000164c0c1981 */ /* 0x0000e2000c1e1100 */
[----:B------:R-:W-:Y:S02]  /*11cf0*/  SEL R90, R75, R90, !P2 ;  /* 0x0000005a4b5a7207 */ /* 0x000fe40005000000 */
[----:B0-----:R-:W-:-:S04]  /*11d00*/  IADD3 R76, P6, PT, R88, R71, RZ ;  /* 0x00000047584c7210 */ /* 0x001fc80007fde0ff */
[----:B-1----:R-:W-:Y:S01]  /*11d10*/  LEA.HI.X.SX32 R77, R88, R70, 0x1, P6 ;  /* 0x00000046584d7211 */ /* 0x002fe200030f0eff */
        /* <DEDUP_REMOVED lines=9> */
[----:B------:R-:W-:-:S05]  /*11db0*/  IMAD.MOV.U32 R182, RZ, RZ, R93 ;  /* 0x000000ffffb67224 */ /* 0x000fca00078e005d */
[----:B------:R-:W-:Y:S02]  /*11dc0*/  @!P5 IMAD.MOV R92, RZ, RZ, -R92 ;  /* 0x000000ffff5cd224 */ /* 0x000fe400078e0a5c */
[----:B------:R-:W-:Y:S01]  /*11dd0*/  @!P4 IMAD.MOV R182, RZ, RZ, -R182 ;  /* 0x000000ffffb6c224 */ /* 0x000fe200078e0ab6 */
[----:B--2---:R-:W-:Y:S02]  /*11de0*/  ISETP.GE.AND P4, PT, R231, RZ, PT ;  /* 0x000000ffe700720c */ /* 0x004fe40003f86270 */
[----:B------:R-:W2:Y:S01]  /*11df0*/  LDL.LU R231, [R1+0x23c] ;  /* 0x00023c0001e77983 */ /* 0x000ea20000300800 */
        /* <DEDUP_REMOVED lines=8> */
[----:B------:R-:W-:-:S02]  /*11e80*/  SEL R92, R75, R92, !P2 ;  /* 0x0000005c4b5c7207 */ /* 0x000fc40005000000 */
[----:B------:R-:W-:Y:S01]  /*11e90*/  PRMT R8, RZ, 0x7610, R8 ;  /* 0x00007610ff087816 */ /* 0x000fe20000000008 */
[----:B------:R-:W-:Y:S02]  /*11ea0*/  @!P3 IMAD.MOV R95, RZ, RZ, -R95 ;  /* 0x000000ffff5fb224 */ /* 0x000fe400078e0a5f */
[----:B------:R-:W-:Y:S01]  /*11eb0*/  IMAD R92, R92, UR20, RZ ;  /* 0x000000145c5c7c24 */ /* 0x000fe2000f8e02ff */
[----:B------:R-:W-:Y:S02]  /*11ec0*/  ISETP.GE.AND P3, PT, R174, RZ, PT ;  /* 0x000000ffae00720c */ /* 0x000fe40003f66270 */
[----:B------:R0:W3:Y:S01]  /*11ed0*/  @P1 LDG.E.U8 R8, desc[UR22][R76.64] ;  /* 0x000000164c081981 */ /* 0x0000e2000c1e1100 */
[----:B------:R-:W-:-:S03]  /*11ee0*/  @!P5 IMAD.MOV R94, RZ, RZ, -R94 ;  /* 0x000000ffff5ed224 */ /* 0x000fc600078e0a5e */
[----:B------:R-:W3:Y:S02]  /*11ef0*/  LDL.LU R174, [R1+0x254] ;  /* 0x0002540001ae7983 */ /* 0x000ee40000300800 */
[----:B------:R-:W-:Y:S02]  /*11f00*/  SEL R94, R75, R94, !P2 ;  /* 0x0000005e4b5e7207 */ /* 0x000fe40005000000 */
[----:B0-----:R-:W-:-:S04]  /*11f10*/  IADD3 R76, P6, PT, R92, R71, RZ ;  /* 0x000000475c4c7210 */ /* 0x001fc80007fde0ff */
[----:B------:R-:W-:Y:S01]  /*11f20*/  LEA.HI.X.SX32 R77, R92, R70, 0x1, P6 ;  /* 0x000000465c4d7211 */ /* 0x000fe200030f0eff */
[----:B------:R0:W-:Y:S01]  /*11f30*/  STL [R1+0x410], R76 ;  /* 0x0004104c01007387 */ /* 0x0001e20000100800 */
[----:B------:R-:W-:Y:S01]  /*11f40*/  PRMT R11, RZ, 0x7610, R11 ;  /* 0x00007610ff0b7816 */ /* 0x000fe2000000000b */
[----:B------:R-:W-:Y:S02]  /*11f50*/  IMAD R94, R94, UR20, RZ ;  /* 0x000000145e5e7c24 */ /* 0x000fe4000f8e02ff */
[----:B------:R1:W-:Y:S04]  /*11f60*/  STL [R1+0x40c], R77 ;  /* 0x00040c4d01007387 */ /* 0x0003e80000100800 */
[----:B------:R-:W3:Y:S04]  /*11f70*/  LDL.LU R230, [R1+0x258] ;  /* 0x0002580001e67983 */ /* 0x000ee80000300800 */
[----:B------:R0:W3:Y:S01]  /*11f80*/  @P1 LDG.E.U8 R11, desc[UR22][R76.64] ;  /* 0x000000164c0b1981 */ /* 0x0000e2000c1e1100 */
[----:B------:R-:W-:Y:S01]  /*11f90*/  @!P3 IMAD.MOV R99, RZ, RZ, -R99 ;  /* 0x000000ffff63b224 */ /* 0x000fe200078e0a63 */
[----:B0-----:R-:W-:-:S04]  /*11fa0*/  IADD3 R76, P6, PT, R94, R71, RZ ;  /* 0x000000475e4c7210 */ /* 0x001fc80007fde0ff */
[----:B-1----:R-:W-:Y:S02]  /*11fb0*/  LEA.HI.X.SX32 R77, R94, R70, 0x1, P6 ;  /* 0x000000465e4d7211 */ /* 0x002fe400030f0eff */
[----:B------:R-:W-:-:S06]  /*11fc0*/  PRMT R4, RZ, 0x7610, R4 ;  /* 0x00007610ff047816 */ /* 0x000fcc0000000004 */
[----:B------:R0:W3:Y:S01]  /*11fd0*/  @P1 LDG.E.U8 R4, desc[UR22][R76.64] ;  /* 0x000000164c041981 */ /* 0x0000e2000c1e1100 */
[----:B------:R-:W-:Y:S01]  /*11fe0*/  ISETP.GE.AND P5, PT, R183, RZ, PT ;  /* 0x000000ffb700720c */ /* 0x000fe20003fa6270 */
[----:B------:R-:W-:-:S04]  /*11ff0*/  IMAD.MOV.U32 R183, RZ, RZ, R97 ;  /* 0x000000ffffb77224 */ /* 0x000fc800078e0061 */
[----:B------:R-:W-:Y:S01]  /*12000*/  @!P4 IMAD.MOV R183, RZ, RZ, -R183 ;  /* 0x000000ffffb7c224 */ /* 0x000fe200078e0ab7 */
[----:B----4-:R-:W-:Y:S02]  /*12010*/  ISETP.GE.AND P4, PT, R215, RZ, PT ;  /* 0x000000ffd700720c */ /* 0x010fe40003f86270 */
[----:B------:R-:W4:Y:S05]  /*12020*/  LDL.LU R215, [R1+0x25c] ;  /* 0x00025c0001d77983 */ /* 0x000f2a0000300800 */
[----:B------:R-:W-:Y:S01]  /*12030*/  @!P5 IMAD.MOV R96, RZ, RZ, -R96 ;  /* 0x000000ffff60d224 */ /* 0x000fe200078e0a60 */
[----:B------:R0:W-:Y:S04]  /*12040*/  STL [R1+0x430], R76 ;  /* 0x0004304c01007387 */ /* 0x0001e80000100800 */
[----:B------:R1:W-:Y:S01]  /*12050*/  STL [R1+0x42c], R77 ;  /* 0x00042c4d01007387 */ /* 0x0003e20000100800 */
[----:B------:R-:W-:-:S02]  /*12060*/  SEL R96, R75, R96, !P2 ;  /* 0x000000604b607207 */ /* 0x000fc40005000000 */
[----:B--2---:R-:W-:Y:S02]  /*12070*/  ISETP.GE.AND P5, PT, R231, RZ, PT ;  /* 0x000000ffe700720c */ /* 0x004fe40003fa6270 */
[----:B------:R-:W2:Y:S01]  /*12080*/  LDL.LU R231, [R1+0x260] ;  /* 0x0002600001e77983 */ /* 0x000ea20000300800 */
[----:B------:R-:W-:-:S05]  /*12090*/  IMAD R96, R96, UR20, RZ ;  /* 0x0000001460607c24 */ /* 0x000fca000f8e02ff */
[----:B0-----:R-:W-:-:S04]  /*120a0*/  IADD3 R76, P6, PT, R96, R71, RZ ;  /* 0x00000047604c7210 */ /* 0x001fc80007fde0ff */
[----:B-1----:R-:W-:Y:S02]  /*120b0*/  LEA.HI.X.SX32 R77, R96, R70, 0x1, P6 ;  /* 0x00000046604d7211 */ /* 0x002fe400030f0eff */
[----:B---3--:R-:W-:Y:S02]  /*120c0*/  ISETP.GE.AND P3, PT, R58, RZ, PT ;  /* 0x000000ff3a00720c */ /* 0x008fe40003f66270 */
[----:B------:R-:W3:Y:S04]  /*120d0*/  LDL.LU R58, [R1+0x274] ;  /* 0x00027400013a7983 */ /* 0x000ee80000300800 */
[----:B------:R0:W-:Y:S04]  /*120e0*/  STL [R1+0x450], R76 ;  /* 0x0004504c01007387 */ /* 0x0001e80000100800 */
[----:B------:R1:W-:Y:S04]  /*120f0*/  STL [R1+0x44c], R77 ;  /* 0x00044c4d01007387 */ /* 0x0003e80000100800 */
[----:B------:R-:W3:Y:S01]  /*12100*/  LDL.LU R210, [R1+0x278] ;  /* 0x0002780001d27983 */ /* 0x000ee20000300800 */
[----:B------:R-:W-:Y:S01]  /*12110*/  @!P5 IMAD.MOV R98, RZ, RZ, -R98 ;  /* 0x000000ffff62d224 */ /* 0x000fe200078e0a62 */
[----:B------:R-:W-:-:S04]  /*12120*/  ISETP.GE.AND P5, PT, R174, RZ, PT ;  /* 0x000000ffae00720c */ /* 0x000fc80003fa6270 */
[----:B------:R-:W-:Y:S02]  /*12130*/  SEL R98, R75, R98, !P2 ;  /* 0x000000624b627207 */ /* 0x000fe40005000000 */
[----:B------:R-:W-:Y:S01]  /*12140*/  PRMT R7, RZ, 0x7610, R7 ;  /* 0x00007610ff077816 */ /* 0x000fe20000000007 */
[----:B------:R-:W-:Y:S02]  /*12150*/  IMAD.MOV.U32 R174, RZ, RZ, R101 ;  /* 0x000000ffffae7224 */ /* 0x000fe400078e0065 */
[----:B------:R-:W-:Y:S02]  /*12160*/  IMAD R98, R98, UR20, RZ ;  /* 0x0000001462627c24 */ /* 0x000fe4000f8e02ff */
[----:B------:R-:W-:Y:S01]  /*12170*/  @!P4 IMAD.MOV R174, RZ, RZ, -R174 ;  /* 0x000000ffffaec224 */ /* 0x000fe200078e0aae */
[----:B------:R0:W3:Y:S01]  /*12180*/  @P1 LDG.E.U8 R7, desc[UR22][R76.64] ;  /* 0x000000164c071981 */ /* 0x0000e2000c1e1100 */
[----:B------:R-:W-:Y:S01]  /*12190*/  @!P5 IMAD.MOV R100, RZ, RZ, -R100 ;  /* 0x000000ffff64d224 */ /* 0x000fe200078e0a64 */
[----:B------:R-:W-:-:S02]  /*121a0*/  ISETP.GE.AND P4, PT, R230, RZ, PT ;  /* 0x000000ffe600720c */ /* 0x000fc40003f86270 */
[----:B------:R-:W3:Y:S01]  /*121b0*/  LDL.LU R230, [R1+0x280] ;  /* 0x0002800001e67983 */ /* 0x000ee20000300800 */
[C---:B0-----:R-:W-:Y:S02]  /*121c0*/  IADD3 R76, P6, PT, R98.reuse, R71, RZ ;  /* 0x00000047624c7210 */ /* 0x041fe40007fde0ff */
[----:B------:R-:W-:Y:S02]  /*121d0*/  SEL R100, R75, R100, !P2 ;  /* 0x000000644b647207 */ /* 0x000fe40005000000 */
[----:B-1----:R-:W-:Y:S01]  /*121e0*/  LEA.HI.X.SX32 R77, R98, R70, 0x1, P6 ;  /* 0x00000046624d7211 */ /* 0x002fe200030f0eff */
[----:B------:R0:W-:Y:S02]  /*121f0*/  STL [R1+0x470], R76 ;  /* 0x0004704c01007387 */ /* 0x0001e40000100800 */
[----:B------:R-:W-:Y:S02]  /*12200*/  IMAD R100, R100, UR20, RZ ;  /* 0x0000001464647c24 */ /* 0x000fe4000f8e02ff */
[----:B------:R1:W-:Y:S01]  /*12210*/  STL [R1+0x46c], R77 ;  /* 0x00046c4d01007387 */ /* 0x0003e20000100800 */
[----:B------:R-:W-:Y:S01]  /*12220*/  PRMT R0, RZ, 0x7610, R0 ;  /* 0x00007610ff007816 */ /* 0x000fe20000000000 */
[----:B------:R-:W-:-:S05]  /*12230*/  @!P3 IMAD.MOV R103, RZ, RZ, -R103 ;  /* 0x000000ffff67b224 */ /* 0x000fca00078e0a67 */
[----:B------:R0:W3:Y:S01]  /*12240*/  @P1 LDG.E.U8 R0, desc[UR22][R76.64] ;  /* 0x000000164c001981 */ /* 0x0000e2000c1e1100 */
[----:B----4-:R-:W-:-:S03]  /*12250*/  ISETP.GE.AND P5, PT, R215, RZ, PT ;  /* 0x000000ffd700720c */ /* 0x010fc60003fa6270 */
[----:B------:R-:W4:Y:S10]  /*12260*/  LDL.LU R215, [R1+0x2d4] ;  /* 0x0002d40001d77983 */ /* 0x000f340000300800 */
[----:B------:R-:W-:Y:S01]  /*12270*/  @!P5 IMAD.MOV R102, RZ, RZ, -R102 ;  /* 0x000000ffff66d224 */ /* 0x000fe200078e0a66 */
[----:B--2---:R-:W-:-:S02]  /*12280*/  ISETP.GE.AND P3, PT, R231, RZ, PT ;  /* 0x000000ffe700720c */ /* 0x004fc40003f66270 */
[----:B------:R-:W2:Y:S01]  /*12290*/  LDL.LU R231, [R1+0x2d8] ;  /* 0x0002d80001e77983 */ /* 0x000ea20000300800 */
[----:B---3--:R-:W-:Y:S02]  /*122a0*/  ISETP.GE.AND P5, PT, R58, RZ, PT ;  /* 0x000000ff3a00720c */ /* 0x008fe40003fa6270 */
[----:B------:R-:W-:-:S04]  /*122b0*/  IADD3 R58, P6, PT, R100, R71, RZ ;  /* 0x00000047643a7210 */ /* 0x000fc80007fde0ff */
[----:B0-----:R-:W-:Y:S01]  /*122c0*/  LEA.HI.X.SX32 R76, R100, R70, 0x1, P6 ;  /* 0x00000046644c7211 */ /* 0x001fe200030f0eff */
[----:B------:R-:W-:Y:S04]  /*122d0*/  STL [R1+0x490], R58 ;  /* 0x0004903a01007387 */ /* 0x000fe80000100800 */
[----:B------:R0:W-:Y:S04]  /*122e0*/  STL [R1+0x48c], R76 ;  /* 0x00048c4c01007387 */ /* 0x0001e80000100800 */
[----:B------:R-:W3:Y:S01]  /*122f0*/  LDL.LU R202, [R1+0x2f8] ;  /* 0x0002f80001ca7983 */ /* 0x000ee20000300800 */
[----:B-1----:R-:W-:-:S02]  /*12300*/  @P1 IMAD.MOV.U32 R77, RZ, RZ, R76 ;  /* 0x000000ffff4d1224 */ /* 0x002fc400078e004c */
[----:B0-----:R-:W-:Y:S02]  /*12310*/  @P1 IMAD.MOV.U32 R76, RZ, RZ, R58 ;  /* 0x000000ffff4c1224 */ /* 0x001fe400078e003a */
[----:B------:R-:W-:-:S04]  /*12320*/  IMAD.MOV.U32 R58, RZ, RZ, R105 ;  /* 0x000000ffff3a7224 */ /* 0x000fc800078e0069 */
[----:B------:R-:W-:Y:S01]  /*12330*/  @!P4 IMAD.MOV R58, RZ, RZ, -R58 ;  /* 0x000000ffff3ac224 */ /* 0x000fe200078e0a3a */
[----:B------:R-:W-:Y:S02]  /*12340*/  ISETP.GE.AND P4, PT, R210, RZ, PT ;  /* 0x000000ffd200720c */ /* 0x000fe40003f86270 */
[----:B------:R-:W3:Y:S01]  /*12350*/  LDL.LU R210, [R1+0x2fc] ;  /* 0x0002fc0001d27983 */ /* 0x000ee20000300800 */
[----:B------:R-:W-:Y:S02]  /*12360*/  SEL R102, R75, R102, !P2 ;  /* 0x000000664b667207 */ /* 0x000fe40005000000 */
[----:B------:R-:W-:-:S03]  /*12370*/  PRMT R3, RZ, 0x7610, R3 ;  /* 0x00007610ff037816 */ /* 0x000fc60000000003 */
[----:B------:R-:W-:Y:S02]  /*12380*/  IMAD R102, R102, UR20, RZ ;  /* 0x0000001466667c24 */ /* 0x000fe4000f8e02ff */
[----:B------:R-:W-:Y:S01]  /*12390*/  @!P5 IMAD.MOV R104, RZ, RZ, -R104 ;  /* 0x000000ffff68d224 */ /* 0x000fe200078e0a68 */
[----:B------:R0:W3:Y:S01]  /*123a0*/  @P1 LDG.E.U8 R3, desc[UR22][R76.64] ;  /* 0x000000164c031981 */ /* 0x0000e2000c1e1100 */
[----:B------:R-:W-:-:S03]  /*123b0*/  ISETP.GE.AND P5, PT, R230, RZ, PT ;  /* 0x000000ffe600720c */ /* 0x000fc60003fa6270 */
[----:B------:R-:W-:Y:S02]  /*123c0*/  SEL R104, R75, R104, !P2 ;  /* 0x000000684b687207 */ /* 0x000fe40005000000 */
[----:B0-----:R-:W-:-:S04]  /*123d0*/  IADD3 R76, P6, PT, R102, R71, RZ ;  /* 0x00000047664c7210 */ /* 0x001fc80007fde0ff */
[----:B------:R-:W-:Y:S01]  /*123e0*/  LEA.HI.X.SX32 R77, R102, R70, 0x1, P6 ;  /* 0x00000046664d7211 */ /* 0x000fe200030f0eff */
[----:B------:R0:W-:Y:S01]  /*123f0*/  STL [R1+0x4b0], R76 ;  /* 0x0004b04c01007387 */ /* 0x0001e20000100800 */
[----:B------:R-:W-:Y:S01]  /*12400*/  PRMT R249, RZ, 0x7610, R249 ;  /* 0x00007610fff97816 */ /* 0x000fe200000000f9 */
[----:B------:R-:W-:Y:S02]  /*12410*/  @!P3 IMAD.MOV R107, RZ, RZ, -R107 ;  /* 0x000000ffff6bb224 */ /* 0x000fe400078e0a6b */
[----:B------:R1:W-:Y:S01]  /*12420*/  STL [R1+0x4ac], R77 ;  /* 0x0004ac4d01007387 */ /* 0x0003e20000100800 */
[----:B------:R-:W-:-:S03]  /*12430*/  IMAD R104, R104, UR20, RZ ;  /* 0x0000001468687c24 */ /* 0x000fc6000f8e02ff */
[----:B------:R-:W3:Y:S01]  /*12440*/  LDL.LU R230, [R1+0x300] ;  /* 0x0003000001e67983 */ /* 0x000ee20000300800 */
[----:B------:R-:W-:-:S03]  /*12450*/  @!P5 IMAD.MOV R106, RZ, RZ, -R106 ;  /* 0x000000ffff6ad224 */ /* 0x000fc600078e0a6a */
[----:B------:R0:W3:Y:S02]  /*12460*/  @P1 LDG.E.U8 R249, desc[UR22][R76.64] ;  /* 0x000000164cf91981 */ /* 0x0000e4000c1e1100 */
[----:B------:R-:W-:Y:S02]  /*12470*/  SEL R106, R75, R106, !P2 ;  /* 0x0000006a4b6a7207 */ /* 0x000fe40005000000 */
[----:B0-----:R-:W-:-:S04]  /*12480*/  IADD3 R76, P6, PT, R104, R71, RZ ;  /* 0x00000047684c7210 */ /* 0x001fc80007fde0ff */
[----:B-1----:R-:W-:Y:S02]  /*12490*/  LEA.HI.X.SX32 R77, R104, R70, 0x1, P6 ;  /* 0x00000046684d7211 */ /* 0x002fe400030f0eff */
[----:B------:R-:W-:Y:S01]  /*124a0*/  PRMT R248, RZ, 0x7610, R248 ;  /* 0x00007610fff87816 */ /* 0x000fe200000000f8 */
[----:B------:R-:W-:-:S05]  /*124b0*/  IMAD R106, R106, UR20, RZ ;  /* 0x000000146a6a7c24 */ /* 0x000fca000f8e02ff */
[----:B------:R0:W3:Y:S01]  /*124c0*/  @P1 LDG.E.U8 R248, desc[UR22][R76.64] ;  /* 0x000000164cf81981 */ /* 0x0000e2000c1e1100 */
[----:B----4-:R-:W-:-:S03]  /*124d0*/  ISETP.GE.AND P3, PT, R215, RZ, PT ;  /* 0x000000ffd700720c */ /* 0x010fc60003f66270 */
[----:B------:R-:W4:Y:S04]  /*124e0*/  LDL.LU R215, [R1+0x2f4] ;  /* 0x0002f40001d77983 */ /* 0x000f280000300800 */
[----:B------:R0:W-:Y:S04]  /*124f0*/  STL [R1+0x4d0], R76 ;  /* 0x0004d04c01007387 */ /* 0x0001e80000100800 */
[----:B------:R1:W-:Y:S04]  /*12500*/  STL [R1+0x4cc], R77 ;  /* 0x0004cc4d01007387 */ /* 0x0003e80000100800 */
[----:B------:R-:W4:Y:S01]  /*12510*/  LDL.LU R194, [R1+0x314] ;  /* 0x0003140001c27983 */ /* 0x000f220000300800 */
[----:B--2---:R-:W-:Y:S01]  /*12520*/  ISETP.GE.AND P5, PT, R231, RZ, PT ;  /* 0x000000ffe700720c */ /* 0x004fe20003fa6270 */
[----:B------:R-:W-:-:S04]  /*12530*/  IMAD.MOV.U32 R231, RZ, RZ, R109 ;  /* 0x000000ffffe77224 */ /* 0x000fc800078e006d */
[----:B------:R-:W-:Y:S01]  /*12540*/  @!P4 IMAD.MOV R231, RZ, RZ, -R231 ;  /* 0x000000ffffe7c224 */ /* 0x000fe200078e0ae7 */
[----:B0-----:R-:W-:-:S04]  /*12550*/  IADD3 R76, P6, PT, R106, R71, RZ ;  /* 0x000000476a4c7210 */ /* 0x001fc80007fde0ff */
[----:B-1----:R-:W-:-:S03]  /*12560*/  LEA.HI.X.SX32 R77, R106, R70, 0x1, P6 ;  /* 0x000000466a4d7211 */ /* 0x002fc600030f0eff */
[----:B------:R-:W-:Y:S01]  /*12570*/  @!P5 IMAD.MOV R108, RZ, RZ, -R108 ;  /* 0x000000ffff6cd224 */ /* 0x000fe200078e0a6c */
[----:B---3--:R-:W-:Y:S02]  /*12580*/  ISETP.GE.AND P4, PT, R202, RZ, PT ;  /* 0x000000ffca00720c */ /* 0x008fe40003f86270 */
[----:B------:R-:W2:Y:S04]  /*12590*/  LDL.LU R202, [R1+0x2e0] ;  /* 0x0002e00001ca7983 */ /* 0x000ea80000300800 */
[----:B------:R0:W-:Y:S04]  /*125a0*/  STL [R1+0x4f0], R76 ;  /* 0x0004f04c01007387 */ /* 0x0001e80000100800 */
[----:B------:R1:W-:Y:S01]  /*125b0*/  STL [R1+0x4ec], R77 ;  /* 0x0004ec4d01007387 */ /* 0x0003e20000100800 */
[----:B------:R-:W-:-:S03]  /*125c0*/  ISETP.GE.AND P5, PT, R210, RZ, PT ;  /* 0x000000ffd200720c */ /* 0x000fc60003fa6270 */
[----:B------:R-:W3:Y:S01]  /*125d0*/  LDL.LU R210, [R1+0x318] ;  /* 0x0003180001d27983 */ /* 0x000ee20000300800 */
[----:B------:R-:W-:Y:S02]  /*125e0*/  SEL R108, R75, R108, !P2 ;  /* 0x0000006c4b6c7207 */ /* 0x000fe40005000000 */
[----:B------:R-:W-:-:S03]  /*125f0*/  PRMT R241, RZ, 0x7610, R241 ;  /* 0x00007610fff17816 */ /* 0x000fc600000000f1 */
[----:B------:R-:W-:-:S03]  /*12600*/  IMAD R108, R108, UR20, RZ ;  /* 0x000000146c6c7c24 */ /* 0x000fc6000f8e02ff */
[----:B------:R0:W3:Y:S01]  /*12610*/  @P1 LDG.E.U8 R241, desc[UR22][R76.64] ;  /* 0x000000164cf11981 */ /* 0x0000e2000c1e1100 */
[----:B------:R-:W-:Y:S01]  /*12620*/  @!P5 IMAD.MOV R110, RZ, RZ, -R110 ;  /* 0x000000ffff6ed224 */ /* 0x000fe200078e0a6e */
[----:B------:R-:W-:Y:S02]  /*12630*/  PRMT R240, RZ, 0x7610, R240 ;  /* 0x00007610fff07816 */ /* 0x000fe400000000f0 */
[C---:B0-----:R-:W-:Y:S02]  /*12640*/  IADD3 R76, P6, PT, R108.reuse, R71, RZ ;  /* 0x000000476c4c7210 */ /* 0x041fe40007fde0ff */
[----:B------:R-:W-:Y:S02]  /*12650*/  SEL R110, R75, R110, !P2 ;  /* 0x0000006e4b6e7207 */ /* 0x000fe40005000000 */
[----:B-1----:R-:W-:Y:S01]  /*12660*/  LEA.HI.X.SX32 R77, R108, R70, 0x1, P6 ;  /* 0x000000466c4d7211 */ /* 0x002fe200030f0eff */
[----:B------:R-:W-:Y:S02]  /*12670*/  @!P3 IMAD.MOV R111, RZ, RZ, -R111 ;  /* 0x000000ffff6fb224 */ /* 0x000fe400078e0a6f */
[----:B------:R-:W-:Y:S01]  /*12680*/  IMAD R110, R110, UR4, RZ ;  /* 0x000000046e6e7c24 */ /* 0x000fe2000f8e02ff */
[----:B------:R-:W0:Y:S01]  /*12690*/  LDCU UR4, c[0x0][0x3b0] ;  /* 0x00007600ff0477ac */ /* 0x000e220008000800 */
[----:B------:R1:W3:Y:S01]  /*126a0*/  @P1 LDG.E.U8 R240, desc[UR22][R76.64] ;  /* 0x000000164cf01981 */ /* 0x0002e2000c1e1100 */
[----:B------:R-:W-:Y:S01]  /*126b0*/  ISETP.GE.AND P3, PT, R230, RZ, PT ;  /* 0x000000ffe600720c */ /* 0x000fe20003f66270 */
[----:B------:R-:W-:-:S04]  /*126c0*/  IMAD.MOV.U32 R230, RZ, RZ, R113 ;  /* 0x000000ffffe67224 */ /* 0x000fc800078e0071 */
[----:B------:R-:W-:-:S08]  /*126d0*/  @!P4 IMAD.MOV R230, RZ, RZ, -R230 ;  /* 0x000000ffffe6c224 */ /* 0x000fd000078e0ae6 */
[----:B------:R-:W-:Y:S01]  /*126e0*/  @!P3 IMAD.MOV R115, RZ, RZ, -R115 ;  /* 0x000000ffff73b224 */ /* 0x000fe200078e0a73 */
[----:B----4-:R-:W-:Y:S02]  /*126f0*/  ISETP.GE.AND P5, PT, R215, RZ, PT ;  /* 0x000000ffd700720c */ /* 0x010fe40003fa6270 */
[----:B------:R-:W4:Y:S04]  /*12700*/  LDL.LU R215, [R1+0x2b4] ;  /* 0x0002b40001d77983 */ /* 0x000f280000300800 */
[----:B------:R1:W-:Y:S04]  /*12710*/  STL [R1+0x510], R76 ;  /* 0x0005104c01007387 */ /* 0x0003e80000100800 */
[----:B------:R0:W-:Y:S03]  /*12720*/  STL [R1+0x50c], R77 ;  /* 0x00050c4d01007387 */ /* 0x0001e60000100800 */
[----:B------:R-:W-:Y:S01]  /*12730*/  @!P5 IMAD.MOV R112, RZ, RZ, -R112 ;  /* 0x000000ffff70d224 */ /* 0x000fe200078e0a70 */
[----:B------:R-:W4:Y:S01]  /*12740*/  LDL.LU R195, [R1+0x31c] ;  /* 0x00031c0001c37983 */ /* 0x000f220000300800 */
[----:B-1----:R-:W-:-:S04]  /*12750*/  IADD3 R76, P6, PT, R110, R71, RZ ;  /* 0x000000476e4c7210 */ /* 0x002fc80007fde0ff */
[----:B0-----:R-:W-:Y:S02]  /*12760*/  LEA.HI.X.SX32 R77, R110, R70, 0x1, P6 ;  /* 0x000000466e4d7211 */ /* 0x001fe400030f0eff */
[----:B------:R-:W-:Y:S02]  /*12770*/  ISETP.GE.AND P4, PT, R194, RZ, PT ;  /* 0x000000ffc200720c */ /* 0x000fe40003f86270 */
[----:B--2---:R-:W-:Y:S02]  /*12780*/  ISETP.GE.AND P5, PT, R202, RZ, PT ;  /* 0x000000ffca00720c */ /* 0x004fe40003fa6270 */
[----:B------:R-:W2:Y:S04]  /*12790*/  LDL.LU R202, [R1+0x2dc] ;  /* 0x0002dc0001ca7983 */ /* 0x000ea80000300800 */
[----:B------:R0:W-:Y:S04]  /*127a0*/  STL [R1+0x530], R76 ;  /* 0x0005304c01007387 */ /* 0x0001e80000100800 */
[----:B------:R1:W-:Y:S04]  /*127b0*/  STL [R1+0x52c], R77 ;  /* 0x00052c4d01007387 */ /* 0x0003e80000100800 */
[----:B------:R-:W2:Y:S01]  /*127c0*/  LDL.LU R194, [R1+0x320] ;  /* 0x0003200001c27983 */ /* 0x000ea20000300800 */
[----:B---3--:R-:W-:-:S03]  /*127d0*/  ISETP.GE.AND P3, PT, R210, RZ, PT ;  /* 0x000000ffd200720c */ /* 0x008fc60003f66270 */
[----:B------:R-:W3:Y:S01]  /*127e0*/  LDL.LU R210, [R1+0x29c] ;  /* 0x00029c0001d27983 */ /* 0x000ee20000300800 */
[----:B------:R-:W-:Y:S02]  /*127f0*/  SEL R112, R75, R112, !P2 ;  /* 0x000000704b707207 */ /* 0x000fe40005000000 */
[----:B------:R-:W-:-:S03]  /*12800*/  PRMT R233, RZ, 0x7610, R233 ;  /* 0x00007610ffe97816 */ /* 0x000fc600000000e9 */
[----:B------:R-:W-:Y:S01]  /*12810*/  IMAD R112, R112, UR4, RZ ;  /* 0x0000000470707c24 */ /* 0x000fe2000f8e02ff */
[----:B------:R-:W1:Y:S01]  /*12820*/  LDCU UR4, c[0x0][0x3b0] ;  /* 0x00007600ff0477ac */ /* 0x000e620008000800 */
[----:B------:R-:W-:Y:S01]  /*12830*/  @!P5 IMAD.MOV R114, RZ, RZ, -R114 ;  /* 0x000000ffff72d224 */ /* 0x000fe200078e0a72 */
[----:B------:R0:W3:Y:S01]  /*12840*/  @P1 LDG.E.U8 R233, desc[UR22][R76.64] ;  /* 0x000000164ce91981 */ /* 0x0000e2000c1e1100 */
[----:B------:R-:W-:-:S03]  /*12850*/  PRMT R232, RZ, 0x7610, R232 ;  /* 0x00007610ffe87816 */ /* 0x000fc600000000e8 */
[----:B------:R-:W-:Y:S02]  /*12860*/  SEL R114, R75, R114, !P2 ;  /* 0x000000724b727207 */ /* 0x000fe40005000000 */
[----:B0-----:R-:W-:-:S04]  /*12870*/  IADD3 R76, P6, PT, R112, R71, RZ ;  /* 0x00000047704c7210 */ /* 0x001fc80007fde0ff */
[----:B-1----:R-:W-:Y:S01]  /*12880*/  LEA.HI.X.SX32 R77, R112, R70, 0x1, P6 ;  /* 0x00000046704d7211 */ /* 0x002fe200030f0eff */
[----:B------:R0:W-:Y:S01]  /*12890*/  STL [R1+0x550], R76 ;  /* 0x0005504c01007387 */ /* 0x0001e20000100800 */
[----:B------:R-:W-:Y:S01]  /*128a0*/  IMAD R114, R114, UR4, RZ ;  /* 0x0000000472727c24 */ /* 0x000fe2000f8e02ff */
[----:B------:R-:W1:Y:S02]  /*128b0*/  LDCU UR4, c[0x0][0x3b0] ;  /* 0x00007600ff0477ac */ /* 0x000e640008000800 */
[----:B------:R0:W-:Y:S04]  /*128c0*/  STL [R1+0x54c], R77 ;  /* 0x00054c4d01007387 */ /* 0x0001e80000100800 */
[----:B------:R0:W3:Y:S01]  /*128d0*/  @P1 LDG.E.U8 R232, desc[UR22][R76.64] ;  /* 0x000000164ce81981 */ /* 0x0000e2000c1e1100 */
[----:B------:R-:W-:Y:S01]  /*128e0*/  @!P3 IMAD.MOV R119, RZ, RZ, -R119 ;  /* 0x000000ffff77b224 */ /* 0x000fe200078e0a77 */
[----:B0-----:R-:W-:-:S04]  /*128f0*/  IADD3 R76, P6, PT, R114, R71, RZ ;  /* 0x00000047724c7210 */ /* 0x001fc80007fde0ff */
[----:B------:R-:W-:Y:S02]  /*12900*/  LEA.HI.X.SX32 R77, R114, R70, 0x1, P6 ;  /* 0x00000046724d7211 */ /* 0x000fe400030f0eff */
[----:B----4-:R-:W-:Y:S01]  /*12910*/  ISETP.GE.AND P5, PT, R215, RZ, PT ;  /* 0x000000ffd700720c */ /* 0x010fe20003fa6270 */
[----:B------:R-:W-:-:S04]  /*12920*/  IMAD.MOV.U32 R215, RZ, RZ, R117 ;  /* 0x000000ffffd77224 */ /* 0x000fc800078e0075 */
[----:B------:R-:W-:Y:S01]  /*12930*/  @!P4 IMAD.MOV R215, RZ, RZ, -R215 ;  /* 0x000000ffffd7c224 */ /* 0x000fe200078e0ad7 */
[----:B------:R-:W-:-:S07]  /*12940*/  ISETP.GE.AND P4, PT, R195, RZ, PT ;  /* 0x000000ffc300720c */ /* 0x000fce0003f86270 */
[----:B------:R-:W-:Y:S01]  /*12950*/  @!P5 IMAD.MOV R116, RZ, RZ, -R116 ;  /* 0x000000ffff74d224 */ /* 0x000fe200078e0a74 */
[----:B------:R-:W4:Y:S01]  /*12960*/  LDL.LU R195, [R1+0x334] ;  /* 0x0003340001c37983 */ /* 0x000f220000300800 */
[----:B--2---:R-:W-:-:S03]  /*12970*/  ISETP.GE.AND P5, PT, R202, RZ, PT ;  /* 0x000000ffca00720c */ /* 0x004fc60003fa6270 */
[----:B------:R-:W2:Y:S04]  /*12980*/  LDL.LU R202, [R1+0x2c0] ;  /* 0x0002c00001ca7983 */ /* 0x000ea80000300800 */
[----:B------:R0:W-:Y:S04]  /*12990*/  STL [R1+0x570], R76 ;  /* 0x0005704c01007387 */ /* 0x0001e80000100800 */
[----:B------:R0:W-:Y:S01]  /*129a0*/  STL [R1+0x56c], R77 ;  /* 0x00056c4d01007387 */ /* 0x0001e20000100800 */
[----:B------:R-:W-:Y:S01]  /*129b0*/  ISETP.GE.AND P3, PT, R194, RZ, PT ;  /* 0x000000ffc200720c */ /* 0x000fe20003f66270 */
[----:B------:R-:W-:-:S02]  /*129c0*/  @!P5 IMAD.MOV R118, RZ, RZ, -R118 ;  /* 0x000000ffff76d224 */ /* 0x000fc400078e0a76 */
[----:B------:R-:W2:Y:S01]  /*129d0*/  LDL.LU R194, [R1+0x338] ;  /* 0x0003380001c27983 */ /* 0x000ea20000300800 */
[----:B---3--:R-:W-:-:S03]  /*129e0*/  ISETP.GE.AND P5, PT, R210, RZ, PT ;  /* 0x000000ffd200720c */ /* 0x008fc60003fa6270 */
[----:B------:R-:W3:Y:S01]  /*129f0*/  LDL.LU R210, [R1+0x27c] ;  /* 0x00027c0001d27983 */ /* 0x000ee20000300800 */
[----:B------:R-:W-:Y:S02]  /*12a00*/  SEL R116, R75, R116, !P2 ;  /* 0x000000744b747207 */ /* 0x000fe40005000000 */
[----:B------:R-:W-:-:S03]  /*12a10*/  PRMT R225, RZ, 0x7610, R225 ;  /* 0x00007610ffe17816 */ /* 0x000fc600000000e1 */
[----:B-1----:R-:W-:Y:S01]  /*12a20*/  IMAD R116, R116, UR4, RZ ;  /* 0x0000000474747c24 */ /* 0x002fe2000f8e02ff */
[----:B------:R-:W1:Y:S02]  /*12a30*/  LDCU UR4, c[0x0][0x3b0] ;  /* 0x00007600ff0477ac */ /* 0x000e640008000800 */
[----:B------:R0:W3:Y:S01]  /*12a40*/  @P1 LDG.E.U8 R225, desc[UR22][R76.64] ;  /* 0x000000164ce11981 */ /* 0x0000e2000c1e1100 */
[----:B------:R-:W-:Y:S01]  /*12a50*/  SEL R118, R75, R118, !P2 ;  /* 0x000000764b767207 */ /* 0x000fe20005000000 */
[----:B------:R-:W-:Y:S01]  /*12a60*/  @!P4 IMAD.MOV R121, RZ, RZ, -R121 ;  /* 0x000000ffff79c224 */ /* 0x000fe200078e0a79 */
[----:B------:R-:W-:Y:S02]  /*12a70*/  PRMT R224, RZ, 0x7610, R224 ;  /* 0x00007610ffe07816 */ /* 0x000fe400000000e0 */
[----:B0-----:R-:W-:-:S04]  /*12a80*/  IADD3 R76, P6, PT, R116, R71, RZ ;  /* 0x00000047744c7210 */ /* 0x001fc80007fde0ff */
[----:B------:R-:W-:Y:S01]  /*12a90*/  LEA.HI.X.SX32 R77, R116, R70, 0x1, P6 ;  /* 0x00000046744d7211 */ /* 0x000fe200030f0eff */
[----:B------:R0:W-:Y:S01]  /*12aa0*/  STL [R1+0x590], R76 ;  /* 0x0005904c01007387 */ /* 0x0001e20000100800 */
[----:B-1----:R-:W-:Y:S01]  /*12ab0*/  IMAD R118, R118, UR4, RZ ;  /* 0x0000000476767c24 */ /* 0x002fe2000f8e02ff */
[----:B------:R-:W1:Y:S01]  /*12ac0*/  LDCU UR4, c[0x0][0x3b0] ;  /* 0x00007600ff0477ac */ /* 0x000e620008000800 */
[----:B------:R-:W-:Y:S01]  /*12ad0*/  @!P5 IMAD.MOV R120, RZ, RZ, -R120 ;  /* 0x000000ffff78d224 */ /* 0x000fe200078e0a78 */
[----:B------:R0:W-:Y:S04]  /*12ae0*/  STL [R1+0x58c], R77 ;  /* 0x00058c4d01007387 */ /* 0x0001e80000100800 */
[----:B------:R0:W3:Y:S01]  /*12af0*/  @P1 LDG.E.U8 R224, desc[UR22][R76.64] ;  /* 0x000000164ce01981 */ /* 0x0000e2000c1e1100 */
[----:B------:R-:W-:Y:S01]  /*12b00*/  @!P3 IMAD.MOV R123, RZ, RZ, -R123 ;  /* 0x000000ffff7bb224 */ /* 0x000fe200078e0a7b */
[----:B0-----:R-:W-:-:S04]  /*12b10*/  IADD3 R76, P6, PT, R118, R71, RZ ;  /* 0x00000047764c7210 */ /* 0x001fc80007fde0ff */
[----:B------:R-:W-:Y:S02]  /*12b20*/  LEA.HI.X.SX32 R77, R118, R70, 0x1, P6 ;  /* 0x00000046764d7211 */ /* 0x000fe400030f0eff */
[----:B----4-:R-:W-:Y:S02]  /*12b30*/  ISETP.GE.AND P4, PT, R195, RZ, PT ;  /* 0x000000ffc300720c */ /* 0x010fe40003f86270 */
        /* <DEDUP_REMOVED lines=65> */
[----:B------:R-:W-:-:S03]  /*12f50*/  ISETP.GE.AND P3, PT, R194, RZ, PT ;  /* 0x000000ffc200720c */ /* 0x000fc60003f66270 */
[----:B------:R-:W2:Y:S01]  /*12f60*/  LDL.LU R194, [R1+0x67c] ;  /* 0x00067c0001c27983 */ /* 0x000ea20000300800 */
[----:B---3--:R-:W-:-:S03]  /*12f70*/  ISETP.GE.AND P6, PT, R210, RZ, PT ;  /* 0x000000ffd200720c */ /* 0x008fc60003fc6270 */
[----:B------:R-:W3:Y:S01]  /*12f80*/  LDL.LU R210, [R1+0x680] ;  /* 0x0006800001d27983 */ /* 0x000ee20000300800 */
[----:B------:R-:W-:Y:S02]  /*12f90*/  SEL R128, R75, R128, !P2 ;  /* 0x000000804b807207 */ /* 0x000fe40005000000 */
[----:B------:R-:W-:-:S03]  /*12fa0*/  PRMT R201, RZ, 0x7610, R201 ;  /* 0x00007610ffc97816 */ /* 0x000fc600000000c9 */
[----:B-1----:R-:W-:Y:S01]  /*12fb0*/  IMAD R128, R128, UR4, RZ ;  /* 0x0000000480807c24 */ /* 0x002fe2000f8e02ff */
[----:B------:R-:W1:Y:S01]  /*12fc0*/  LDCU UR4, c[0x0][0x3b0] ;  /* 0x00007600ff0477ac */ /* 0x000e620008000800 */
[----:B------:R-:W-:Y:S01]  /*12fd0*/  @!P5 IMAD.MOV R130, RZ, RZ, -R130 ;  /* 0x000000ffff82d224 */ /* 0x000fe200078e0a82 */
[----:B------:R0:W3:Y:S01]  /*12fe0*/  @P1 LDG.E.U8 R201, desc[UR22][R76.64] ;  /* 0x000000164cc91981 */ /* 0x0000e2000c1e1100 */
[----:B------:R-:W-:-:S03]  /*12ff0*/  PRMT R200, RZ, 0x7610, R200 ;  /* 0x00007610ffc87816 */ /* 0x000fc600000000c8 */
[----:B------:R-:W-:Y:S02]  /*13000*/  SEL R130, R75, R130, !P2 ;  /* 0x000000824b827207 */ /* 0x000fe40005000000 */
[----:B0-----:R-:W-:-:S04]  /*13010*/  IADD3 R76, P5, PT, R128, R71, RZ ;  /* 0x00000047804c7210 */ /* 0x001fc80007fbe0ff */
[----:B------:R-:W-:Y:S01]  /*13020*/  LEA.HI.X.SX32 R77, R128, R70, 0x1, P5 ;  /* 0x00000046804d7211 */ /* 0x000fe200028f0eff */
[----:B------:R0:W-:Y:S01]  /*13030*/  STL [R1+0x650], R76 ;  /* 0x0006504c01007387 */ /* 0x0001e20000100800 */
[----:B------:R-:W-:-:S03]  /*13040*/  @!P4 IMAD.MOV R133, RZ, RZ, -R133 ;  /* 0x000000ffff85c224 */ /* 0x000fc600078e0a85 */
[----:B------:R0:W-:Y:S01]  /*13050*/  STL [R1+0x64c], R77 ;  /* 0x00064c4d01007387 */ /* 0x0001e20000100800 */
[----:B-1----:R-:W-:Y:S01]  /*13060*/  IMAD R130, R130, UR4, RZ ;  /* 0x0000000482827c24 */ /* 0x002fe2000f8e02ff */
[----:B------:R-:W1:Y:S02]  /*13070*/  LDCU UR4, c[0x0][0x3b0] ;  /* 0x00007600ff0477ac */ /* 0x000e640008000800 */
[----:B------:R-:W3:Y:S01]  /*13080*/  LDL.LU R203, [R1+0x694] ;  /* 0x0006940001cb7983 */ /* 0x000ee20000300800 */
[----:B------:R-:W-:-:S03]  /*13090*/  @!P6 IMAD.MOV R132, RZ, RZ, -R132 ;  /* 0x000000ffff84e224 */ /* 0x000fc600078e0a84 */
[----:B------:R0:W3:Y:S02]  /*130a0*/  @P1 LDG.E.U8 R200, desc[UR22][R76.64] ;  /* 0x000000164cc81981 */ /* 0x0000e4000c1e1100 */
[----:B0-----:R-:W-:-:S04]  /*130b0*/  IADD3 R76, P6, PT, R130, R71, RZ ;  /* 0x00000047824c7210 */ /* 0x001fc80007fde0ff */
[----:B------:R-:W-:Y:S02]  /*130c0*/  LEA.HI.X.SX32 R77, R130, R70, 0x1, P6 ;  /* 0x00000046824d7211 */ /* 0x000fe400030f0eff */
[----:B----4-:R-:W-:Y:S02]  /*130d0*/  ISETP.GE.AND P5, PT, R195, RZ, PT ;  /* 0x000000ffc300720c */ /* 0x010fe40003fa6270 */
[----:B--2---:R-:W-:Y:S02]  /*130e0*/  ISETP.GE.AND P4, PT, R202, RZ, PT ;  /* 0x000000ffca00720c */ /* 0x004fe40003f86270 */
[----:B------:R-:W2:Y:S04]  /*130f0*/  LDL.LU R202, [R1+0x698] ;  /* 0x0006980001ca7983 */ /* 0x000ea80000300800 */
[----:B------:R0:W-:Y:S04]  /*13100*/  STL [R1+0x668], R76 ;  /* 0x0006684c01007387 */ /* 0x0001e80000100800 */
[----:B------:R4:W-:Y:S03]  /*13110*/  STL [R1+0x664], R77 ;  /* 0x0006644d01007387 */ /* 0x0009e60000100800 */
[----:B------:R-:W-:Y:S01]  /*13120*/  @!P4 IMAD.MOV R134, RZ, RZ, -R134 ;  /* 0x000000ffff86c224 */ /* 0x000fe200078e0a86 */
[----:B------:R-:W2:Y:S01]  /*13130*/  LDL R195, [R1+0x6a4] ;  /* 0x0006a40001c37983 */ /* 0x000ea20000100800 */
[----:B---3--:R-:W-:-:S03]  /*13140*/  ISETP.GE.AND P4, PT, R210, RZ, PT ;  /* 0x000000ffd200720c */ /* 0x008fc60003f86270 */
[----:B------:R-:W3:Y:S01]  /*13150*/  LDL.LU R210, [R1+0x764] ;  /* 0x0007640001d27983 */ /* 0x000ee20000300800 */
[----:B------:R-:W-:-:S05]  /*13160*/  SEL R132, R75, R132, !P2 ;  /* 0x000000844b847207 */ /* 0x000fca0005000000 */
[----:B-1----:R-:W-:Y:S01]  /*13170*/  IMAD R132, R132, UR4, RZ ;  /* 0x0000000484847c24 */ /* 0x002fe2000f8e02ff */
[----:B------:R-:W1:Y:S01]  /*13180*/  LDCU UR4, c[0x0][0x3b0] ;  /* 0x00007600ff0477ac */ /* 0x000e620008000800 */
[----:B------:R-:W-:Y:S02]  /*13190*/  PRMT R193, RZ, 0x7610, R193 ;  /* 0x00007610ffc17816 */ /* 0x000fe400000000c1 */
[----:B------:R-:W-:-:S04]  /*131a0*/  SEL R134, R75, R134, !P2 ;  /* 0x000000864b867207 */ /* 0x000fc80005000000 */
[----:B------:R0:W3:Y:S01]  /*131b0*/  @P1 LDG.E.U8 R193, desc[UR22][R76.64] ;  /* 0x000000164cc11981 */ /* 0x0000e2000c1e1100 */
[----:B------:R-:W-:Y:S01]  /*131c0*/  PRMT R118, RZ, 0x7610, R118 ;  /* 0x00007610ff767816 */ /* 0x000fe20000000076 */
[----:B------:R-:W-:Y:S01]  /*131d0*/  @!P3 IMAD.MOV R135, RZ, RZ, -R135 ;  /* 0x000000ffff87b224 */ /* 0x000fe200078e0a87 */
[----:B0-----:R-:W-:-:S04]  /*131e0*/  IADD3 R76, P6, PT, R132, R71, RZ ;  /* 0x00000047844c7210 */ /* 0x001fc80007fde0ff */
[----:B----4-:R-:W-:Y:S01]  /*131f0*/  LEA.HI.X.SX32 R77, R132, R70, 0x1, P6 ;  /* 0x00000046844d7211 */ /* 0x010fe200030f0eff */
[----:B------:R0:W-:Y:S01]  /*13200*/  STL [R1+0x680], R76 ;  /* 0x0006804c01007387 */ /* 0x0001e20000100800 */
[----:B------:R-:W-:Y:S01]  /*13210*/  ISETP.GE.AND P3, PT, R194, RZ, PT ;  /* 0x000000ffc200720c */ /* 0x000fe20003f66270 */
[----:B-1----:R-:W-:Y:S02]  /*13220*/  IMAD R134, R134, UR4, RZ ;  /* 0x0000000486867c24 */ /* 0x002fe4000f8e02ff */
[----:B------:R1:W-:Y:S01]  /*13230*/  STL [R1+0x67c], R77 ;  /* 0x00067c4d01007387 */ /* 0x0003e20000100800 */
[----:B------:R-:W-:Y:S01]  /*13240*/  @!P5 IMAD.MOV R137, RZ, RZ, -R137 ;  /* 0x000000ffff89d224 */ /* 0x000fe200078e0a89 */
[----:B------:R-:W-:Y:S02]  /*13250*/  ISETP.GE.AND P5, PT, R203, RZ, PT ;  /* 0x000000ffcb00720c */ /* 0x000fe40003fa6270 */
[----:B------:R-:W4:Y:S04]  /*13260*/  LDL.LU R194, [R1+0x770] ;  /* 0x0007700001c27983 */ /* 0x000f280000300800 */
[----:B------:R0:W4:Y:S04]  /*13270*/  @P1 LDG.E.U8 R118, desc[UR22][R76.64] ;  /* 0x000000164c761981 */ /* 0x000128000c1e1100 */
[----:B------:R-:W4:Y:S01]  /*13280*/  LDL.LU R203, [R1+0x778] ;  /* 0x0007780001cb7983 */ /* 0x000f220000300800 */
[----:B0-----:R-:W-:-:S04]  /*13290*/  IADD3 R76, P6, PT, R134, R71, RZ ;  /* 0x00000047864c7210 */ /* 0x001fc80007fde0ff */
[----:B-1----:R-:W-:Y:S01]  /*132a0*/  LEA.HI.X.SX32 R77, R134, R70, 0x1, P6 ;  /* 0x00000046864d7211 */ /* 0x002fe200030f0eff */
[----:B------:R-:W-:Y:S01]  /*132b0*/  @!P3 IMAD.MOV R136, RZ, RZ, -R136 ;  /* 0x000000ffff88b224 */ /* 0x000fe200078e0a88 */
[----:B------:R0:W-:Y:S04]  /*132c0*/  STL [R1+0x698], R76 ;  /* 0x0006984c01007387 */ /* 0x0001e80000100800 */
[----:B------:R1:W-:Y:S01]  /*132d0*/  STL [R1+0x694], R77 ;  /* 0x0006944d01007387 */ /* 0x0003e20000100800 */
[----:B------:R-:W-:Y:S01]  /*132e0*/  @!P4 IMAD.MOV R139, RZ, RZ, -R139 ;  /* 0x000000ffff8bc224 */ /* 0x000fe200078e0a8b */
[----:B--2---:R-:W-:Y:S02]  /*132f0*/  ISETP.GE.AND P3, PT, R202, RZ, PT ;  /* 0x000000ffca00720c */ /* 0x004fe40003f66270 */
[----:B------:R-:W2:Y:S01]  /*13300*/  LDL.LU R202, [R1+0x790] ;  /* 0x0007900001ca7983 */ /* 0x000ea20000300800 */
[----:B------:R-:W-:-:S03]  /*13310*/  ISETP.GE.AND P6, PT, R195, RZ, PT ;  /* 0x000000ffc300720c */ /* 0x000fc60003fc6270 */
[----:B------:R-:W2:Y:S01]  /*13320*/  LDL.LU R195, [R1+0x794] ;  /* 0x0007940001c37983 */ /* 0x000ea20000300800 */
[----:B---3--:R-:W-:-:S03]  /*13330*/  ISETP.GE.AND P4, PT, R210, RZ, PT ;  /* 0x000000ffd200720c */ /* 0x008fc60003f86270 */
[----:B------:R-:W3:Y:S01]  /*13340*/  LDL.LU R210, [R1+0x79c] ;  /* 0x00079c0001d27983 */ /* 0x000ee20000300800 */
[----:B------:R-:W-:Y:S02]  /*13350*/  SEL R83, R75, R83, !P2 ;  /* 0x000000534b537207 */ /* 0x000fe40005000000 */
[----:B------:R-:W-:-:S03]  /*13360*/  PRMT R31, RZ, 0x7610, R31 ;  /* 0x00007610ff1f7816 */ /* 0x000fc6000000001f */
[----:B------:R-:W-:Y:S02]  /*13370*/  IMAD R83, R83, UR20, RZ ;  /* 0x0000001453537c24 */ /* 0x000fe4000f8e02ff */
[----:B------:R-:W-:Y:S01]  /*13380*/  @!P5 IMAD.MOV R138, RZ, RZ, -R138 ;  /* 0x000000ffff8ad224 */ /* 0x000fe200078e0a8a */
[----:B------:R0:W3:Y:S01]  /*13390*/  @P1 LDG.E.U8 R31, desc[UR22][R170.64] ;  /* 0x00000016aa1f1981 */ /* 0x0000e2000c1e1100 */
[----:B------:R-:W-:Y:S01]  /*133a0*/  SEL R87, R75, R87, !P2 ;  /* 0x000000574b577207 */ /* 0x000fe20005000000 */
[----:B------:R-:W-:Y:S01]  /*133b0*/  @!P3 IMAD.MOV R141, RZ, RZ, -R141 ;  /* 0x000000ffff8db224 */ /* 0x000fe200078e0a8d */
[----:B0-----:R-:W-:-:S04]  /*133c0*/  IADD3 R171, P5, PT, R83, R71, RZ ;  /* 0x0000004753ab7210 */ /* 0x001fc80007fbe0ff */
[----:B------:R-:W-:Y:S01]  /*133d0*/  LEA.HI.X.SX32 R170, R83, R70, 0x1, P5 ;  /* 0x0000004653aa7211 */ /* 0x000fe200028f0eff */
[----:B------:R-:W-:Y:S01]  /*133e0*/  IMAD R87, R87, UR20, RZ ;  /* 0x0000001457577c24 */ /* 0x000fe2000f8e02ff */
[----:B------:R-:W-:Y:S01]  /*133f0*/  SEL R91, R75, R91, !P2 ;  /* 0x0000005b4b5b7207 */ /* 0x000fe20005000000 */
[----:B------:R-:W-:Y:S01]  /*13400*/  @!P6 IMAD.MOV R140, RZ, RZ, -R140 ;  /* 0x000000ffff8ce224 */ /* 0x000fe200078e0a8c */
[----:B----4-:R-:W-:Y:S02]  /*13410*/  ISETP.GE.AND P5, PT, R194, RZ, PT ;  /* 0x000000ffc200720c */ /* 0x010fe40003fa6270 */
[----:B------:R-:W4:Y:S01]  /*13420*/  LDL.LU R194, [R1+0x7a4] ;  /* 0x0007a40001c27983 */ /* 0x000f220000300800 */
[----:B------:R-:W-:-:S03]  /*13430*/  ISETP.GE.AND P3, PT, R203, RZ, PT ;  /* 0x000000ffcb00720c */ /* 0x000fc60003f66270 */
[----:B------:R-:W4:Y:S01]  /*13440*/  LDL.LU R203, [R1+0x7ac] ;  /* 0x0007ac0001cb7983 */ /* 0x000f220000300800 */
[----:B------:R-:W-:Y:S01]  /*13450*/  IADD3 R179, P6, PT, R87, R71, RZ ;  /* 0x0000004757b37210 */ /* 0x000fe20007fde0ff */
[----:B------:R-:W-:-:S05]  /*13460*/  IMAD R91, R91, UR20, RZ ;  /* 0x000000145b5b7c24 */ /* 0x000fca000f8e02ff */
[----:B------:R-:W-:Y:S01]  /*13470*/  @!P5 IMAD.MOV R142, RZ, RZ, -R142 ;  /* 0x000000ffff8ed224 */ /* 0x000fe200078e0a8e */
[----:B------:R-:W-:Y:S02]  /*13480*/  LEA.HI.X.SX32 R178, R87, R70, 0x1, P6 ;  /* 0x0000004657b27211 */ /* 0x000fe400030f0eff */
[----:B------:R-:W-:-:S04]  /*13490*/  IADD3 R187, P5, PT, R91, R71, RZ ;  /* 0x000000475bbb7210 */ /* 0x000fc80007fbe0ff */
[----:B------:R-:W-:Y:S02]  /*134a0*/  LEA.HI.X.SX32 R186, R91, R70, 0x1, P5 ;  /* 0x000000465bba7211 */ /* 0x000fe400028f0eff */
[----:B--2---:R-:W-:Y:S02]  /*134b0*/  ISETP.GE.AND P6, PT, R202, RZ, PT ;  /* 0x000000ffca00720c */ /* 0x004fe40003fc6270 */
[----:B------:R-:W2:Y:S04]  /*134c0*/  LDL.LU R202, [R1+0x7b4] ;  /* 0x0007b40001ca7983 */ /* 0x000ea80000300800 */
[----:B------:R-:W2:Y:S01]  /*134d0*/  LDL.LU R211, [R1+0x7c0] ;  /* 0x0007c00001d37983 */ /* 0x000ea20000300800 */
[----:B---3--:R-:W-:-:S03]  /*134e0*/  ISETP.GE.AND P5, PT, R210, RZ, PT ;  /* 0x000000ffd200720c */ /* 0x008fc60003fa6270 */
[----:B------:R-:W3:Y:S04]  /*134f0*/  LDL.LU R210, [R1+0x7d4] ;  /* 0x0007d40001d27983 */ /* 0x000ee80000300800 */
[----:B------:R-:W3:Y:S01]  /*13500*/  LDL.LU R234, [R1+0x7dc] ;  /* 0x0007dc0001ea7983 */ /* 0x000ee20000300800 */
[C---:B------:R-:W-:Y:S01]  /*13510*/  SEL R95, R75.reuse, R95, !P2 ;  /* 0x0000005f4b5f7207 */ /* 0x040fe20005000000 */
[----:B------:R-:W-:Y:S02]  /*13520*/  @!P4 IMAD.MOV R143, RZ, RZ, -R143 ;  /* 0x000000ffff8fc224 */ /* 0x000fe400078e0a8f */
[----:B------:R-:W-:Y:S01]  /*13530*/  @!P6 IMAD.MOV R144, RZ, RZ, -R144 ;  /* 0x000000ffff90e224 */ /* 0x000fe200078e0a90 */
[----:B------:R-:W-:Y:S01]  /*13540*/  SEL R99, R75, R99, !P2 ;  /* 0x000000634b637207 */ /* 0x000fe20005000000 */
[----:B------:R-:W-:Y:S01]  /*13550*/  IMAD R95, R95, UR20, RZ ;  /* 0x000000145f5f7c24 */ /* 0x000fe2000f8e02ff */
[----:B------:R-:W-:Y:S01]  /*13560*/  ISETP.GE.AND P4, PT, R195, RZ, PT ;  /* 0x000000ffc300720c */ /* 0x000fe20003f86270 */
[----:B------:R-:W-:Y:S01]  /*13570*/  @!P3 IMAD.MOV R145, RZ, RZ, -R145 ;  /* 0x000000ffff91b224 */ /* 0x000fe200078e0a91 */
[----:B------:R-:W3:Y:S02]  /*13580*/  LDL.LU R218, [R1+0x7e4] ;  /* 0x0007e40001da7983 */ /* 0x000ee40000300800 */
[----:B------:R-:W-:Y:S01]  /*13590*/  IADD3 R195, P6, PT, R95, R71, RZ ;  /* 0x000000475fc37210 */ /* 0x000fe20007fde0ff */
[----:B------:R-:W-:Y:S01]  /*135a0*/  IMAD R99, R99, UR20, RZ ;  /* 0x0000001463637c24 */ /* 0x000fe2000f8e02ff */
[----:B------:R-:W3:Y:S01]  /*135b0*/  LDL.LU R227, [R1+0x7f0] ;  /* 0x0007f00001e37983 */ /* 0x000ee20000300800 */
[----:B------:R-:W-:Y:S01]  /*135c0*/  SEL R103, R75, R103, !P2 ;  /* 0x000000674b677207 */ /* 0x000fe20005000000 */
[----:B------:R-:W-:-:S02]  /*135d0*/  @!P5 IMAD.MOV R146, RZ, RZ, -R146 ;  /* 0x000000ffff92d224 */ /* 0x000fc400078e0a92 */
[----:B------:R-:W3:Y:S02]  /*135e0*/  LDL.LU R226, [R1+0x7f4] ;  /* 0x0007f40001e27983 */ /* 0x000ee40000300800 */
[----:B------:R-:W-:Y:S02]  /*135f0*/  IMAD R103, R103, UR20, RZ ;  /* 0x0000001467677c24 */ /* 0x000fe4000f8e02ff */
[----:B------:R-:W-:Y:S01]  /*13600*/  @!P4 IMAD.MOV R147, RZ, RZ, -R147 ;  /* 0x000000ffff93c224 */ /* 0x000fe200078e0a93 */
[----:B------:R-:W3:Y:S01]  /*13610*/  LDL.LU R235, [R1+0x800] ;  /* 0x0008000001eb7983 */ /* 0x000ee20000300800 */
[----:B----4-:R-:W-:Y:S02]  /*13620*/  ISETP.GE.AND P3, PT, R194, RZ, PT ;  /* 0x000000ffc200720c */ /* 0x010fe40003f66270 */
[----:B------:R-:W-:Y:S02]  /*13630*/  LEA.HI.X.SX32 R194, R95, R70, 0x1, P6 ;  /* 0x000000465fc27211 */ /* 0x000fe400030f0eff */
[----:B------:R-:W-:-:S02]  /*13640*/  ISETP.GE.AND P6, PT, R203, RZ, PT ;  /* 0x000000ffcb00720c */ /* 0x000fc40003fc6270 */
[----:B------:R-:W-:-:S07]  /*13650*/  IADD3 R203, P5, PT, R99, R71, RZ ;  /* 0x0000004763cb7210 */ /* 0x000fce0007fbe0ff */
[----:B------:R-:W-:-:S04]  /*13660*/  @!P3 IMAD.MOV R149, RZ, RZ, -R149 ;  /* 0x000000ffff95b224 */ /* 0x000fc800078e0a95 */
[----:B------:R-:W-:Y:S01]  /*13670*/  @!P6 IMAD.MOV R148, RZ, RZ, -R148 ;  /* 0x000000ffff94e224 */ /* 0x000fe200078e0a94 */
[----:B--2---:R-:W-:Y:S02]  /*13680*/  ISETP.GE.AND P4, PT, R202, RZ, PT ;  /* 0x000000ffca00720c */ /* 0x004fe40003f86270 */
[-C--:B------:R-:W-:Y:S02]  /*13690*/  LEA.HI.X.SX32 R202, R99, R70.reuse, 0x1, P5 ;  /* 0x0000004663ca7211 */ /* 0x080fe400028f0eff */
[----:B------:R-:W-:Y:S02]  /*136a0*/  ISETP.GE.AND P5, PT, R211, RZ, PT ;  /* 0x000000ffd300720c */ /* 0x000fe40003fa6270 */
[C---:B------:R-:W-:Y:S02]  /*136b0*/  IADD3 R211, P6, PT, R103.reuse, R71, RZ ;  /* 0x0000004767d37210 */ /* 0x040fe40007fde0ff */
[----:B---3--:R-:W-:Y:S02]  /*136c0*/  ISETP.GE.AND P3, PT, R210, RZ, PT ;  /* 0x000000ffd200720c */ /* 0x008fe40003f66270 */
[----:B------:R-:W-:-:S02]  /*136d0*/  LEA.HI.X.SX32 R210, R103, R70, 0x1, P6 ;  /* 0x0000004667d27211 */ /* 0x000fc400030f0eff */
[----:B------:R-:W-:Y:S02]  /*136e0*/  ISETP.GE.AND P6, PT, R234, RZ, PT ;  /* 0x000000ffea00720c */ /* 0x000fe40003fc6270 */
[----:B------:R-:W2:Y:S04]  /*136f0*/  LDL.LU R234, [R1+0x80c] ;  /* 0x00080c0001ea7983 */ /* 0x000ea80000300800 */
[----:B------:R-:W3:Y:S04]  /*13700*/  LDL.LU R243, [R1+0x81c] ;  /* 0x00081c0001f37983 */ /* 0x000ee80000300800 */
[----:B------:R-:W4:Y:S04]  /*13710*/  LDL.LU R242, [R1+0x820] ;  /* 0x0008200001f27983 */ /* 0x000f280000300800 */
[----:B------:R-:W4:Y:S04]  /*13720*/  LDL.LU R251, [R1+0x824] ;  /* 0x0008240001fb7983 */ /* 0x000f280000300800 */
[----:B------:R-:W4:Y:S04]  /*13730*/  LDL.LU R250, [R1+0x828] ;  /* 0x0008280001fa7983 */ /* 0x000f280000300800 */
[----:B------:R-:W4:Y:S04]  /*13740*/  LDL.LU R79, [R1+0x82c] ;  /* 0x00082c00014f7983 */ /* 0x000f280000300800 */
[----:B------:R-:W4:Y:S01]  /*13750*/  LDL.LU R78, [R1+0x830] ;  /* 0x00083000014e7983 */ /* 0x000f220000300800 */
[C---:B------:R-:W-:Y:S01]  /*13760*/  SEL R107, R75.reuse, R107, !P2 ;  /* 0x0000006b4b6b7207 */ /* 0x040fe20005000000 */
[----:B------:R-:W-:Y:S01]  /*13770*/  @!P5 IMAD.MOV R150, RZ, RZ, -R150 ;  /* 0x000000ffff96d224 */ /* 0x000fe200078e0a96 */
[C---:B------:R-:W-:Y:S01]  /*13780*/  SEL R111, R75.reuse, R111, !P2 ;  /* 0x0000006f4b6f7207 */ /* 0x040fe20005000000 */
[----:B------:R-:W-:Y:S01]  /*13790*/  @!P4 IMAD.MOV R151, RZ, RZ, -R151 ;  /* 0x000000ffff97c224 */ /* 0x000fe200078e0a97 */
[----:B------:R-:W-:Y:S01]  /*137a0*/  SEL R115, R75, R115, !P2 ;  /* 0x000000734b737207 */ /* 0x000fe20005000000 */
[----:B------:R-:W-:Y:S01]  /*137b0*/  IMAD R107, R107, UR20, RZ ;  /* 0x000000146b6b7c24 */ /* 0x000fe2000f8e02ff */
[----:B------:R-:W-:Y:S01]  /*137c0*/  ISETP.GE.AND P4, PT, R218, RZ, PT ;  /* 0x000000ffda00720c */ /* 0x000fe20003f86270 */
[----:B------:R-:W-:Y:S01]  /*137d0*/  @!P6 IMAD.MOV R152, RZ, RZ, -R152 ;  /* 0x000000ffff98e224 */ /* 0x000fe200078e0a98 */
[----:B------:R-:W4:Y:S02]  /*137e0*/  LDL.LU R85, [R1+0x834] ;  /* 0x0008340001557983 */ /* 0x000f240000300800 */
[----:B------:R-:W-:Y:S01]  /*137f0*/  IADD3 R219, P5, PT, R107, R71, RZ ;  /* 0x000000476bdb7210 */ /* 0x000fe20007fbe0ff */
[----:B------:R-:W-:Y:S01]  /*13800*/  IMAD R111, R111, UR20, RZ ;  /* 0x000000146f6f7c24 */ /* 0x000fe2000f8e02ff */
[----:B------:R-:W-:Y:S01]  /*13810*/  SEL R119, R75, R119, !P2 ;  /* 0x000000774b777207 */ /* 0x000fe20005000000 */
[----:B------:R-:W-:Y:S01]  /*13820*/  IMAD R115, R115, UR20, RZ ;  /* 0x0000001473737c24 */ /* 0x000fe2000f8e02ff */
[----:B------:R-:W-:Y:S01]  /*13830*/  LEA.HI.X.SX32 R218, R107, R70, 0x1, P5 ;  /* 0x000000466bda7211 */ /* 0x000fe200028f0eff */
[----:B------:R-:W-:Y:S01]  /*13840*/  @!P3 IMAD.MOV R153, RZ, RZ, -R153 ;  /* 0x000000ffff99b224 */ /* 0x000fe200078e0a99 */
[----:B------:R-:W-:Y:S01]  /*13850*/  ISETP.GE.AND P5, PT, R227, RZ, PT ;  /* 0x000000ffe300720c */ /* 0x000fe20003fa6270 */
[----:B------:R-:W4:Y:S01]  /*13860*/  LDL.LU R81, [R1+0x83c] ;  /* 0x00083c0001517983 */ /* 0x000f220000300800 */
[----:B------:R-:W-:-:S02]  /*13870*/  IADD3 R227, P6, PT, R111, R71, RZ ;  /* 0x000000476fe37210 */ /* 0x000fc40007fde0ff */
[----:B------:R-:W-:Y:S01]  /*13880*/  ISETP.GE.AND P3, PT, R226, RZ, PT ;  /* 0x000000ffe200720c */ /* 0x000fe20003f66270 */
[----:B------:R-:W-:Y:S01]  /*13890*/  @!P4 IMAD.MOV R155, RZ, RZ, -R155 ;  /* 0x000000ffff9bc224 */ /* 0x000fe200078e0a9b */
[----:B------:R-:W-:Y:S01]  /*138a0*/  LEA.HI.X.SX32 R226, R111, R70, 0x1, P6 ;  /* 0x000000466fe27211 */ /* 0x000fe200030f0eff */
[----:B------:R-:W-:Y:S01]  /*138b0*/  IMAD R119, R119, UR20, RZ ;  /* 0x0000001477777c24 */ /* 0x000fe2000f8e02ff */
[----:B------:R-:W-:Y:S01]  /*138c0*/  ISETP.GE.AND P6, PT, R235, RZ, PT ;  /* 0x000000ffeb00720c */ /* 0x000fe20003fc6270 */
[----:B------:R-:W4:Y:S04]  /*138d0*/  LDL.LU R80, [R1+0x840] ;  /* 0x0008400001507983 */ /* 0x000f280000300800 */
[----:B------:R-:W-:Y:S01]  /*138e0*/  @!P5 IMAD.MOV R154, RZ, RZ, -R154 ;  /* 0x000000ffff9ad224 */ /* 0x000fe200078e0a9a */
[----:B------:R-:W-:-:S02]  /*138f0*/  IADD3 R235, P5, PT, R115, R71, RZ ;  /* 0x0000004773eb7210 */ /* 0x000fc40007fbe0ff */
[----:B------:R-:W-:Y:S01]  /*13900*/  SEL R123, R75, R123, !P2 ;  /* 0x0000007b4b7b7207 */ /* 0x000fe20005000000 */
[----:B------:R-:W-:Y:S01]  /*13910*/  @!P3 IMAD.MOV R157, RZ, RZ, -R157 ;  /* 0x000000ffff9db224 */ /* 0x000fe200078e0a9d */
[----:B------:R-:W-:-:S03]  /*13920*/  PRMT R185, RZ, 0x7610, R185 ;  /* 0x00007610ffb97816 */ /* 0x000fc600000000b9 */
[----:B------:R-:W-:Y:S02]  /*13930*/  @!P6 IMAD.MOV R156, RZ, RZ, -R156 ;  /* 0x000000ffff9ce224 */ /* 0x000fe400078e0a9c */
[----:B------:R-:W-:Y:S01]  /*13940*/  IMAD R123, R123, UR20, RZ ;  /* 0x000000147b7b7c24 */ /* 0x000fe2000f8e02ff */
[----:B------:R0:W4:Y:S01]  /*13950*/  @P1 LDG.E.U8 R185, desc[UR22][R76.64] ;  /* 0x000000164cb91981 */ /* 0x000122000c1e1100 */
[----:B------:R-:W-:Y:S02]  /*13960*/  PRMT R184, RZ, 0x7610, R184 ;  /* 0x00007610ffb87816 */ /* 0x000fe400000000b8 */
[----:B------:R-:W-:Y:S01]  /*13970*/  PRMT R177, RZ, 0x7610, R177 ;  /* 0x00007610ffb17816 */ /* 0x000fe200000000b1 */
[----:B0-----:R-:W-:Y:S02]  /*13980*/  @P1 IMAD.MOV.U32 R76, RZ, RZ, R171 ;  /* 0x000000ffff4c1224 */ /* 0x001fe400078e00ab */
[----:B-1----:R-:W-:-:S05]  /*13990*/  @P1 IMAD.MOV.U32 R77, RZ, RZ, R170 ;  /* 0x000000ffff4d1224 */ /* 0x002fca00078e00aa */
[----:B------:R0:W4:Y:S01]  /*139a0*/  @P1 LDG.E.U8 R184, desc[UR22][R76.64] ;  /* 0x000000164cb81981 */ /* 0x000122000c1e1100 */
[----:B------:R-:W-:Y:S01]  /*139b0*/  PRMT R176, RZ, 0x7610, R176 ;  /* 0x00007610ffb07816 */ /* 0x000fe200000000b0 */
[----:B0-----:R-:W-:Y:S02]  /*139c0*/  @P1 IMAD.MOV.U32 R76, RZ, RZ, R179 ;  /* 0x000000ffff4c1224 */ /* 0x001fe400078e00b3 */
[----:B------:R-:W-:-:S05]  /*139d0*/  @P1 IMAD.MOV.U32 R77, RZ, RZ, R178 ;  /* 0x000000ffff4d1224 */ /* 0x000fca00078e00b2 */
        /* <DEDUP_REMOVED lines=26> */
[----:B0-----:R-:W-:Y:S01]  /*13b80*/  @P1 IMAD.MOV.U32 R76, RZ, RZ, R235 ;  /* 0x000000ffff4c1224 */ /* 0x001fe200078e00eb */
[----:B------:R-:W-:Y:S02]  /*13b90*/  SEL R127, R75, R127, !P2 ;  /* 0x0000007f4b7f7207 */ /* 0x000fe40005000000 */
[----:B------:R-:W-:-:S03]  /*13ba0*/  PRMT R223, RZ, 0x7610, R223 ;  /* 0x00007610ffdf7816 */ /* 0x000fc600000000df */
[----:B------:R-:W-:Y:S01]  /*13bb0*/  IMAD R127, R127, UR20, RZ ;  /* 0x000000147f7f7c24 */ /* 0x000fe2000f8e02ff */
[----:B--2---:R-:W-:Y:S02]  /*13bc0*/  ISETP.GE.AND P4, PT, R234, RZ, PT ;  /* 0x000000ffea00720c */ /* 0x004fe40003f86270 */
[-C--:B------:R-:W-:Y:S02]  /*13bd0*/  LEA.HI.X.SX32 R234, R115, R70.reuse, 0x1, P5 ;  /* 0x0000004673ea7211 */ /* 0x080fe400028f0eff */
[----:B---3--:R-:W-:Y:S02]  /*13be0*/  ISETP.GE.AND P5, PT, R243, RZ, PT ;  /* 0x000000fff300720c */ /* 0x008fe40003fa6270 */
[C---:B------:R-:W-:Y:S02]  /*13bf0*/  IADD3 R243, P6, PT, R119.reuse, R71, RZ ;  /* 0x0000004777f37210 */ /* 0x040fe40007fde0ff */
[----:B----4-:R-:W-:Y:S02]  /*13c00*/  ISETP.GE.AND P3, PT, R242, RZ, PT ;  /* 0x000000fff200720c */ /* 0x010fe40003f66270 */
[----:B------:R-:W-:-:S02]  /*13c10*/  LEA.HI.X.SX32 R242, R119, R70, 0x1, P6 ;  /* 0x0000004677f27211 */ /* 0x000fc400030f0eff */
[----:B------:R-:W-:Y:S01]  /*13c20*/  ISETP.GE.AND P6, PT, R251, RZ, PT ;  /* 0x000000fffb00720c */ /* 0x000fe20003fc6270 */
[----:B------:R-:W-:-:S04]  /*13c30*/  @!P4 IMAD.MOV R159, RZ, RZ, -R159 ;  /* 0x000000ffff9fc224 */ /* 0x000fc800078e0a9f */
[----:B------:R-:W-:Y:S01]  /*13c40*/  @!P5 IMAD.MOV R158, RZ, RZ, -R158 ;  /* 0x000000ffff9ed224 */ /* 0x000fe200078e0a9e */
[C---:B------:R-:W-:Y:S02]  /*13c50*/  IADD3 R251, P5, PT, R123.reuse, R71, RZ ;  /* 0x000000477bfb7210 */ /* 0x040fe40007fbe0ff */
[----:B------:R-:W-:Y:S02]  /*13c60*/  ISETP.GE.AND P4, PT, R250, RZ, PT ;  /* 0x000000fffa00720c */ /* 0x000fe40003f86270 */
[----:B------:R-:W-:Y:S02]  /*13c70*/  LEA.HI.X.SX32 R250, R123, R70, 0x1, P5 ;  /* 0x000000467bfa7211 */ /* 0x000fe400028f0eff */
[----:B------:R-:W-:Y:S02]  /*13c80*/  ISETP.GE.AND P5, PT, R79, RZ, PT ;  /* 0x000000ff4f00720c */ /* 0x000fe40003fa6270 */
[----:B------:R-:W2:Y:S01]  /*13c90*/  LDL.LU R79, [R1+0x844] ;  /* 0x00084400014f7983 */ /* 0x000ea20000300800 */
[----:B------:R-:W-:-:S05]  /*13ca0*/  @P1 IMAD.MOV.U32 R77, RZ, RZ, R234 ;  /* 0x000000ffff4d1224 */ /* 0x000fca00078e00ea */
[----:B------:R0:W3:Y:S02]  /*13cb0*/  @P1 LDG.E.U8 R238, desc[UR22][R76.64] ;  /* 0x000000164cee1981 */ /* 0x0000e4000c1e1100 */
[----:B0-----:R-:W-:Y:S02]  /*13cc0*/  @P1 IMAD.MOV.U32 R76, RZ, RZ, R243 ;  /* 0x000000ffff4c1224 */ /* 0x001fe400078e00f3 */
[----:B------:R-:W-:-:S05]  /*13cd0*/  @P1 IMAD.MOV.U32 R77, RZ, RZ, R242 ;  /* 0x000000ffff4d1224 */ /* 0x000fca00078e00f2 */
[----:B------:R0:W4:Y:S01]  /*13ce0*/  @P1 LDG.E.U8 R222, desc[UR22][R76.64] ;  /* 0x000000164cde1981 */ /* 0x000122000c1e1100 */
[----:B------:R-:W-:Y:S02]  /*13cf0*/  @!P6 IMAD.MOV R160, RZ, RZ, -R160 ;  /* 0x000000ffffa0e224 */ /* 0x000fe400078e0aa0 */
[----:B0-----:R-:W-:Y:S02]  /*13d00*/  @P1 IMAD.MOV.U32 R76, RZ, RZ, R251 ;  /* 0x000000ffff4c1224 */ /* 0x001fe400078e00fb */
[----:B------:R-:W-:-:S05]  /*13d10*/  @P1 IMAD.MOV.U32 R77, RZ, RZ, R250 ;  /* 0x000000ffff4d1224 */ /* 0x000fca00078e00fa */
[----:B------:R0:W3:Y:S01]  /*13d20*/  @P1 LDG.E.U8 R223, desc[UR22][R76.64] ;  /* 0x000000164cdf1981 */ /* 0x0000e2000c1e1100 */
[----:B------:R-:W-:Y:S01]  /*13d30*/  @!P3 IMAD.MOV R161, RZ, RZ, -R161 ;  /* 0x000000ffffa1b224 */ /* 0x000fe200078e0aa1 */
[----:B0-----:R-:W-:-:S04]  /*13d40*/  IADD3 R76, P6, PT, R127, R71, RZ ;  /* 0x000000477f4c7210 */ /* 0x001fc80007fde0ff */
[----:B------:R-:W-:Y:S01]  /*13d50*/  LEA.HI.X.SX32 R77, R127, R70, 0x1, P6 ;  /* 0x000000467f4d7211 */ /* 0x000fe200030f0eff */
[----:B------:R0:W-:Y:S01]  /*13d60*/  STL [R1+0x18], R76 ;  /* 0x0000184c01007387 */ /* 0x0001e20000100800 */
[----:B------:R-:W-:-:S03]  /*13d70*/  ISETP.GE.AND P3, PT, R78, RZ, PT ;  /* 0x000000ff4e00720c */ /* 0x000fc60003f66270 */
[----:B------:R1:W-:Y:S04]  /*13d80*/  STL [R1+0x14], R77 ;  /* 0x0000144d01007387 */ /* 0x0003e80000100800 */
[----:B------:R-:W3:Y:S01]  /*13d90*/  LDL.LU R78, [R1+0x84c] ;  /* 0x00084c00014e7983 */ /* 0x000ee20000300800 */
[----:B------:R-:W-:Y:S02]  /*13da0*/  SEL R131, R75, R131, !P2 ;  /* 0x000000834b837207 */ /* 0x000fe40005000000 */
[----:B------:R-:W-:Y:S02]  /*13db0*/  PRMT R214, RZ, 0x7610, R214 ;  /* 0x00007610ffd67816 */ /* 0x000fe400000000d6 */
[----:B------:R-:W-:Y:S01]  /*13dc0*/  ISETP.GE.AND P6, PT, R85, RZ, PT ;  /* 0x000000ff5500720c */ /* 0x000fe20003fc6270 */
[----:B------:R-:W-:Y:S01]  /*13dd0*/  IMAD R131, R131, UR20, RZ ;  /* 0x0000001483837c24 */ /* 0x000fe2000f8e02ff */
[----:B------:R-:W4:Y:S01]  /*13de0*/  LDL.LU R85, [R1+0x854] ;  /* 0x0008540001557983 */ /* 0x000f220000300800 */
[----:B------:R-:W-:Y:S01]  /*13df0*/  @!P5 IMAD.MOV R162, RZ, RZ, -R162 ;  /* 0x000000ffffa2d224 */ /* 0x000fe200078e0aa2 */
[----:B------:R-:W-:-:S02]  /*13e00*/  SEL R135, R75, R135, !P2 ;  /* 0x000000874b877207 */ /* 0x000fc40005000000 */
[----:B------:R0:W4:Y:S01]  /*13e10*/  @P1 LDG.E.U8 R214, desc[UR22][R76.64] ;  /* 0x000000164cd61981 */ /* 0x000122000c1e1100 */
[----:B------:R-:W-:Y:S02]  /*13e20*/  PRMT R206, RZ, 0x7610, R206 ;  /* 0x00007610ffce7816 */ /* 0x000fe400000000ce */
[----:B------:R-:W-:Y:S01]  /*13e30*/  IMAD R135, R135, UR20, RZ ;  /* 0x0000001487877c24 */ /* 0x000fe2000f8e02ff */
[----:B0-----:R-:W-:-:S04]  /*13e40*/  IADD3 R76, P5, PT, R131, R71, RZ ;  /* 0x00000047834c7210 */ /* 0x001fc80007fbe0ff */
[----:B-1----:R-:W-:Y:S01]  /*13e50*/  LEA.HI.X.SX32 R77, R131, R70, 0x1, P5 ;  /* 0x00000046834d7211 */ /* 0x002fe200028f0eff */
[----:B------:R0:W-:Y:S01]  /*13e60*/  STL [R1+0x38], R76 ;  /* 0x0000384c01007387 */ /* 0x0001e20000100800 */
[----:B------:R-:W-:-:S03]  /*13e70*/  @!P6 IMAD.MOV R164, RZ, RZ, -R164 ;  /* 0x000000ffffa4e224 */ /* 0x000fc600078e0aa4 */
[----:B------:R0:W4:Y:S01]  /*13e80*/  @P1 LDG.E.U8 R206, desc[UR22][R76.64] ;  /* 0x000000164cce1981 */ /* 0x000122000c1e1100 */
[----:B------:R-:W-:Y:S01]  /*13e90*/  @!P4 IMAD.MOV R163, RZ, RZ, -R163 ;  /* 0x000000ffffa3c224 */ /* 0x000fe200078e0aa3 */
[----:B------:R-:W-:Y:S02]  /*13ea0*/  ISETP.GE.AND P4, PT, R81, RZ, PT ;  /* 0x000000ff5100720c */ /* 0x000fe40003f86270 */
[----:B------:R1:W-:Y:S01]  /*13eb0*/  STL [R1+0x34], R77 ;  /* 0x0000344d01007387 */ /* 0x0003e20000100800 */
[----:B------:R-:W-:-:S03]  /*13ec0*/  ISETP.GE.AND P5, PT, R80, RZ, PT ;  /* 0x000000ff5000720c */ /* 0x000fc60003fa6270 */
[----:B------:R-:W4:Y:S01]  /*13ed0*/  LDL.LU R81, [R1+0x860] ;  /* 0x0008600001517983 */ /* 0x000f220000300800 */
[C---:B0-----:R-:W-:Y:S01]  /*13ee0*/  IADD3 R76, P6, PT, R135.reuse, R71, RZ ;  /* 0x00000047874c7210 */ /* 0x041fe20007fde0ff */
[----:B------:R-:W-:Y:S02]  /*13ef0*/  @!P3 IMAD.MOV R165, RZ, RZ, -R165 ;  /* 0x000000ffffa5b224 */ /* 0x000fe400078e0aa5 */
[----:B------:R-:W4:Y:S01]  /*13f00*/  LDL.LU R80, [R1+0x864] ;  /* 0x0008640001507983 */ /* 0x000f220000300800 */
[----:B-1----:R-:W-:-:S03]  /*13f10*/  LEA.HI.X.SX32 R77, R135, R70, 0x1, P6 ;  /* 0x00000046874d7211 */ /* 0x002fc600030f0eff */
[----:B------:R0:W-:Y:S04]  /*13f20*/  STL [R1+0x58], R76 ;  /* 0x0000584c01007387 */ /* 0x0001e80000100800 */
[----:B------:R1:W-:Y:S01]  /*13f30*/  STL [R1+0x54], R77 ;  /* 0x0000544d01007387 */ /* 0x0003e20000100800 */
[----:B--2---:R-:W-:-:S03]  /*13f40*/  ISETP.GE.AND P3, PT, R79, RZ, PT ;  /* 0x000000ff4f00720c */ /* 0x004fc60003f66270 */
        /* <DEDUP_REMOVED lines=8> */
[----:B------:R-:W-:Y:S01]  /*13fd0*/  @!P4 IMAD.MOV R167, RZ, RZ, -R167 ;  /* 0x000000ffffa7c224 */ /* 0x000fe200078e0aa7 */
[----:B0-----:R-:W-:-:S04]  /*13fe0*/  IADD3 R76, P5, PT, R136, R71, RZ ;  /* 0x00000047884c7210 */ /* 0x001fc80007fbe0ff */
[----:B-1----:R-:W-:Y:S01]  /*13ff0*/  LEA.HI.X.SX32 R77, R136, R70, 0x1, P5 ;  /* 0x00000046884d7211 */ /* 0x002fe200028f0eff */
[----:B------:R0:W-:Y:S01]  /*14000*/  STL [R1+0x78], R76 ;  /* 0x0000784c01007387 */ /* 0x0001e20000100800 */
[----:B----4-:R-:W-:Y:S02]  /*14010*/  ISETP.GE.AND P4, PT, R85, RZ, PT ;  /* 0x000000ff5500720c */ /* 0x010fe40003f86270 */
[----:B------:R-:W-:Y:S01]  /*14020*/  SEL R138, R75, R138, !P2 ;  /* 0x0000008a4b8a7207 */ /* 0x000fe20005000000 */
[----:B------:R1:W-:Y:S01]  /*14030*/  STL [R1+0x74], R77 ;  /* 0x0000744d01007387 */ /* 0x0003e20000100800 */
[----:B------:R-:W-:-:S03]  /*14040*/  PRMT R198, RZ, 0x7610, R198 ;  /* 0x00007610ffc67816 */ /* 0x000fc600000000c6 */
[----:B------:R-:W4:Y:S01]  /*14050*/  LDL.LU R85, [R1+0x87c] ;  /* 0x00087c0001557983 */ /* 0x000f220000300800 */
[----:B------:R-:W-:Y:S02]  /*14060*/  IMAD R138, R138, UR20, RZ ;  /* 0x000000148a8a7c24 */ /* 0x000fe4000f8e02ff */
[----:B------:R-:W-:Y:S01]  /*14070*/  @!P6 IMAD.MOV R168, RZ, RZ, -R168 ;  /* 0x000000ffffa8e224 */ /* 0x000fe200078e0aa8 */
[----:B------:R0:W4:Y:S01]  /*14080*/  @P1 LDG.E.U8 R198, desc[UR22][R76.64] ;  /* 0x000000164cc61981 */ /* 0x000122000c1e1100 */
[----:B------:R-:W-:Y:S01]  /*14090*/  ISETP.GE.AND P5, PT, R81, RZ, PT ;  /* 0x000000ff5100720c */ /* 0x000fe20003fa6270 */
[----:B------:R-:W-:Y:S02]  /*140a0*/  @!P3 IMAD.MOV R169, RZ, RZ, -R169 ;  /* 0x000000ffffa9b224 */ /* 0x000fe400078e0aa9 */
[----:B------:R-:W4:Y:S01]  /*140b0*/  LDL.LU R81, [R1+0x88c] ;  /* 0x00088c0001517983 */ /* 0x000f220000300800 */
[----:B0-----:R-:W-:-:S04]  /*140c0*/  IADD3 R76, P6, PT, R138, R71, RZ ;  /* 0x000000478a4c7210 */ /* 0x001fc80007fde0ff */
[----:B-1----:R-:W-:Y:S01]  /*140d0*/  LEA.HI.X.SX32 R77, R138, R70, 0x1, P6 ;  /* 0x000000468a4d7211 */ /* 0x002fe200030f0eff */
[----:B------:R0:W-:Y:S01]  /*140e0*/  STL [R1+0x98], R76 ;  /* 0x0000984c01007387 */ /* 0x0001e20000100800 */
[----:B------:R-:W-:-:S03]  /*140f0*/  ISETP.GE.AND P3, PT, R80, RZ, PT ;  /* 0x000000ff5000720c */ /* 0x000fc60003f66270 */
[----:B------:R1:W-:Y:S04]  /*14100*/  STL [R1+0x94], R77 ;  /* 0x0000944d01007387 */ /* 0x0003e80000100800 */
[----:B------:R-:W4:Y:S01]  /*14110*/  LDL.LU R80, [R1+0x898] ;  /* 0x0008980001507983 */ /* 0x000f220000300800 */
[----:B------:R-:W-:Y:S02]  /*14120*/  SEL R140, R75, R140, !P2 ;  /* 0x0000008c4b8c7207 */ /* 0x000fe40005000000 */
[----:B------:R-:W-:-:S03]  /*14130*/  PRMT R199, RZ, 0x7610, R199 ;  /* 0x00007610ffc77816 */ /* 0x000fc600000000c7 */
[----:B------:R-:W-:Y:S02]  /*14140*/  IMAD R140, R140, UR20, RZ ;  /* 0x000000148c8c7c24 */ /* 0x000fe4000f8e02ff */
[----:B------:R-:W-:Y:S01]  /*14150*/  @!P5 IMAD.MOV R172, RZ, RZ, -R172 ;  /* 0x000000ffffacd224 */ /* 0x000fe200078e0aac */
[----:B------:R0:W4:Y:S01]  /*14160*/  @P1 LDG.E.U8 R199, desc[UR22][R76.64] ;  /* 0x000000164cc71981 */ /* 0x000122000c1e1100 */
[----:B------:R-:W-:Y:S01]  /*14170*/  IMAD.MOV.U32 R105, RZ, RZ, R173 ;  /* 0x000000ffff697224 */ /* 0x000fe200078e00ad */
[----:B0-----:R-:W-:-:S04]  /*14180*/  IADD3 R76, P5, PT, R140, R71, RZ ;  /* 0x000000478c4c7210 */ /* 0x001fc80007fbe0ff */
[----:B-1----:R-:W-:Y:S01]  /*14190*/  LEA.HI.X.SX32 R77, R140, R70, 0x1, P5 ;  /* 0x000000468c4d7211 */ /* 0x002fe200028f0eff */
[----:B------:R-:W-:Y:S01]  /*141a0*/  @!P4 IMAD.MOV R105, RZ, RZ, -R105 ;  /* 0x000000ffff69c224 */ /* 0x000fe200078e0a69 */
[----:B--2---:R-:W-:Y:S02]  /*141b0*/  ISETP.GE.AND P6, PT, R79, RZ, PT ;  /* 0x000000ff4f00720c */ /* 0x004fe40003fc6270 */
[----:B------:R-:W2:Y:S04]  /*141c0*/  LDL.LU R79, [R1+0x8ac] ;  /* 0x0008ac00014f7983 */ /* 0x000ea80000300800 */
[----:B------:R0:W-:Y:S04]  /*141d0*/  STL [R1+0xb8], R76 ;  /* 0x0000b84c01007387 */ /* 0x0001e80000100800 */
[----:B------:R1:W-:Y:S01]  /*141e0*/  STL [R1+0xb4], R77 ;  /* 0x0000b44d01007387 */ /* 0x0003e20000100800 */
[----:B---3--:R-:W-:-:S03]  /*141f0*/  ISETP.GE.AND P4, PT, R78, RZ, PT ;  /* 0x000000ff4e00720c */ /* 0x008fc60003f86270 */
[----:B------:R-:W3:Y:S01]  /*14200*/  LDL.LU R78, [R1+0x8b4] ;  /* 0x0008b400014e7983 */ /* 0x000ee20000300800 */
[----:B------:R-:W-:Y:S02]  /*14210*/  SEL R142, R75, R142, !P2 ;  /* 0x0000008e4b8e7207 */ /* 0x000fe40005000000 */
[----:B------:R-:W-:-:S03]  /*14220*/  PRMT R190, RZ, 0x7610, R190 ;  /* 0x00007610ffbe7816 */ /* 0x000fc600000000be */
[----:B------:R-:W-:Y:S01]  /*14230*/  IMAD R142, R142, UR20, RZ ;  /* 0x000000148e8e7c24 */ /* 0x000fe2000f8e02ff */
[----:B------:R-:W-:Y:S01]  /*14240*/  SEL R144, R75, R144, !P2 ;  /* 0x000000904b907207 */ /* 0x000fe20005000000 */
[----:B------:R-:W-:Y:S01]  /*14250*/  @!P6 IMAD.MOV R180, RZ, RZ, -R180 ;  /* 0x000000ffffb4e224 */ /* 0x000fe200078e0ab4 */
[----:B------:R0:W3:Y:S01]  /*14260*/  @P1 LDG.E.U8 R190, desc[UR22][R76.64] ;  /* 0x000000164cbe1981 */ /* 0x0000e2000c1e1100 */
[----:B------:R-:W-:Y:S02]  /*14270*/  PRMT R191, RZ, 0x7610, R191 ;  /* 0x00007610ffbf7816 */ /* 0x000fe400000000bf */
[----:B------:R-:W-:Y:S01]  /*14280*/  IMAD R144, R144, UR20, RZ ;  /* 0x0000001490907c24 */ /* 0x000fe2000f8e02ff */
[C---:B0-----:R-:W-:Y:S02]  /*14290*/  IADD3 R76, P6, PT, R142.reuse, R71, RZ ;  /* 0x000000478e4c7210 */ /* 0x041fe40007fde0ff */
[----:B----4-:R-:W-:Y:S02]  /*142a0*/  ISETP.GE.AND P5, PT, R85, RZ, PT ;  /* 0x000000ff5500720c */ /* 0x010fe40003fa6270 */
[----:B------:R-:W4:Y:S01]  /*142b0*/  LDL.LU R85, [R1+0x8c0] ;  /* 0x0008c00001557983 */ /* 0x000f220000300800 */
[----:B-1----:R-:W-:Y:S01]  /*142c0*/  LEA.HI.X.SX32 R77, R142, R70, 0x1, P6 ;  /* 0x000000468e4d7211 */ /* 0x002fe200030f0eff */
[----:B------:R-:W-:-:S02]  /*142d0*/  IMAD.MOV.U32 R102, RZ, RZ, R181 ;  /* 0x000000ffff667224 */ /* 0x000fc400078e00b5 */
[----:B------:R0:W-:Y:S04]  /*142e0*/  STL [R1+0xd8], R76 ;  /* 0x0000d84c01007387 */ /* 0x0001e80000100800 */
[----:B------:R0:W4:Y:S03]  /*142f0*/  @P1 LDG.E.U8 R191, desc[UR22][R76.64] ;  /* 0x000000164cbf1981 */ /* 0x000126000c1e1100 */
[----:B------:R-:W-:Y:S01]  /*14300*/  @!P5 IMAD.MOV R188, RZ, RZ, -R188 ;  /* 0x000000ffffbcd224 */ /* 0x000fe200078e0abc */
[----:B------:R1:W-:Y:S01]  /*14310*/  STL [R1+0xd4], R77 ;  /* 0x0000d44d01007387 */ /* 0x0003e20000100800 */
[----:B------:R-:W-:Y:S01]  /*14320*/  @!P3 IMAD.MOV R102, RZ, RZ, -R102 ;  /* 0x000000ffff66b224 */ /* 0x000fe200078e0a66 */
[----:B0-----:R-:W-:Y:S01]  /*14330*/  IADD3 R76, P5, PT, R144, R71, RZ ;  /* 0x00000047904c7210 */ /* 0x001fe20007fbe0ff */
[----:B------:R-:W-:Y:S01]  /*14340*/  IMAD.MOV.U32 R99, RZ, RZ, R189 ;  /* 0x000000ffff637224 */ /* 0x000fe200078e00bd */
[----:B------:R-:W-:-:S02]  /*14350*/  ISETP.GE.AND P3, PT, R81, RZ, PT ;  /* 0x000000ff5100720c */ /* 0x000fc40003f66270 */
[----:B-1----:R-:W-:Y:S01]  /*14360*/  LEA.HI.X.SX32 R77, R144, R70, 0x1, P5 ;  /* 0x00000046904d7211 */ /* 0x002fe200028f0eff */
[----:B------:R-:W4:Y:S01]  /*14370*/  LDL.LU R81, [R1+0x8c8] ;  /* 0x0008c80001517983 */ /* 0x000f220000300800 */
[----:B------:R-:W-:Y:S01]  /*14380*/  ISETP.GE.AND P6, PT, R80, RZ, PT ;  /* 0x000000ff5000720c */ /* 0x000fe20003fc6270 */
[----:B------:R-:W-:Y:S02]  /*14390*/  @!P4 IMAD.MOV R99, RZ, RZ, -R99 ;  /* 0x000000ffff63c224 */ /* 0x000fe400078e0a63 */
[----:B------:R-:W4:Y:S04]  /*143a0*/  LDL.LU R80, [R1+0x8d4] ;  /* 0x0008d40001507983 */ /* 0x000f280000300800 */
        /* <DEDUP_REMOVED lines=11> */
[----:B------:R-:W-:Y:S01]  /*14460*/  IMAD.MOV.U32 R96, RZ, RZ, R197 ;  /* 0x000000ffff607224 */ /* 0x000fe200078e00c5 */
[----:B0-----:R-:W-:-:S04]  /*14470*/  IADD3 R76, P6, PT, R146, R71, RZ ;  /* 0x00000047924c7210 */ /* 0x001fc80007fde0ff */
[----:B-1----:R-:W-:Y:S01]  /*14480*/  LEA.HI.X.SX32 R77, R146, R70, 0x1, P6 ;  /* 0x00000046924d7211 */ /* 0x002fe200030f0eff */
[----:B------:R-:W-:Y:S01]  /*14490*/  @!P3 IMAD.MOV R96, RZ, RZ, -R96 ;  /* 0x000000ffff60b224 */ /* 0x000fe200078e0a60 */
[----:B------:R0:W-:Y:S01]  /*144a0*/  STL [R1+0x118], R76 ;  /* 0x0001184c01007387 */ /* 0x0001e20000100800 */
[----:B------:R-:W-:-:S03]  /*144b0*/  SEL R148, R75, R148, !P2 ;  /* 0x000000944b947207 */ /* 0x000fc60005000000 */
[----:B------:R1:W-:Y:S01]  /*144c0*/  STL [R1+0x114], R77 ;  /* 0x0001144d01007387 */ /* 0x0003e20000100800 */
[----:B----4-:R-:W-:-:S03]  /*144d0*/  ISETP.GE.AND P3, PT, R85, RZ, PT ;  /* 0x000000ff5500720c */ /* 0x010fc60003f66270 */
[----:B------:R-:W4:Y:S01]  /*144e0*/  LDL.LU R85, [R1+0x8f4] ;  /* 0x0008f40001557983 */ /* 0x000f220000300800 */
[----:B------:R-:W-:Y:S01]  /*144f0*/  PRMT R173, RZ, 0x7610, R173 ;  /* 0x00007610ffad7816 */ /* 0x000fe200000000ad */
[----:B------:R-:W-:Y:S02]  /*14500*/  IMAD R148, R148, UR20, RZ ;  /* 0x0000001494947c24 */ /* 0x000fe4000f8e02ff */
[----:B------:R-:W-:-:S03]  /*14510*/  @!P5 IMAD.MOV R204, RZ, RZ, -R204 ;  /* 0x000000ffffccd224 */ /* 0x000fc600078e0acc */
[----:B------:R0:W4:Y:S01]  /*14520*/  @P1 LDG.E.U8 R173, desc[UR22][R76.64] ;  /* 0x000000164cad1981 */ /* 0x000122000c1e1100 */
[----:B------:R-:W-:Y:S01]  /*14530*/  IMAD.MOV.U32 R93, RZ, RZ, R205 ;  /* 0x000000ffff5d7224 */ /* 0x000fe200078e00cd */
[----:B0-----:R-:W-:-:S04]  /*14540*/  IADD3 R76, P5, PT, R148, R71, RZ ;  /* 0x00000047944c7210 */ /* 0x001fc80007fbe0ff */
[----:B-1----:R-:W-:Y:S02]  /*14550*/  LEA.HI.X.SX32 R77, R148, R70, 0x1, P5 ;  /* 0x00000046944d7211 */ /* 0x002fe400028f0eff */
[----:B------:R-:W-:Y:S01]  /*14560*/  ISETP.GE.AND P6, PT, R81, RZ, PT ;  /* 0x000000ff5100720c */ /* 0x000fe20003fc6270 */
[----:B------:R-:W-:Y:S01]  /*14570*/  @!P4 IMAD.MOV R93, RZ, RZ, -R93 ;  /* 0x000000ffff5dc224 */ /* 0x000fe200078e0a5d */
[----:B------:R-:W4:Y:S01]  /*14580*/  LDL.LU R81, [R1+0x8fc] ;  /* 0x0008fc0001517983 */ /* 0x000f220000300800 */
[----:B------:R-:W-:-:S03]  /*14590*/  ISETP.GE.AND P4, PT, R80, RZ, PT ;  /* 0x000000ff5000720c */ /* 0x000fc60003f86270 */
[----:B------:R0:W-:Y:S04]  /*145a0*/  STL [R1+0x138], R76 ;  /* 0x0001384c01007387 */ /* 0x0001e80000100800 */
[----:B------:R1:W-:Y:S04]  /*145b0*/  STL [R1+0x134], R77 ;  /* 0x0001344d01007387 */ /* 0x0003e80000100800 */
[----:B------:R-:W4:Y:S01]  /*145c0*/  LDL.LU R80, [R1+0x904] ;  /* 0x0009040001507983 */ /* 0x000f220000300800 */
[----:B------:R-:W-:Y:S02]  /*145d0*/  SEL R150, R75, R150, !P2 ;  /* 0x000000964b967207 */ /* 0x000fe40005000000 */
[----:B------:R-:W-:-:S03]  /*145e0*/  PRMT R148, RZ, 0x7610, R148 ;  /* 0x00007610ff947816 */ /* 0x000fc60000000094 */
[----:B------:R-:W-:Y:S01]  /*145f0*/  IMAD R150, R150, UR20, RZ ;  /* 0x0000001496967c24 */ /* 0x000fe2000f8e02ff */
[----:B------:R-:W-:Y:S01]  /*14600*/  SEL R152, R75, R152, !P2 ;  /* 0x000000984b987207 */ /* 0x000fe20005000000 */
[----:B------:R-:W-:Y:S01]  /*14610*/  @!P6 IMAD.MOV R212, RZ, RZ, -R212 ;  /* 0x000000ffffd4e224 */ /* 0x000fe200078e0ad4 */
[----:B------:R0:W4:Y:S01]  /*14620*/  @P1 LDG.E.U8 R148, desc[UR22][R76.64] ;  /* 0x000000164c941981 */ /* 0x000122000c1e1100 */
[----:B------:R-:W-:Y:S01]  /*14630*/  PRMT R146, RZ, 0x7610, R146 ;  /* 0x00007610ff927816 */ /* 0x000fe20000000092 */
[----:B------:R-:W-:Y:S02]  /*14640*/  IMAD.MOV.U32 R90, RZ, RZ, R213 ;  /* 0x000000ffff5a7224 */ /* 0x000fe400078e00d5 */
[----:B------:R-:W-:Y:S01]  /*14650*/  IMAD R152, R152, UR20, RZ ;  /* 0x0000001498987c24 */ /* 0x000fe2000f8e02ff */
[----:B0-----:R-:W-:-:S04]  /*14660*/  IADD3 R76, P6, PT, R150, R71, RZ ;  /* 0x00000047964c7210 */ /* 0x001fc80007fde0ff */
[----:B-1----:R-:W-:Y:S01]  /*14670*/  LEA.HI.X.SX32 R77, R150, R70, 0x1, P6 ;  /* 0x00000046964d7211 */ /* 0x002fe200030f0eff */
[----:B------:R-:W-:-:S04]  /*14680*/  @!P3 IMAD.MOV R90, RZ, RZ, -R90 ;  /* 0x000000ffff5ab224 */ /* 0x000fc800078e0a5a */
[----:B------:R0:W4:Y:S01]  /*14690*/  @P1 LDG.E.U8 R146, desc[UR22][R76.64] ;  /* 0x000000164c921981 */ /* 0x000122000c1e1100 */
[----:B--2---:R-:W-:-:S03]  /*146a0*/  ISETP.GE.AND P5, PT, R79, RZ, PT ;  /* 0x000000ff4f00720c */ /* 0x004fc60003fa6270 */
[----:B------:R-:W2:Y:S04]  /*146b0*/  LDL.LU R79, [R1+0x8f0] ;  /* 0x0008f000014f7983 */ /* 0x000ea80000300800 */
[----:B------:R0:W-:Y:S04]  /*146c0*/  STL [R1+0x158], R76 ;  /* 0x0001584c01007387 */ /* 0x0001e80000100800 */
[----:B------:R1:W-:Y:S02]  /*146d0*/  STL [R1+0x154], R77 ;  /* 0x0001544d01007387 */ /* 0x0003e40000100800 */
[----:B------:R-:W-:Y:S01]  /*146e0*/  @!P5 IMAD.MOV R220, RZ, RZ, -R220 ;  /* 0x000000ffffdcd224 */ /* 0x000fe200078e0adc */
[----:B0-----:R-:W-:-:S04]  /*146f0*/  IADD3 R76, P5, PT, R152, R71, RZ ;  /* 0x00000047984c7210 */ /* 0x001fc80007fbe0ff */
[----:B-1----:R-:W-:Y:S02]  /*14700*/  LEA.HI.X.SX32 R77, R152, R70, 0x1, P5 ;  /* 0x00000046984d7211 */ /* 0x002fe400028f0eff */
[----:B---3--:R-:W-:Y:S02]  /*14710*/  ISETP.GE.AND P3, PT, R78, RZ, PT ;  /* 0x000000ff4e00720c */ /* 0x008fe40003f66270 */
[----:B------:R-:W3:Y:S04]  /*14720*/  LDL.LU R78, [R1+0x8f8] ;  /* 0x0008f800014e7983 */ /* 0x000ee80000300800 */
[----:B------:R-:W3:Y:S04]  /*14730*/  LDL.LU R89, [R1+0x900] ;  /* 0x0009000001597983 */ /* 0x000ee80000300800 */
[----:B------:R0:W-:Y:S04]  /*14740*/  STL [R1+0x178], R76 ;  /* 0x0001784c01007387 */ /* 0x0001e80000100800 */
[----:B------:R1:W-:Y:S04]  /*14750*/  STL [R1+0x174], R77 ;  /* 0x0001744d01007387 */ /* 0x0003e80000100800 */
[----:B------:R-:W3:Y:S01]  /*14760*/  LDL.LU R82, [R1+0x8e8] ;  /* 0x0008e80001527983 */ /* 0x000ee20000300800 */
[----:B------:R-:W-:-:S02]  /*14770*/  SEL R154, R75, R154, !P2 ;  /* 0x0000009a4b9a7207 */ /* 0x000fc40005000000 */
[----:B------:R-:W-:-:S03]  /*14780*/  PRMT R144, RZ, 0x7610, R144 ;  /* 0x00007610ff907816 */ /* 0x000fc60000000090 */
[----:B------:R-:W-:-:S03]  /*14790*/  IMAD R154, R154, UR20, RZ ;  /* 0x000000149a9a7c24 */ /* 0x000fc6000f8e02ff */
[----:B------:R0:W3:Y:S01]  /*147a0*/  @P1 LDG.E.U8 R144, desc[UR22][R76.64] ;  /* 0x000000164c901981 */ /* 0x0000e2000c1e1100 */
[----:B----4-:R-:W-:-:S03]  /*147b0*/  ISETP.GE.AND P6, PT, R85, RZ, PT ;  /* 0x000000ff5500720c */ /* 0x010fc60003fc6270 */
[----:B------:R-:W4:Y:S01]  /*147c0*/  LDL.LU R85, [R1+0x8ec] ;  /* 0x0008ec0001557983 */ /* 0x000f220000300800 */
[----:B------:R-:W-:-:S09]  /*147d0*/  IMAD.MOV.U32 R84, RZ, RZ, R229 ;  /* 0x000000ffff547224 */ /* 0x000fd200078e00e5 */
[----:B------:R-:W-:Y:S01]  /*147e0*/  @!P6 IMAD.MOV R228, RZ, RZ, -R228 ;  /* 0x000000ffffe4e224 */ /* 0x000fe200078e0ae4 */
[----:B0-----:R-:W-:-:S04]  /*147f0*/  IADD3 R76, P6, PT, R154, R71, RZ ;  /* 0x000000479a4c7210 */ /* 0x001fc80007fde0ff */
[----:B-1----:R-:W-:Y:S01]  /*14800*/  LEA.HI.X.SX32 R77, R154, R70, 0x1, P6 ;  /* 0x000000469a4d7211 */ /* 0x002fe200030f0eff */
[----:B------:R-:W-:Y:S01]  /*14810*/  @!P3 IMAD.MOV R84, RZ, RZ, -R84 ;  /* 0x000000ffff54b224 */ /* 0x000fe200078e0a54 */
[----:B------:R0:W-:Y:S04]  /*14820*/  STL [R1+0x1b8], R76 ;  /* 0x0001b84c01007387 */ /* 0x0001e80000100800 */
[----:B------:R1:W-:Y:S01]  /*14830*/  STL [R1+0x1b4], R77 ;  /* 0x0001b44d01007387 */ /* 0x0003e20000100800 */
[----:B------:R-:W-:Y:S02]  /*14840*/  SEL R156, R75, R156, !P2 ;  /* 0x0000009c4b9c7207 */ /* 0x000fe40005000000 */
[----:B------:R-:W-:Y:S02]  /*14850*/  PRMT R142, RZ, 0x7610, R142 ;  /* 0x00007610ff8e7816 */ /* 0x000fe4000000008e */
[----:B------:R-:W-:Y:S01]  /*14860*/  ISETP.GE.AND P5, PT, R80, RZ, PT ;  /* 0x000000ff5000720c */ /* 0x000fe20003fa6270 */
[----:B------:R-:W-:-:S03]  /*14870*/  IMAD.MOV.U32 R80, RZ, RZ, R236 ;  /* 0x000000ffff507224 */ /* 0x000fc600078e00ec */
[----:B------:R0:W4:Y:S01]  /*14880*/  @P1 LDG.E.U8 R142, desc[UR22][R76.64] ;  /* 0x000000164c8e1981 */ /* 0x000122000c1e1100 */
[----:B------:R-:W-:Y:S01]  /*14890*/  IMAD R156, R156, UR20, RZ ;  /* 0x000000149c9c7c24 */ /* 0x000fe2000f8e02ff */
[----:B------:R-:W-:Y:S02]  /*148a0*/  SEL R158, R75, R158, !P2 ;  /* 0x0000009e4b9e7207 */ /* 0x000fe40005000000 */
[----:B------:R-:W-:-:S05]  /*148b0*/  PRMT R140, RZ, 0x7610, R140 ;  /* 0x00007610ff8c7816 */ /* 0x000fca000000008c */
[----:B------:R-:W-:Y:S01]  /*148c0*/  @!P5 IMAD.MOV R80, RZ, RZ, -R80 ;  /* 0x000000ffff50d224 */ /* 0x000fe200078e0a50 */
[----:B0-----:R-:W-:Y:S01]  /*148d0*/  IADD3 R76, P5, PT, R156, R71, RZ ;  /* 0x000000479c4c7210 */ /* 0x001fe20007fbe0ff */
[----:B------:R-:W-:-:S03]  /*148e0*/  IMAD R158, R158, UR20, RZ ;  /* 0x000000149e9e7c24 */ /* 0x000fc6000f8e02ff */
[----:B-1----:R-:W-:-:S05]  /*148f0*/  LEA.HI.X.SX32 R77, R156, R70, 0x1, P5 ;  /* 0x000000469c4d7211 */ /* 0x002fca00028f0eff */
[----:B------:R0:W4:Y:S01]  /*14900*/  @P1 LDG.E.U8 R140, desc[UR22][R76.64] ;  /* 0x000000164c8c1981 */ /* 0x000122000c1e1100 */
[----:B--2---:R-:W-:-:S03]  /*14910*/  ISETP.GE.AND P3, PT, R79, RZ, PT ;  /* 0x000000ff4f00720c */ /* 0x004fc60003f66270 */
[----:B------:R-:W2:Y:S01]  /*14920*/  LDL.LU R79, [R1+0x8dc] ;  /* 0x0008dc00014f7983 */ /* 0x000ea20000300800 */
[----:B---3--:R-:W-:-:S03]  /*14930*/  ISETP.GE.AND P6, PT, R78, RZ, PT ;  /* 0x000000ff4e00720c */ /* 0x008fc60003fc6270 */
[----:B------:R-:W3:Y:S04]  /*14940*/  LDL.LU R78, [R1+0x8e0] ;  /* 0x0008e000014e7983 */ /* 0x000ee80000300800 */
[----:B------:R0:W-:Y:S01]  /*14950*/  STL [R1+0x1d8], R76 ;  /* 0x0001d84c01007387 */ /* 0x0001e20000100800 */
[----:B------:R-:W-:Y:S01]  /*14960*/  ISETP.GE.AND P5, PT, R82, RZ, PT ;  /* 0x000000ff5200720c */ /* 0x000fe20003fa6270 */
[----:B------:R-:W-:-:S04]  /*14970*/  IMAD.MOV.U32 R82, RZ, RZ, R244 ;  /* 0x000000ffff527224 */ /* 0x000fc800078e00f4 */
[----:B------:R-:W-:Y:S01]  /*14980*/  @!P6 IMAD.MOV R82, RZ, RZ, -R82 ;  /* 0x000000ffff52e224 */ /* 0x000fe200078e0a52 */
[C---:B0-----:R-:W-:Y:S01]  /*14990*/  IADD3 R76, P6, PT, R158.reuse, R71, RZ ;  /* 0x000000479e4c7210 */ /* 0x041fe20007fde0ff */
[----:B------:R0:W-:Y:S04]  /*149a0*/  STL [R1+0x1d4], R77 ;  /* 0x0001d44d01007387 */ /* 0x0001e80000100800 */
[----:B------:R-:W3:Y:S04]  /*149b0*/  LDL.LU R88, [R1+0x8cc] ;  /* 0x0008cc0001587983 */ /* 0x000ee80000300800 */
[----:B------:R-:W3:Y:S01]  /*149c0*/  LDL.LU R92, [R1+0x8d0] ;  /* 0x0008d000015c7983 */ /* 0x000ee20000300800 */
[----:B0-----:R-:W-:-:S03]  /*149d0*/  LEA.HI.X.SX32 R77, R158, R70, 0x1, P6 ;  /* 0x000000469e4d7211 */ /* 0x001fc600030f0eff */
[----:B------:R0:W-:Y:S04]  /*149e0*/  STL [R1+0x1f8], R76 ;  /* 0x0001f84c01007387 */ /* 0x0001e80000100800 */
[----:B------:R1:W-:Y:S04]  /*149f0*/  STL [R1+0x1f4], R77 ;  /* 0x0001f44d01007387 */ /* 0x0003e80000100800 */
[----:B------:R-:W3:Y:S01]  /*14a00*/  LDL.LU R86, [R1] ;  /* 0x0000000001567983 */ /* 0x000ee20000300800 */
[----:B------:R-:W-:Y:S01]  /*14a10*/  IMAD.MOV.U32 R83, RZ, RZ, R245 ;  /* 0x000000ffff537224 */ /* 0x000fe200078e00f5 */
[----:B------:R-:W-:Y:S01]  /*14a20*/  SEL R160, R75, R160, !P2 ;  /* 0x000000a04ba07207 */ /* 0x000fe20005000000 */
[----:B------:R-:W-:Y:S01]  /*14a30*/  IMAD.MOV.U32 R87, RZ, RZ, R221 ;  /* 0x000000ffff577224 */ /* 0x000fe200078e00dd */
[----:B------:R-:W-:Y:S01]  /*14a40*/  PRMT R138, RZ, 0x7610, R138 ;  /* 0x00007610ff8a7816 */ /* 0x000fe2000000008a */
[----:B------:R-:W-:Y:S01]  /*14a50*/  @!P3 IMAD.MOV R83, RZ, RZ, -R83 ;  /* 0x000000ffff53b224 */ /* 0x000fe200078e0a53 */
[----:B----4-:R-:W-:Y:S01]  /*14a60*/  ISETP.GE.AND P3, PT, R85, RZ, PT ;  /* 0x000000ff5500720c */ /* 0x010fe20003f66270 */
[----:B------:R-:W-:Y:S01]  /*14a70*/  @!P4 IMAD.MOV R87, RZ, RZ, -R87 ;  /* 0x000000ffff57c224 */ /* 0x000fe200078e0a57 */
[----:B------:R-:W-:Y:S01]  /*14a80*/  ISETP.GE.AND P4, PT, R81, RZ, PT ;  /* 0x000000ff5100720c */ /* 0x000fe20003f86270 */
[----:B------:R-:W-:Y:S01]  /*14a90*/  IMAD.MOV.U32 R85, RZ, RZ, R252 ;  /* 0x000000ffff557224 */ /* 0x000fe200078e00fc */
[----:B------:R0:W4:Y:S01]  /*14aa0*/  @P1 LDG.E.U8 R138, desc[UR22][R76.64] ;  /* 0x000000164c8a1981 */ /* 0x000122000c1e1100 */
[----:B------:R-:W-:-:S02]  /*14ab0*/  IMAD R160, R160, UR20, RZ ;  /* 0x00000014a0a07c24 */ /* 0x000fc4000f8e02ff */
[----:B------:R-:W-:Y:S01]  /*14ac0*/  @!P5 IMAD.MOV R85, RZ, RZ, -R85 ;  /* 0x000000ffff55d224 */ /* 0x000fe200078e0a55 */
[----:B------:R-:W4:Y:S01]  /*14ad0*/  LDL.LU R94, [R1+0x8c4] ;  /* 0x0008c400015e7983 */ /* 0x000f220000300800 */
[----:B------:R-:W-:Y:S01]  /*14ae0*/  IMAD.MOV.U32 R81, RZ, RZ, R237 ;  /* 0x000000ffff517224 */ /* 0x000fe200078e00ed */
[----:B0-----:R-:W-:-:S04]  /*14af0*/  IADD3 R76, P5, PT, R160, R71, RZ ;  /* 0x00000047a04c7210 */ /* 0x001fc80007fbe0ff */
[----:B-1----:R-:W-:Y:S01]  /*14b00*/  LEA.HI.X.SX32 R77, R160, R70, 0x1, P5 ;  /* 0x00000046a04d7211 */ /* 0x002fe200028f0eff */
[----:B------:R-:W-:Y:S01]  /*14b10*/  @!P4 IMAD.MOV R81, RZ, RZ, -R81 ;  /* 0x000000ffff51c224 */ /* 0x000fe200078e0a51 */
[----:B------:R-:W-:Y:S02]  /*14b20*/  ISETP.GE.AND P4, PT, R89, RZ, PT ;  /* 0x000000ff5900720c */ /* 0x000fe40003f86270 */
[----:B--2---:R-:W-:Y:S02]  /*14b30*/  ISETP.GE.AND P6, PT, R79, RZ, PT ;  /* 0x000000ff4f00720c */ /* 0x004fe40003fc6270 */
[----:B------:R-:W2:Y:S04]  /*14b40*/  LDL.LU R79, [R1+0x8b0] ;  /* 0x0008b000014f7983 */ /* 0x000ea80000300800 */
[----:B------:R0:W-:Y:S04]  /*14b50*/  STL [R1+0x218], R76 ;  /* 0x0002184c01007387 */ /* 0x0001e80000100800 */
[----:B------:R1:W-:Y:S04]  /*14b60*/  STL [R1+0x214], R77 ;  /* 0x0002144d01007387 */ /* 0x0003e80000100800 */
[----:B------:R-:W2:Y:S01]  /*14b70*/  LDL.LU R89, [R1+0x20] ;  /* 0x0000200001597983 */ /* 0x000ea20000300800 */
[----:B---3--:R-:W-:Y:S01]  /*14b80*/  @!P4 IMAD.MOV R86, RZ, RZ, -R86 ;  /* 0x000000ffff56c224 */ /* 0x008fe200078e0a56 */
[----:B------:R-:W-:-:S02]  /*14b90*/  ISETP.GE.AND P4, PT, R78, RZ, PT ;  /* 0x000000ff4e00720c */ /* 0x000fc40003f86270 */
[----:B------:R-:W3:Y:S01]  /*14ba0*/  LDL.LU R78, [R1+0x8b8] ;  /* 0x0008b800014e7983 */ /* 0x000ee20000300800 */
[----:B------:R-:W-:Y:S02]  /*14bb0*/  SEL R162, R75, R162, !P2 ;  /* 0x000000a24ba27207 */ /* 0x000fe40005000000 */
[----:B------:R-:W-:Y:S02]  /*14bc0*/  PRMT R136, RZ, 0x7610, R136 ;  /* 0x00007610ff887816 */ /* 0x000fe40000000088 */
[----:B------:R-:W-:Y:S01]  /*14bd0*/  ISETP.GE.AND P5, PT, R88, RZ, PT ;  /* 0x000000ff5800720c */ /* 0x000fe20003fa6270 */
[----:B------:R-:W-:Y:S02]  /*14be0*/  IMAD.MOV.U32 R88, RZ, RZ, R26 ;  /* 0x000000ffff587224 */ /* 0x000fe400078e001a */
[----:B------:R-:W-:Y:S01]  /*14bf0*/  IMAD R162, R162, UR20, RZ ;  /* 0x00000014a2a27c24 */ /* 0x000fe2000f8e02ff */
[----:B------:R0:W3:Y:S01]  /*14c00*/  @P1 LDG.E.U8 R136, desc[UR22][R76.64] ;  /* 0x000000164c881981 */ /* 0x0000e2000c1e1100 */
[----:B------:R-:W-:-:S03]  /*14c10*/  @!P6 IMAD.MOV R88, RZ, RZ, -R88 ;  /* 0x000000ffff58e224 */ /* 0x000fc600078e0a58 */
[----:B------:R-:W5:Y:S04]  /*14c20*/  LDL.LU R26, [R1+0xac8] ;  /* 0x000ac800011a7983 */ /* 0x000f680000300800 */
[----:B------:R-:W3:Y:S01]  /*14c30*/  LDL.LU R98, [R1+0x8bc] ;  /* 0x0008bc0001627983 */ /* 0x000ee20000300800 */
[----:B0-----:R-:W-:-:S04]  /*14c40*/  IADD3 R76, P6, PT, R162, R71, RZ ;  /* 0x00000047a24c7210 */ /* 0x001fc80007fde0ff */
[----:B-1----:R-:W-:Y:S01]  /*14c50*/  LEA.HI.X.SX32 R77, R162, R70, 0x1, P6 ;  /* 0x00000046a24d7211 */ /* 0x002fe200030f0eff */
[----:B------:R0:W-:Y:S04]  /*14c60*/  STL [R1+0x238], R76 ;  /* 0x0002384c01007387 */ /* 0x0001e80000100800 */
[----:B------:R1:W-:Y:S01]  /*14c70*/  STL [R1+0x234], R77 ;  /* 0x0002344d01007387 */ /* 0x0003e20000100800 */
[----:B------:R-:W-:Y:S01]  /*14c80*/  IMAD.MOV.U32 R91, RZ, RZ, R60 ;  /* 0x000000ffff5b7224 */ /* 0x000fe200078e003c */
[----:B------:R-:W-:Y:S02]  /*14c90*/  SEL R164, R75, R164, !P2 ;  /* 0x000000a44ba47207 */ /* 0x000fe40005000000 */
[----:B------:R-:W-:-:S03]  /*14ca0*/  PRMT R135, RZ, 0x7610, R135 ;  /* 0x00007610ff877816 */ /* 0x000fc60000000087 */
[----:B------:R-:W-:Y:S02]  /*14cb0*/  IMAD R164, R164, UR20, RZ ;  /* 0x00000014a4a47c24 */ /* 0x000fe4000f8e02ff */
[----:B------:R-:W-:Y:S01]  /*14cc0*/  @!P5 IMAD.MOV R91, RZ, RZ, -R91 ;  /* 0x000000ffff5bd224 */ /* 0x000fe200078e0a5b */
[----:B------:R0:W3:Y:S01]  /*14cd0*/  @P1 LDG.E.U8 R135, desc[UR22][R76.64] ;  /* 0x000000164c871981 */ /* 0x0000e2000c1e1100 */
[----:B------:R-:W-:Y:S01]  /*14ce0*/  IMAD.MOV.U32 R95, RZ, RZ, R22 ;  /* 0x000000ffff5f7224 */ /* 0x000fe200078e0016 */
[----:B0-----:R-:W-:-:S04]  /*14cf0*/  IADD3 R76, P5, PT, R164, R71, RZ ;  /* 0x00000047a44c7210 */ /* 0x001fc80007fbe0ff */
[----:B-1----:R-:W-:Y:S02]  /*14d00*/  LEA.HI.X.SX32 R77, R164, R70, 0x1, P5 ;  /* 0x00000046a44d7211 */ /* 0x002fe400028f0eff */
[----:B----4-:R-:W-:Y:S01]  /*14d10*/  ISETP.GE.AND P6, PT, R94, RZ, PT ;  /* 0x000000ff5e00720c */ /* 0x010fe20003fc6270 */
[----:B------:R-:W-:Y:S02]  /*14d20*/  IMAD.MOV.U32 R94, RZ, RZ, R25 ;  /* 0x000000ffff5e7224 */ /* 0x000fe400078e0019 */
[----:B--2---:R-:W-:Y:S01]  /*14d30*/  @!P3 IMAD.MOV R89, RZ, RZ, -R89 ;  /* 0x000000ffff59b224 */ /* 0x004fe200078e0a59 */
[----:B------:R-:W-:Y:S01]  /*14d40*/  ISETP.GE.AND P3, PT, R92, RZ, PT ;  /* 0x000000ff5c00720c */ /* 0x000fe20003f66270 */
[----:B------:R-:W-:Y:S02]  /*14d50*/  IMAD.MOV.U32 R92, RZ, RZ, R29 ;  /* 0x000000ffff5c7224 */ /* 0x000fe400078e001d */
[----:B------:R-:W5:Y:S04]  /*14d60*/  LDL.LU R29, [R1+0xac4] ;  /* 0x000ac400011d7983 */ /* 0x000f680000300800 */
[----:B------:R-:W2:Y:S04]  /*14d70*/  LDL.LU R97, [R1+0x8a4] ;  /* 0x0008a40001617983 */ /* 0x000ea80000300800 */
[----:B------:R-:W4:Y:S04]  /*14d80*/  LDL.LU R60, [R1+0xac0] ;  /* 0x000ac000013c7983 */ /* 0x000f280000300800 */
[----:B------:R-:W4:Y:S01]  /*14d90*/  LDL.LU R101, [R1+0x8a8] ;  /* 0x0008a80001657983 */ /* 0x000f220000300800 */
[----:B------:R-:W-:Y:S01]  /*14da0*/  @!P4 IMAD.MOV R92, RZ, RZ, -R92 ;  /* 0x000000ffff5cc224 */ /* 0x000fe200078e0a5c */
[----:B------:R-:W-:-:S02]  /*14db0*/  ISETP.GE.AND P4, PT, R79, RZ, PT ;  /* 0x000000ff4f00720c */ /* 0x000fc40003f86270 */
[----:B------:R0:W-:Y:S04]  /*14dc0*/  STL [R1+0x258], R76 ;  /* 0x0002584c01007387 */ /* 0x0001e80000100800 */
[----:B------:R1:W-:Y:S04]  /*14dd0*/  STL [R1+0x254], R77 ;  /* 0x0002544d01007387 */ /* 0x0003e80000100800 */
[----:B------:R-:W5:Y:S04]  /*14de0*/  LDL.LU R22, [R1+0xabc] ;  /* 0x000abc0001167983 */ /* 0x000f680000300800 */
[----:B------:R-:W4:Y:S04]  /*14df0*/  LDL.LU R79, [R1+0x894] ;  /* 0x00089400014f7983 */ /* 0x000f280000300800 */
[----:B------:R-:W5:Y:S01]  /*14e00*/  LDL.LU R25, [R1+0xab8] ;  /* 0x000ab80001197983 */ /* 0x000f620000300800 */
[----:B---3--:R-:W-:-:S03]  /*14e10*/  ISETP.GE.AND P5, PT, R78, RZ, PT ;  /* 0x000000ff4e00720c */ /* 0x008fc60003fa6270 */
[----:B------:R-:W3:Y:S01]  /*14e20*/  LDL.LU R78, [R1+0x89c] ;  /* 0x00089c00014e7983 */ /* 0x000ee20000300800 */
[----:B------:R-:W-:Y:S02]  /*14e30*/  SEL R166, R75, R166, !P2 ;  /* 0x000000a64ba67207 */ /* 0x000fe40005000000 */
[----:B------:R-:W-:-:S03]  /*14e40*/  PRMT R134, RZ, 0x7610, R134 ;  /* 0x00007610ff867816 */ /* 0x000fc60000000086 */
[----:B------:R-:W-:Y:S02]  /*14e50*/  IMAD R166, R166, UR20, RZ ;  /* 0x00000014a6a67c24 */ /* 0x000fe4000f8e02ff */
[----:B------:R-:W-:Y:S01]  /*14e60*/  @!P6 IMAD.MOV R94, RZ, RZ, -R94 ;  /* 0x000000ffff5ee224 */ /* 0x000fe200078e0a5e */
[----:B------:R0:W3:Y:S01]  /*14e70*/  @P1 LDG.E.U8 R134, desc[UR22][R76.64] ;  /* 0x000000164c861981 */ /* 0x0000e2000c1e1100 */
[----:B------:R-:W-:Y:S02]  /*14e80*/  SEL R168, R75, R168, !P2 ;  /* 0x000000a84ba87207 */ /* 0x000fe40005000000 */
[----:B------:R-:W-:Y:S02]  /*14e90*/  PRMT R132, RZ, 0x7610, R132 ;  /* 0x00007610ff847816 */ /* 0x000fe40000000084 */
[----:B0-----:R-:W-:Y:S01]  /*14ea0*/  IADD3 R76, P6, PT, R166, R71, RZ ;  /* 0x00000047a64c7210 */ /* 0x001fe20007fde0ff */
[----:B------:R-:W-:-:S03]  /*14eb0*/  IMAD R168, R168, UR20, RZ ;  /* 0x00000014a8a87c24 */ /* 0x000fc6000f8e02ff */
[----:B-1----:R-:W-:Y:S01]  /*14ec0*/  LEA.HI.X.SX32 R77, R166, R70, 0x1, P6 ;  /* 0x00000046a64d7211 */ /* 0x002fe200030f0eff */
[----:B------:R0:W-:Y:S01]  /*14ed0*/  STL [R1+0x278], R76 ;  /* 0x0002784c01007387 */ /* 0x0001e20000100800 */
[----:B------:R-:W-:-:S03]  /*14ee0*/  @!P3 IMAD.MOV R95, RZ, RZ, -R95 ;  /* 0x000000ffff5fb224 */ /* 0x000fc600078e0a5f */
[----:B------:R0:W3:Y:S01]  /*14ef0*/  @P1 LDG.E.U8 R132, desc[UR22][R76.64] ;  /* 0x000000164c841981 */ /* 0x0000e2000c1e1100 */
[----:B------:R-:W-:Y:S01]  /*14f00*/  ISETP.GE.AND P3, PT, R98, RZ, PT ;  /* 0x000000ff6200720c */ /* 0x000fe20003f66270 */
[----:B------:R-:W-:Y:S02]  /*14f10*/  IMAD.MOV.U32 R98, RZ, RZ, R59 ;  /* 0x000000ffff627224 */ /* 0x000fe400078e003b */
[----:B------:R1:W-:Y:S04]  /*14f20*/  STL [R1+0x274], R77 ;  /* 0x0002744d01007387 */ /* 0x0003e80000100800 */
[----:B------:R-:W3:Y:S01]  /*14f30*/  LDL.LU R59, [R1+0xab4] ;  /* 0x000ab400013b7983 */ /* 0x000ee20000300800 */
[----:B------:R-:W-:-:S03]  /*14f40*/  @!P4 IMAD.MOV R98, RZ, RZ, -R98 ;  /* 0x000000ffff62c224 */ /* 0x000fc600078e0a62 */
[----:B------:R-:W3:Y:S01]  /*14f50*/  LDL.LU R109, [R1+0x8a0] ;  /* 0x0008a000016d7983 */ /* 0x000ee20000300800 */
[----:B------:R-:W-:Y:S02]  /*14f60*/  SEL R172, R75, R172, !P2 ;  /* 0x000000ac4bac7207 */ /* 0x000fe40005000000 */
[----:B------:R-:W-:Y:S01]  /*14f70*/  PRMT R131, RZ, 0x7610, R131 ;  /* 0x00007610ff837816 */ /* 0x000fe20000000083 */
[----:B------:R-:W-:Y:S02]  /*14f80*/  IMAD.MOV.U32 R100, RZ, RZ, R21 ;  /* 0x000000ffff647224 */ /* 0x000fe400078e0015 */
[----:B------:R-:W-:Y:S02]  /*14f90*/  IMAD R172, R172, UR20, RZ ;  /* 0x00000014acac7c24 */ /* 0x000fe4000f8e02ff */
[----:B------:R-:W-:Y:S01]  /*14fa0*/  IMAD.MOV.U32 R104, RZ, RZ, R64 ;  /* 0x000000ffff687224 */ /* 0x000fe200078e0040 */
[----:B--2---:R-:W-:Y:S01]  /*14fb0*/  ISETP.GE.AND P6, PT, R97, RZ, PT ;  /* 0x000000ff6100720c */ /* 0x004fe20003fc6270 */
[----:B------:R-:W-:-:S02]  /*14fc0*/  IMAD.MOV.U32 R97, RZ, RZ, R32 ;  /* 0x000000ffff617224 */ /* 0x000fc400078e0020 */
[----:B------:R-:W2:Y:S02]  /*14fd0*/  LDL.LU R32, [R1+0x888] ;  /* 0x0008880001207983 */ /* 0x000ea40000300800 */
[----:B------:R-:W-:Y:S01]  /*14fe0*/  @!P5 IMAD.MOV R97, RZ, RZ, -R97 ;  /* 0x000000ffff61d224 */ /* 0x000fe200078e0a61 */
[----:B0-----:R-:W-:-:S04]  /*14ff0*/  IADD3 R76, P5, PT, R168, R71, RZ ;  /* 0x00000047a84c7210 */ /* 0x001fc80007fbe0ff */
[----:B-1----:R-:W-:Y:S01]  /*15000*/  LEA.HI.X.SX32 R77, R168, R70, 0x1, P5 ;  /* 0x00000046a84d7211 */ /* 0x002fe200028f0eff */
[----:B------:R0:W-:Y:S01]  /*15010*/  STL [R1+0x298], R76 ;  /* 0x0002984c01007387 */ /* 0x0001e20000100800 */
[----:B----4-:R-:W-:Y:S01]  /*15020*/  ISETP.GE.AND P4, PT, R101, RZ, PT ;  /* 0x000000ff6500720c */ /* 0x010fe20003f86270 */
[----:B------:R-:W-:Y:S02]  /*15030*/  IMAD.MOV.U32 R101, RZ, RZ, R18 ;  /* 0x000000ffff657224 */ /* 0x000fe400078e0012 */
[----:B------:R1:W-:Y:S04]  /*15040*/  STL [R1+0x294], R77 ;  /* 0x0002944d01007387 */ /* 0x0003e80000100800 */
[----:B------:R-:W5:Y:S04]  /*15050*/  LDL.LU R18, [R1+0xab0] ;  /* 0x000ab00001127983 */ /* 0x000f680000300800 */
[----:B------:R-:W4:Y:S01]  /*15060*/  LDL.LU R106, [R1+0x890] ;  /* 0x00089000016a7983 */ /* 0x000f220000300800 */
[----:B------:R-:W-:-:S03]  /*15070*/  @!P6 IMAD.MOV R100, RZ, RZ, -R100 ;  /* 0x000000ffff64e224 */ /* 0x000fc600078e0a64 */
[----:B------:R0:W4:Y:S01]  /*15080*/  @P1 LDG.E.U8 R131, desc[UR22][R76.64] ;  /* 0x000000164c831981 */ /* 0x000122000c1e1100 */
[----:B------:R-:W-:-:S03]  /*15090*/  ISETP.GE.AND P5, PT, R79, RZ, PT ;  /* 0x000000ff4f00720c */ /* 0x000fc60003fa6270 */
[----:B------:R-:W5:Y:S01]  /*150a0*/  LDL.LU R21, [R1+0xaac] ;  /* 0x000aac0001157983 */ /* 0x000f620000300800 */
[----:B------:R-:W-:-:S03]  /*150b0*/  @!P3 IMAD.MOV R101, RZ, RZ, -R101 ;  /* 0x000000ffff65b224 */ /* 0x000fc600078e0a65 */
[----:B------:R-:W4:Y:S01]  /*150c0*/  LDL.LU R79, [R1+0x878] ;  /* 0x00087800014f7983 */ /* 0x000f220000300800 */
[----:B0-----:R-:W-:-:S04]  /*150d0*/  IADD3 R76, P6, PT, R172, R71, RZ ;  /* 0x00000047ac4c7210 */ /* 0x001fc80007fde0ff */
[----:B-1----:R-:W-:Y:S01]  /*150e0*/  LEA.HI.X.SX32 R77, R172, R70, 0x1, P6 ;  /* 0x00000046ac4d7211 */ /* 0x002fe200030f0eff */
[----:B------:R0:W-:Y:S04]  /*150f0*/  STL [R1+0x2b8], R76 ;  /* 0x0002b84c01007387 */ /* 0x0001e80000100800 */
[----:B------:R1:W-:Y:S04]  /*15100*/  STL [R1+0x2b4], R77 ;  /* 0x0002b44d01007387 */ /* 0x0003e80000100800 */
[----:B------:R-:W4:Y:S01]  /*15110*/  LDL.LU R64, [R1+0xaa8] ;  /* 0x000aa80001407983 */ /* 0x000f220000300800 */
[----:B---3--:R-:W-:-:S03]  /*15120*/  ISETP.GE.AND P3, PT, R78, RZ, PT ;  /* 0x000000ff4e00720c */ /* 0x008fc60003f66270 */
[----:B------:R-:W3:Y:S01]  /*15130*/  LDL.LU R78, [R1+0x880] ;  /* 0x00088000014e7983 */ /* 0x000ee20000300800 */
[----:B------:R-:W-:Y:S02]  /*15140*/  SEL R180, R75, R180, !P2 ;  /* 0x000000b44bb47207 */ /* 0x000fe40005000000 */
[----:B------:R-:W-:Y:S01]  /*15150*/  PRMT R130, RZ, 0x7610, R130 ;  /* 0x00007610ff827816 */ /* 0x000fe20000000082 */
[----:B------:R-:W-:Y:S02]  /*15160*/  IMAD.MOV.U32 R103, RZ, RZ, R14 ;  /* 0x000000ffff677224 */ /* 0x000fe400078e000e */
[----:B------:R-:W-:Y:S01]  /*15170*/  IMAD R180, R180, UR20, RZ ;  /* 0x00000014b4b47c24 */ /* 0x000fe2000f8e02ff */
[----:B------:R-:W5:Y:S01]  /*15180*/  LDL.LU R14, [R1+0xaa4] ;  /* 0x000aa400010e7983 */ /* 0x000f620000300800 */
[----:B------:R-:W-:-:S03]  /*15190*/  @!P5 IMAD.MOV R103, RZ, RZ, -R103 ;  /* 0x000000ffff67d224 */ /* 0x000fc600078e0a67 */
[----:B------:R0:W3:Y:S01]  /*151a0*/  @P1 LDG.E.U8 R130, desc[UR22][R76.64] ;  /* 0x000000164c821981 */ /* 0x0000e2000c1e1100 */
[----:B------:R-:W-:Y:S01]  /*151b0*/  @!P4 IMAD.MOV R104, RZ, RZ, -R104 ;  /* 0x000000ffff68c224 */ /* 0x000fe200078e0a68 */
[----:B0-----:R-:W-:-:S04]  /*151c0*/  IADD3 R76, P5, PT, R180, R71, RZ ;  /* 0x00000047b44c7210 */ /* 0x001fc80007fbe0ff */
[----:B-1----:R-:W-:Y:S01]  /*151d0*/  LEA.HI.X.SX32 R77, R180, R70, 0x1, P5 ;  /* 0x00000046b44d7211 */ /* 0x002fe200028f0eff */
[----:B------:R-:W-:Y:S01]  /*151e0*/  IMAD.MOV.U32 R111, RZ, RZ, R63 ;  /* 0x000000ffff6f7224 */ /* 0x000fe200078e003f */
[----:B------:R-:W-:Y:S02]  /*151f0*/  SEL R188, R75, R188, !P2 ;  /* 0x000000bc4bbc7207 */ /* 0x000fe40005000000 */
[----:B------:R-:W-:Y:S01]  /*15200*/  ISETP.GE.AND P6, PT, R109, RZ, PT ;  /* 0x000000ff6d00720c */ /* 0x000fe20003fc6270 */
[----:B------:R-:W-:Y:S01]  /*15210*/  IMAD.MOV.U32 R109, RZ, RZ, R17 ;  /* 0x000000ffff6d7224 */ /* 0x000fe200078e0011 */
[----:B------:R-:W-:Y:S01]  /*15220*/  PRMT R128, RZ, 0x7610, R128 ;  /* 0x00007610ff807816 */ /* 0x000fe20000000080 */
[----:B------:R-:W-:-:S05]  /*15230*/  IMAD R188, R188, UR20, RZ ;  /* 0x00000014bcbc7c24 */ /* 0x000fca000f8e02ff */
[----:B------:R0:W3:Y:S05]  /*15240*/  @P1 LDG.E.U8 R128, desc[UR22][R76.64] ;  /* 0x000000164c801981 */ /* 0x0000ea000c1e1100 */
[----:B------:R-:W-:Y:S02]  /*15250*/  @!P6 IMAD.MOV R111, RZ, RZ, -R111 ;  /* 0x000000ffff6fe224 */ /* 0x000fe400078e0a6f */
[----:B------:R-:W-:Y:S02]  /*15260*/  IMAD.MOV.U32 R110, RZ, RZ, R10 ;  /* 0x000000ffff6e7224 */ /* 0x000fe400078e000a */
[----:B------:R-:W-:Y:S02]  /*15270*/  @!P3 IMAD.MOV R109, RZ, RZ, -R109 ;  /* 0x000000ffff6db224 */ /* 0x000fe400078e0a6d */
[----:B------:R-:W-:Y:S01]  /*15280*/  IMAD.MOV.U32 R108, RZ, RZ, R35 ;  /* 0x000000ffff6c7224 */ /* 0x000fe200078e0023 */
[----:B--2---:R-:W-:-:S02]  /*15290*/  ISETP.GE.AND P4, PT, R32, RZ, PT ;  /* 0x000000ff2000720c */ /* 0x004fc40003f86270 */
[----:B------:R-:W2:Y:S04]  /*152a0*/  LDL.LU R32, [R1+0x884] ;  /* 0x0008840001207983 */ /* 0x000ea80000300800 */
[----:B------:R0:W-:Y:S04]  /*152b0*/  STL [R1+0x2d8], R76 ;  /* 0x0002d84c01007387 */ /* 0x0001e80000100800 */
[----:B------:R1:W-:Y:S04]  /*152c0*/  STL [R1+0x2d4], R77 ;  /* 0x0002d44d01007387 */ /* 0x0003e80000100800 */
[----:B------:R-:W5:Y:S04]  /*152d0*/  LDL.LU R17, [R1+0xaa0] ;  /* 0x000aa00001117983 */ /* 0x000f680000300800 */
[----:B------:R-:W2:Y:S01]  /*152e0*/  LDL.LU R63, [R1+0xa9c] ;  /* 0x000a9c00013f7983 */ /* 0x000ea20000300800 */
[----:B----4-:R-:W-:-:S03]  /*152f0*/  ISETP.GE.AND P5, PT, R106, RZ, PT ;  /* 0x000000ff6a00720c */ /* 0x010fc60003fa6270 */
[----:B------:R-:W4:Y:S01]  /*15300*/  LDL.LU R106, [R1+0x868] ;  /* 0x00086800016a7983 */ /* 0x000f220000300800 */
[----:B0-----:R-:W-:-:S03]  /*15310*/  IADD3 R76, P6, PT, R188, R71, RZ ;  /* 0x00000047bc4c7210 */ /* 0x001fc60007fde0ff */
[----:B------:R-:W4:Y:S01]  /*15320*/  LDL.LU R112, [R1+0x86c] ;  /* 0x00086c0001707983 */ /* 0x000f220000300800 */
[----:B-1----:R-:W-:-:S03]  /*15330*/  LEA.HI.X.SX32 R77, R188, R70, 0x1, P6 ;  /* 0x00000046bc4d7211 */ /* 0x002fc600030f0eff */
[----:B------:R0:W-:Y:S04]  /*15340*/  STL [R1+0x2f8], R76 ;  /* 0x0002f84c01007387 */ /* 0x0001e80000100800 */
[----:B------:R1:W-:Y:S04]  /*15350*/  STL [R1+0x2f4], R77 ;  /* 0x0002f44d01007387 */ /* 0x0003e80000100800 */
[----:B------:R-:W5:Y:S04]  /*15360*/  LDL.LU R10, [R1+0xa98] ;  /* 0x000a9800010a7983 */ /* 0x000f680000300800 */
[----:B------:R-:W4:Y:S01]  /*15370*/  LDL.LU R113, [R1+0x85c] ;  /* 0x00085c0001717983 */ /* 0x000f220000300800 */
[----:B------:R-:W-:-:S03]  /*15380*/  ISETP.GE.AND P3, PT, R79, RZ, PT ;  /* 0x000000ff4f00720c */ /* 0x000fc60003f66270 */
[----:B------:R-:W4:Y:S01]  /*15390*/  LDL.LU R79, [R1+0x858] ;  /* 0x00085800014f7983 */ /* 0x000f220000300800 */
[----:B---3--:R-:W-:-:S03]  /*153a0*/  ISETP.GE.AND P6, PT, R78, RZ, PT ;  /* 0x000000ff4e00720c */ /* 0x008fc60003fc6270 */
[----:B------:R-:W3:Y:S04]  /*153b0*/  LDL.LU R78, [R1+0x848] ;  /* 0x00084800014e7983 */ /* 0x000ee80000300800 */
        /* <DEDUP_REMOVED lines=11> */
[----:B------:R-:W-:-:S04]  /*15470*/  @!P4 IMAD.MOV R110, RZ, RZ, -R110 ;  /* 0x000000ffff6ec224 */ /* 0x000fc800078e0a6e */
[----:B------:R0:W3:Y:S01]  /*15480*/  @P1 LDG.E.U8 R126, desc[UR22][R76.64] ;  /* 0x000000164c7e1981 */ /* 0x0000e2000c1e1100 */
[----:B------:R-:W-:Y:S02]  /*15490*/  IMAD.MOV.U32 R107, RZ, RZ, R13 ;  /* 0x000000ffff6b7224 */ /* 0x000fe400078e000d */
[----:B------:R-:W-:Y:S02]  /*154a0*/  IMAD.MOV.U32 R117, RZ, RZ, R6 ;  /* 0x000000ffff757224 */ /* 0x000fe400078e0006 */
[----:B------:R-:W-:Y:S02]  /*154b0*/  IMAD.MOV.U32 R115, RZ, RZ, R9 ;  /* 0x000000ffff737224 */ /* 0x000fe400078e0009 */
[----:B------:R-:W-:Y:S02]  /*154c0*/  IMAD.MOV.U32 R114, RZ, RZ, R73 ;  /* 0x000000ffff727224 */ /* 0x000fe400078e0049 */
[----:B------:R-:W-:Y:S01]  /*154d0*/  @!P3 IMAD.MOV R107, RZ, RZ, -R107 ;  /* 0x000000ffff6bb224 */ /* 0x000fe200078e0a6b */
[----:B--2---:R-:W-:-:S02]  /*154e0*/  ISETP.GE.AND P4, PT, R32, RZ, PT ;  /* 0x000000ff2000720c */ /* 0x004fc40003f86270 */
[----:B------:R-:W2:Y:S04]  /*154f0*/  LDL.LU R32, [R1+0x838] ;  /* 0x0008380001207983 */ /* 0x000ea80000300800 */
[----:B------:R0:W-:Y:S04]  /*15500*/  STL [R1+0x318], R76 ;  /* 0x0003184c01007387 */ /* 0x0001e80000100800 */
[----:B------:R1:W-:Y:S04]  /*15510*/  STL [R1+0x314], R77 ;  /* 0x0003144d01007387 */ /* 0x0003e80000100800 */
[----:B------:R-:W5:Y:S01]  /*15520*/  LDL.LU R13, [R1+0xa94] ;  /* 0x000a9400010d7983 */ /* 0x000f620000300800 */
[----:B----4-:R-:W-:Y:S01]  /*15530*/  ISETP.GE.AND P5, PT, R106, RZ, PT ;  /* 0x000000ff6a00720c */ /* 0x010fe20003fa6270 */
[----:B------:R-:W-:-:S02]  /*15540*/  IMAD.MOV.U32 R106, RZ, RZ, R5 ;  /* 0x000000ffff6a7224 */ /* 0x000fc400078e0005 */
[----:B------:R-:W4:Y:S02]  /*15550*/  LDL.LU R5, [R1+0xa90] ;  /* 0x000a900001057983 */ /* 0x000f240000300800 */
[----:B------:R-:W-:Y:S01]  /*15560*/  @!P6 IMAD.MOV R106, RZ, RZ, -R106 ;  /* 0x000000ffff6ae224 */ /* 0x000fe200078e0a6a */
[----:B0-----:R-:W-:-:S04]  /*15570*/  IADD3 R76, P6, PT, R204, R71, RZ ;  /* 0x00000047cc4c7210 */ /* 0x001fc80007fde0ff */
[----:B-1----:R-:W-:Y:S01]  /*15580*/  LEA.HI.X.SX32 R77, R204, R70, 0x1, P6 ;  /* 0x00000046cc4d7211 */ /* 0x002fe200030f0eff */
[----:B------:R0:W-:Y:S04]  /*15590*/  STL [R1+0x338], R76 ;  /* 0x0003384c01007387 */ /* 0x0001e80000100800 */
[----:B------:R1:W-:Y:S04]  /*155a0*/  STL [R1+0x334], R77 ;  /* 0x0003344d01007387 */ /* 0x0003e80000100800 */
[----:B------:R-:W5:Y:S04]  /*155b0*/  LDL.LU R6, [R1+0xa8c] ;  /* 0x000a8c0001067983 */ /* 0x000f680000300800 */
[----:B------:R-:W5:Y:S04]  /*155c0*/  LDL.LU R9, [R1+0xa88] ;  /* 0x000a880001097983 */ /* 0x000f680000300800 */
[----:B------:R-:W0:Y:S01]  /*155d0*/  LDL.LU R73, [R1+0xa84] ;  /* 0x000a840001497983 */ /* 0x000e220000300800 */
[----:B------:R-:W-:Y:S01]  /*155e0*/  ISETP.GE.AND P6, PT, R113, RZ, PT ;  /* 0x000000ff7100720c */ /* 0x000fe20003fc6270 */
[----:B------:R-:W-:Y:S01]  /*155f0*/  IMAD.MOV.U32 R113, RZ, RZ, R2 ;  /* 0x000000ffff717224 */ /* 0x000fe200078e0002 */
[----:B------:R-:W-:Y:S01]  /*15600*/  ISETP.GE.AND P3, PT, R112, RZ, PT ;  /* 0x000000ff7000720c */ /* 0x000fe20003f66270 */
[----:B------:R-:W5:Y:S01]  /*15610*/  LDL.LU R2, [R1+0xa80] ;  /* 0x000a800001027983 */ /* 0x000f620000300800 */
[----:B------:R-:W-:-:S03]  /*15620*/  IMAD.MOV.U32 R112, RZ, RZ, R74 ;  /* 0x000000ffff707224 */ /* 0x000fc600078e004a */
[----:B------:R-:W4:Y:S04]  /*15630*/  LDL.LU R74, [R1+0xa7c] ;  /* 0x000a7c00014a7983 */ /* 0x000f280000300800 */
[----:B------:R-:W4:Y:S04]  /*15640*/  LDL.LU R189, [R1+0x378] ;  /* 0x0003780001bd7983 */ /* 0x000f280000300800 */
[----:B------:R-:W-:Y:S01]  /*15650*/  @!P3 IMAD.MOV R114, RZ, RZ, -R114 ;  /* 0x000000ffff72b224 */ /* 0x000fe200078e0a72 */
[----:B---3--:R-:W-:Y:S02]  /*15660*/  ISETP.GE.AND P3, PT, R35, RZ, PT ;  /* 0x000000ff2300720c */ /* 0x008fe40003f66270 */
[----:B------:R-:W3:Y:S01]  /*15670*/  LDL.LU R35, [R1+0x374] ;  /* 0x0003740001237983 */ /* 0x000ee20000300800 */
[----:B------:R-:W-:Y:S01]  /*15680*/  @!P4 IMAD.MOV R117, RZ, RZ, -R117 ;  /* 0x000000ffff75c224 */ /* 0x000fe200078e0a75 */
[----:B------:R-:W-:Y:S01]  /*15690*/  ISETP.GE.AND P4, PT, R79, RZ, PT ;  /* 0x000000ff4f00720c */ /* 0x000fe20003f86270 */
[----:B------:R-:W-:Y:S01]  /*156a0*/  @!P5 IMAD.MOV R115, RZ, RZ, -R115 ;  /* 0x000000ffff73d224 */ /* 0x000fe200078e0a73 */
[----:B------:R-:W-:-:S02]  /*156b0*/  ISETP.GE.AND P5, PT, R78, RZ, PT ;  /* 0x000000ff4e00720c */ /* 0x000fc40003fa6270 */
[----:B------:R-:W-:Y:S01]  /*156c0*/  PRMT R124, RZ, 0x7610, R124 ;  /* 0x00007610ff7c7816 */ /* 0x000fe2000000007c */
[----:B------:R-:W-:Y:S02]  /*156d0*/  IMAD.MOV.U32 R116, RZ, RZ, R28 ;  /* 0x000000ffff747224 */ /* 0x000fe400078e001c */
[----:B------:R-:W-:Y:S01]  /*156e0*/  IMAD.MOV.U32 R119, RZ, RZ, R69 ;  /* 0x000000ffff777224 */ /* 0x000fe200078e0045 */
[----:B------:R-:W-:Y:S01]  /*156f0*/  SEL R212, R75, R212, !P2 ;  /* 0x000000d44bd47207 */ /* 0x000fe20005000000 */
[----:B------:R-:W0:Y:S01]  /*15700*/  S2R R197, SR_TID.X ;  /* 0x0000000000c57919 */ /* 0x000e220000002100 */
[----:B------:R0:W3:Y:S03]  /*15710*/  @P1 LDG.E.U8 R124, desc[UR22][R76.64] ;  /* 0x000000164c7c1981 */ /* 0x0000e6000c1e1100 */
[----:B------:R-:W-:Y:S02]  /*15720*/  @!P4 IMAD.MOV R112, RZ, RZ, -R112 ;  /* 0x000000ffff70c224 */ /* 0x000fe400078e0a70 */
[----:B------:R-:W-:Y:S01]  /*15730*/  @!P5 IMAD.MOV R116, RZ, RZ, -R116 ;  /* 0x000000ffff74d224 */ /* 0x000fe200078e0a74 */
[----:B------:R-:W-:-:S04]  /*15740*/  @!UP2 UIADD3 UR4, UPT, UPT, -UR5, 0x100000, URZ ;  /* 0x001000000504a890 */ /* 0x000fc8000fffe1ff */
[----:B------:R-:W-:Y:S02]  /*15750*/  @!UP2 USHF.L.U32 UR5, UR4, 0xb, URZ ;  /* 0x0000000b0405a899 */ /* 0x000fe400080006ff */
[----:B------:R-:W-:Y:S01]  /*15760*/  @!UP2 USHF.L.U32 UR4, UR4, 0x1, URZ ;  /* 0x000000010404a899 */ /* 0x000fe200080006ff */
[----:B------:R-:W-:Y:S01]  /*15770*/  IMAD R212, R212, UR20, RZ ;  /* 0x00000014d4d47c24 */ /* 0x000fe2000f8e02ff */
[----:B------:R-:W-:Y:S01]  /*15780*/  VOTEU.ALL UP1, P0 ;  /* 0x0000000000ff7886 */ /* 0x000fe20000020000 */
[----:B------:R-:W-:Y:S01]  /*15790*/  @!P3 IMAD.MOV R119, RZ, RZ, -R119 ;  /* 0x000000ffff77b224 */ /* 0x000fe200078e0a77 */
[----:B------:R-:W3:Y:S02]  /*157a0*/  LDL.LU R204, [R1+0x398] ;  /* 0x0003980001cc7983 */ /* 0x000ee40000300800 */
[----:B------:R-:W-:Y:S02]  /*157b0*/  IADD3 R28, P3, PT, R212, R71, RZ ;  /* 0x00000047d41c7210 */ /* 0x000fe40007f7e0ff */
[----:B------:R-:W3:Y:S04]  /*157c0*/  LDL.LU R196, [R1+0x394] ;  /* 0x0003940001c47983 */ /* 0x000ee80000300800 */
[----:B------:R-:W-:Y:S01]  /*157d0*/  STL [R1+0x358], R28 ;  /* 0x0003581c01007387 */ /* 0x000fe20000100800 */
[----:B------:R0:W0:Y:S01]  /*157e0*/  @!UP1 SYNCS.EXCH.64 URZ, [UR9+0x24008], UR4 ;  /* 0x0240080409ff95b2 */ /* 0x0000220008000100 */
[----:B--2---:R-:W-:-:S02]  /*157f0*/  ISETP.GE.AND P4, PT, R32, RZ, PT ;  /* 0x000000ff2000720c */ /* 0x004fc40003f86270 */
[C---:B0-----:R-:W-:Y:S02]  /*15800*/  LOP3.LUT R76, R73.reuse, 0x1b6, RZ, 0xfc, !PT ;  /* 0x000001b6494c7812 */ /* 0x041fe400078efcff */
[C---:B------:R-:W-:Y:S02]  /*15810*/  LOP3.LUT R69, R73.reuse, 0x1bc, RZ, 0xfc, !PT ;  /* 0x000001bc49457812 */ /* 0x040fe400078efcff */
[----:B------:R-:W-:Y:S02]  /*15820*/  LOP3.LUT R150, R73, 0x1c4, RZ, 0xfc, !PT ;  /* 0x000001c449967812 */ /* 0x000fe400078efcff */
[C---:B------:R-:W-:Y:S02]  /*15830*/  SEL R220, R75.reuse, R220, !P2 ;  /* 0x000000dc4bdc7207 */ /* 0x040fe40005000000 */
[----:B------:R-:W-:Y:S01]  /*15840*/  SEL R228, R75, R228, !P2 ;  /* 0x000000e44be47207 */ /* 0x000fe20005000000 */
[----:B------:R-:W-:Y:S01]  /*15850*/  @!P6 IMAD.MOV R113, RZ, RZ, -R113 ;  /* 0x000000ffff71e224 */ /* 0x000fe200078e0a71 */
[----:B------:R-:W-:Y:S01]  /*15860*/  ISETP.GE.AND P5, PT, R76, RZ, PT ;  /* 0x000000ff4c00720c */ /* 0x000fe20003fa6270 */
[----:B------:R-:W-:Y:S01]  /*15870*/  @P1 IMAD.MOV.U32 R188, RZ, RZ, R28 ;  /* 0x000000ffffbc1224 */ /* 0x000fe200078e001c */
[----:B------:R-:W-:Y:S01]  /*15880*/  IABS R76, R76 ;  /* 0x0000004c004c7213 */ /* 0x000fe20000000000 */
[----:B------:R-:W0:Y:S01]  /*15890*/  LDCU UR4, c[0x0][0x3b0] ;  /* 0x00007600ff0477ac */ /* 0x000e220008000800 */
[----:B------:R-:W-:-:S02]  /*158a0*/  P2R R122, PR, RZ, 0x10 ;  /* 0x00000010ff7a7803 */ /* 0x000fc40000000000 */
[----:B------:R-:W-:Y:S01]  /*158b0*/  ISETP.GE.AND P4, PT, R69, RZ, PT ;  /* 0x000000ff4500720c */ /* 0x000fe20003f86270 */
[----:B----4-:R-:W-:Y:S01]  /*158c0*/  IMAD.HI.U32 R79, R74, R76, RZ ;  /* 0x0000004c4a4f7227 */ /* 0x010fe200078e00ff */
[----:B-1----:R-:W-:Y:S01]  /*158d0*/  IABS R77, R69 ;  /* 0x00000045004d7213 */ /* 0x002fe20000000000 */
[----:B------:R-:W1:Y:S01]  /*158e0*/  LDCU UR5, c[0x0][0x3b0] ;  /* 0x00007600ff0577ac */ /* 0x000e620008000800 */
[----:B------:R-:W-:Y:S01]  /*158f0*/  LOP3.LUT R69, R73, 0x1be, RZ, 0xfc, !PT ;  /* 0x000001be49457812 */ /* 0x000fe200078efcff */
[----:B------:R-:W-:-:S03]  /*15900*/  IMAD.MOV R79, RZ, RZ, -R79 ;  /* 0x000000ffff4f7224 */ /* 0x000fc600078e0a4f */
[----:B------:R-:W-:Y:S01]  /*15910*/  IABS R78, R69 ;  /* 0x00000045004e7213 */ /* 0x000fe20000000000 */
[----:B------:R-:W-:Y:S01]  /*15920*/  IMAD R76, R72, R79, R76 ;  /* 0x0000004f484c7224 */ /* 0x000fe200078e024c */
[----:B------:R-:W-:-:S03]  /*15930*/  LEA.HI.X.SX32 R32, R212, R70, 0x1, P3 ;  /* 0x00000046d4207211 */ /* 0x000fc600018f0eff */
[----:B------:R-:W-:Y:S01]  /*15940*/  IMAD.HI.U32 R79, R74, R78, RZ ;  /* 0x0000004e4a4f7227 */ /* 0x000fe200078e00ff */
[----:B------:R-:W-:-:S03]  /*15950*/  ISETP.GE.AND P3, PT, R69, RZ, PT ;  /* 0x000000ff4500720c */ /* 0x000fc60003f66270 */
[----:B------:R-:W-:Y:S02]  /*15960*/  IMAD.MOV R79, RZ, RZ, -R79 ;  /* 0x000000ffff4f7224 */ /* 0x000fe400078e0a4f */
[----:B------:R-:W-:-:S04]  /*15970*/  IMAD.HI.U32 R69, R74, R77, RZ ;  /* 0x0000004d4a457227 */ /* 0x000fc800078e00ff */
[----:B------:R-:W-:Y:S01]  /*15980*/  IMAD R78, R72, R79, R78 ;  /* 0x0000004f484e7224 */ /* 0x000fe200078e024e */
[----:B------:R-:W-:Y:S01]  /*15990*/  IABS R79, R150 ;  /* 0x00000096004f7213 */ /* 0x000fe20000000000 */
[----:B------:R-:W-:-:S04]  /*159a0*/  IMAD.MOV R69, RZ, RZ, -R69 ;  /* 0x000000ffff457224 */ /* 0x000fc800078e0a45 */
[----:B------:R-:W-:Y:S02]  /*159b0*/  IMAD R77, R72, R69, R77 ;  /* 0x00000045484d7224 */ /* 0x000fe400078e024d */
[----:B------:R-:W-:-:S04]  /*159c0*/  IMAD.HI.U32 R69, R74, R79, RZ ;  /* 0x0000004f4a457227 */ /* 0x000fc800078e00ff */
[----:B------:R-:W-:-:S04]  /*159d0*/  IMAD.MOV R69, RZ, RZ, -R69 ;  /* 0x000000ffff457224 */ /* 0x000fc800078e0a45 */
[----:B------:R-:W-:Y:S01]  /*159e0*/  IMAD R79, R72, R69, R79 ;  /* 0x00000045484f7224 */ /* 0x000fe200078e024f */
[----:B------:R-:W-:-:S04]  /*159f0*/  SHF.R.S32.HI R69, RZ, 0x7, R197 ;  /* 0x00000007ff457819 */ /* 0x000fc800000114c5 */
[----:B------:R-:W-:-:S04]  /*15a00*/  SGXT R69, R69, 0x1 ;  /* 0x000000014545781a */ /* 0x000fc80000000200 */
[----:B------:R-:W-:Y:S01]  /*15a10*/  LOP3.LUT R69, R69, 0x90, RZ, 0xc0, !PT ;  /* 0x0000009045457812 */ /* 0x000fe200078ec0ff */
[----:B------:R-:W-:Y:S03]  /*15a20*/  STL [R1+0x354], R32 ;  /* 0x0003542001007387 */ /* 0x000fe60000100800 */
[----:B------:R-:W-:Y:S01]  /*15a30*/  LOP3.LUT R69, R69, 0x7f, R197, 0x78, !PT ;  /* 0x0000007f45457812 */ /* 0x000fe200078e78c5 */
[----:B------:R-:W2:Y:S04]  /*15a40*/  LDL.LU R180, [R1+0x520] ;  /* 0x0005200001b47983 */ /* 0x000ea80000300800 */
[----:B---3--:R3:W-:Y:S04]  /*15a50*/  STS.U8 [R69+UR9+0x20200], R35 ;  /* 0x0202002345007988 */ /* 0x0087e80008000009 */
[----:B------:R-:W4:Y:S04]  /*15a60*/  LDL.LU R172, [R1+0x51c] ;  /* 0x00051c0001ac7983 */ /* 0x000f280000300800 */
[----:B---3--:R-:W3:Y:S04]  /*15a70*/  LDL.LU R35, [R1+0x514] ;  /* 0x0005140001237983 */ /* 0x008ee80000300800 */
[----:B------:R-:W2:Y:S04]  /*15a80*/  LDL.LU R252, [R1+0x518] ;  /* 0x0005180001fc7983 */ /* 0x000ea80000300800 */
[----:B------:R-:W2:Y:S04]  /*15a90*/  LDL.LU R244, [R1+0x500] ;  /* 0x0005000001f47983 */ /* 0x000ea80000300800 */
[----:B------:R-:W2:Y:S04]  /*15aa0*/  LDL.LU R245, [R1+0x4fc] ;  /* 0x0004fc0001f57983 */ /* 0x000ea80000300800 */
[----:B------:R-:W2:Y:S04]  /*15ab0*/  LDL.LU R236, [R1+0x4f8] ;  /* 0x0004f80001ec7983 */ /* 0x000ea80000300800 */
[----:B------:R-:W2:Y:S04]  /*15ac0*/  LDL.LU R237, [R1+0x4f4] ;  /* 0x0004f40001ed7983 */ /* 0x000ea80000300800 */
[----:B------:R-:W4:Y:S04]  /*15ad0*/  LDL.LU R229, [R1+0x4e0] ;  /* 0x0004e00001e57983 */ /* 0x000f280000300800 */
[----:B------:R-:W4:Y:S04]  /*15ae0*/  LDL.LU R221, [R1+0x4dc] ;  /* 0x0004dc0001dd7983 */ /* 0x000f280000300800 */
[----:B------:R-:W4:Y:S04]  /*15af0*/  LDL.LU R213, [R1+0x4d8] ;  /* 0x0004d80001d57983 */ /* 0x000f280000300800 */
[----:B------:R-:W4:Y:S04]  /*15b00*/  LDL.LU R205, [R1+0x4d4] ;  /* 0x0004d40001cd7983 */ /* 0x000f280000300800 */
[----:B------:R-:W4:Y:S01]  /*15b10*/  LDL.LU R197, [R1+0x4c0] ;  /* 0x0004c00001c57983 */ /* 0x000f220000300800 */
[----:B------:R-:W-:Y:S01]  /*15b20*/  IMAD R220, R220, UR20, RZ ;  /* 0x00000014dcdc7c24 */ /* 0x000fe2000f8e02ff */
[----:B------:R-:W-:-:S02]  /*15b30*/  PRMT R123, RZ, 0x7610, R123 ;  /* 0x00007610ff7b7816 */ /* 0x000fc4000000007b */
[----:B------:R0:W-:Y:S01]  /*15b40*/  STS.U8 [R69+UR9+0x20000], R189 ;  /* 0x020000bd45007988 */ /* 0x0001e20008000009 */
[----:B------:R-:W-:Y:S01]  /*15b50*/  IMAD R228, R228, UR20, RZ ;  /* 0x00000014e4e47c24 */ /* 0x000fe2000f8e02ff */
[----:B------:R-:W-:Y:S01]  /*15b60*/  IADD3 R28, P6, PT, R220, R71, RZ ;  /* 0x00000047dc1c7210 */ /* 0x000fe20007fde0ff */
[----:B0-----:R-:W-:-:S03]  /*15b70*/  @P1 IMAD.MOV.U32 R189, RZ, RZ, R32 ;  /* 0x000000ffffbd1224 */ /* 0x001fc600078e0020 */
[----:B------:R-:W-:Y:S01]  /*15b80*/  LEA.HI.X.SX32 R32, R220, R70, 0x1, P6 ;  /* 0x00000046dc207211 */ /* 0x000fe200030f0eff */
[----:B------:R0:W-:Y:S04]  /*15b90*/  STL [R1+0x378], R28 ;  /* 0x0003781c01007387 */ /* 0x0001e80000100800 */
[----:B------:R0:W4:Y:S01]  /*15ba0*/  @P1 LDG.E.U8 R123, desc[UR22][R188.64] ;  /* 0x00000016bc7b1981 */ /* 0x000122000c1e1100 */
[----:B------:R-:W-:-:S03]  /*15bb0*/  PRMT R120, RZ, 0x7610, R120 ;  /* 0x00007610ff787816 */ /* 0x000fc60000000078 */
[----:B------:R1:W-:Y:S01]  /*15bc0*/  STL [R1+0x374], R32 ;  /* 0x0003742001007387 */ /* 0x0003e20000100800 */
[----:B0-----:R-:W-:Y:S01]  /*15bd0*/  @P1 IMAD.MOV.U32 R188, RZ, RZ, R28 ;  /* 0x000000ffffbc1224 */ /* 0x001fe200078e001c */
[----:B------:R-:W-:Y:S01]  /*15be0*/  IADD3 R28, P6, PT, R228, R71, RZ ;  /* 0x00000047e41c7210 */ /* 0x000fe20007fde0ff */
[----:B------:R-:W-:-:S03]  /*15bf0*/  @P1 IMAD.MOV.U32 R189, RZ, RZ, R32 ;  /* 0x000000ffffbd1224 */ /* 0x000fc600078e0020 */
[----:B-1----:R-:W-:Y:S01]  /*15c00*/  LEA.HI.X.SX32 R32, R228, R70, 0x1, P6 ;  /* 0x00000046e4207211 */ /* 0x002fe200030f0eff */
[----:B------:R-:W-:Y:S04]  /*15c10*/  STL [R1+0x398], R28 ;  /* 0x0003981c01007387 */ /* 0x000fe80000100800 */
[----:B------:R0:W4:Y:S04]  /*15c20*/  @P1 LDG.E.U8 R120, desc[UR22][R188.64] ;  /* 0x00000016bc781981 */ /* 0x000128000c1e1100 */
[----:B------:R-:W-:Y:S01]  /*15c30*/  STL [R1+0x394], R32 ;  /* 0x0003942001007387 */ /* 0x000fe20000100800 */
[----:B0-----:R-:W-:-:S02]  /*15c40*/  @P1 IMAD.MOV.U32 R189, RZ, RZ, R32 ;  /* 0x000000ffffbd1224 */ /* 0x001fc400078e0020 */
[----:B------:R-:W-:Y:S01]  /*15c50*/  @P1 IMAD.MOV.U32 R188, RZ, RZ, R28 ;  /* 0x000000ffffbc1224 */ /* 0x000fe200078e001c */
[----:B---3--:R0:W-:Y:S04]  /*15c60*/  STS.U8 [R69+UR9+0x20c00], R35 ;  /* 0x020c002345007988 */ /* 0x0081e80008000009 */
[----:B0-----:R-:W3:Y:S04]  /*15c70*/  LDL.LU R35, [R1+0x818] ;  /* 0x0008180001237983 */ /* 0x001ee80000300800 */
[----:B------:R-:W3:Y:S04]  /*15c80*/  LDL.LU R32, [R1+0x814] ;  /* 0x0008140001207983 */ /* 0x000ee80000300800 */
[----:B------:R-:W3:Y:S04]  /*15c90*/  LDL.LU R28, [R1+0x810] ;  /* 0x00081000011c7983 */ /* 0x000ee80000300800 */
[----:B--2---:R0:W-:Y:S01]  /*15ca0*/  STS.U8 [R69+UR9+0x20800], R180 ;  /* 0x020800b445007988 */ /* 0x0041e20008000009 */
[----:B------:R-:W-:-:S02]  /*15cb0*/  ISETP.NE.AND P6, PT, R122, RZ, PT ;  /* 0x000000ff7a00720c */ /* 0x000fc40003fc5270 */
[----:B------:R-:W-:Y:S01]  /*15cc0*/  PRMT R122, RZ, 0x7610, R122 ;  /* 0x00007610ff7a7816 */ /* 0x000fe2000000007a */
[----:B------:R-:W-:Y:S04]  /*15cd0*/  STS.U8 [R69+UR9+0x20400], R204 ;  /* 0x020400cc45007988 */ /* 0x000fe80008000009 */
[----:B------:R-:W-:Y:S01]  /*15ce0*/  STS.U8 [R69+UR9+0x20600], R196 ;  /* 0x020600c445007988 */ /* 0x000fe20008000009 */
[----:B0-----:R-:W-:-:S03]  /*15cf0*/  LOP3.LUT R180, R69, 0x20, RZ, 0x3c, !PT ;  /* 0x0000002045b47812 */ /* 0x001fc600078e3cff */
[----:B----4-:R-:W-:Y:S04]  /*15d00*/  STS.U8 [R69+UR9+0x20a00], R172 ;  /* 0x020a00ac45007988 */ /* 0x010fe80008000009 */
[----:B------:R-:W-:Y:S04]  /*15d10*/  STS.U8 [R69+UR9+0x20e00], R252 ;  /* 0x020e00fc45007988 */ /* 0x000fe80008000009 */
        /* <DEDUP_REMOVED lines=9> */
[----:B------:R0:W-:Y:S04]  /*15db0*/  STS.U8 [R180+UR9+0x20300], R5 ;  /* 0x02030005b4007988 */ /* 0x0001e80008000009 */
[----:B------:R1:W-:Y:S04]  /*15dc0*/  STS.U8 [R180+UR9+0x20500], R63 ;  /* 0x0205003fb4007988 */ /* 0x0003e80008000009 */
[----:B------:R2:W-:Y:S04]  /*15dd0*/  STS.U8 [R180+UR9+0x20700], R64 ;  /* 0x02070040b4007988 */ /* 0x0005e80008000009 */
[----:B0-----:R-:W5:Y:S04]  /*15de0*/  LDL.LU R5, [R1+0xa78] ;  /* 0x000a780001057983 */ /* 0x001f680000300800 */
[----:B-1----:R-:W5:Y:S04]  /*15df0*/  LDL.LU R63, [R1+0xa74] ;  /* 0x000a7400013f7983 */ /* 0x002f680000300800 */
[----:B--2---:R-:W5:Y:S04]  /*15e00*/  LDL.LU R64, [R1+0xa70] ;  /* 0x000a700001407983 */ /* 0x004f680000300800 */
[----:B------:R0:W-:Y:S04]  /*15e10*/  STS.U8 [R180+UR9+0x20900], R59 ;  /* 0x0209003bb4007988 */ /* 0x0001e80008000009 */
[----:B------:R1:W-:Y:S04]  /*15e20*/  STS.U8 [R180+UR9+0x20b00], R60 ;  /* 0x020b003cb4007988 */ /* 0x0003e80008000009 */
[----:B------:R2:W4:Y:S04]  /*15e30*/  @P1 LDG.E.U8 R122, desc[UR22][R188.64] ;  /* 0x00000016bc7a1981 */ /* 0x000528000c1e1100 */
[----:B0-----:R-:W5:Y:S04]  /*15e40*/  LDL.LU R59, [R1+0xa6c] ;  /* 0x000a6c00013b7983 */ /* 0x001f680000300800 */
[----:B-1----:R-:W5:Y:S04]  /*15e50*/  LDL.LU R60, [R1+0xa68] ;  /* 0x000a6800013c7983 */ /* 0x002f680000300800 */
[----:B------:R-:W2:Y:S04]  /*15e60*/  LDL.LU R188, [R1+0x808] ;  /* 0x0008080001bc7983 */ /* 0x000ea80000300800 */
[----:B------:R-:W4:Y:S04]  /*15e70*/  LDL.LU R189, [R1+0x804] ;  /* 0x0008040001bd7983 */ /* 0x000f280000300800 */
        /* <DEDUP_REMOVED lines=15> */
[----:B------:R0:W-:Y:S04]  /*15f70*/  STS.U8 [R180+UR9+0x20d00], R54 ;  /* 0x020d0036b4007988 */ /* 0x0001e80008000009 */
[----:B------:R-:W4:Y:S04]  /*15f80*/  LDL.LU R197, [R1+0x798] ;  /* 0x0007980001c57983 */ /* 0x000f280000300800 */
[----:B------:R1:W-:Y:S04]  /*15f90*/  STS.U8 [R180+UR9+0x20f00], R52 ;  /* 0x020f0034b4007988 */ /* 0x0003e80008000009 */
[----:B0-----:R-:W4:Y:S04]  /*15fa0*/  LDL.LU R54, [R1+0x78c] ;  /* 0x00078c0001367983 */ /* 0x001f280000300800 */
[----:B------:R0:W-:Y:S04]  /*15fb0*/  STS.U8 [R180+UR9+0x21100], R51 ;  /* 0x02110033b4007988 */ /* 0x0001e80008000009 */
[----:B-1----:R-:W4:Y:S04]  /*15fc0*/  LDL.LU R52, [R1+0x788] ;  /* 0x0007880001347983 */ /* 0x002f280000300800 */
        /* <DEDUP_REMOVED lines=14> */
[----:B-1----:R-:W4:Y:S04]  /*160b0*/  LDL.LU R36, [R1+0x75c] ;  /* 0x00075c0001247983 */ /* 0x002f280000300800 */
[----:B---3--:R0:W-:Y:S04]  /*160c0*/  STS.U8 [R69+UR9], R35 ;  /* 0x0000002345007988 */ /* 0x0081e80008000009 */
[----:B------:R1:W-:Y:S04]  /*160d0*/  STS.U8 [R69+UR9+0x400], R32 ;  /* 0x0004002045007988 */ /* 0x0003e80008000009 */
[----:B------:R3:W-:Y:S04]  /*160e0*/  STS.U8 [R69+UR9+0x800], R28 ;  /* 0x0008001c45007988 */ /* 0x0007e80008000009 */
[----:B0-----:R-:W4:Y:S04]  /*160f0*/  LDL.LU R35, [R1+0x758] ;  /* 0x0007580001237983 */ /* 0x001f280000300800 */
[----:B-1----:R-:W4:Y:S04]  /*16100*/  LDL.LU R32, [R1+0x754] ;  /* 0x0007540001207983 */ /* 0x002f280000300800 */
[----:B---3--:R-:W3:Y:S04]  /*16110*/  LDL.LU R28, [R1+0x750] ;  /* 0x00075000011c7983 */ /* 0x008ee80000300800 */
[----:B--2---:R0:W-:Y:S04]  /*16120*/  STS.U8 [R69+UR9+0xc00], R188 ;  /* 0x000c00bc45007988 */ /* 0x0041e80008000009 */
[----:B----4-:R1:W-:Y:S04]  /*16130*/  STS.U8 [R69+UR9+0x1000], R189 ;  /* 0x001000bd45007988 */ /* 0x0103e80008000009 */
[----:B------:R2:W-:Y:S04]  /*16140*/  STS.U8 [R69+UR9+0x1400], R228 ;  /* 0x001400e445007988 */ /* 0x0005e80008000009 */
[----:B0-----:R-:W4:Y:S04]  /*16150*/  LDL.LU R188, [R1+0x74c] ;  /* 0x00074c0001bc7983 */ /* 0x001f280000300800 */
[----:B-1----:R-:W4:Y:S04]  /*16160*/  LDL.LU R189, [R1+0x748] ;  /* 0x0007480001bd7983 */ /* 0x002f280000300800 */
[----:B------:R0:W-:Y:S04]  /*16170*/  STS.U8 [R69+UR9+0x1800], R220 ;  /* 0x001800dc45007988 */ /* 0x0001e80008000009 */
[----:B--2---:R-:W2:Y:S04]  /*16180*/  LDL.LU R228, [R1+0x744] ;  /* 0x0007440001e47983 */ /* 0x004ea80000300800 */
[----:B------:R1:W-:Y:S04]  /*16190*/  STS.U8 [R69+UR9+0x1c00], R212 ;  /* 0x001c00d445007988 */ /* 0x0003e80008000009 */
[----:B0-----:R-:W2:Y:S04]  /*161a0*/  LDL.LU R220, [R1+0x740] ;  /* 0x0007400001dc7983 */ /* 0x001ea80000300800 */
[----:B------:R0:W-:Y:S04]  /*161b0*/  STS.U8 [R69+UR9+0x2000], R204 ;  /* 0x002000cc45007988 */ /* 0x0001e80008000009 */
[----:B-1----:R-:W2:Y:S04]  /*161c0*/  LDL.LU R212, [R1+0x73c] ;  /* 0x00073c0001d47983 */ /* 0x002ea80000300800 */
        /* <DEDUP_REMOVED lines=25> */
[----:B0-----:R-:W2:Y:S04]  /*16360*/  LDL R197, [R1+0x6a8] ;  /* 0x0006a80001c57983 */ /* 0x001ea80000100800 */
        /* <DEDUP_REMOVED lines=22> */
[----:B---3--:R1:W-:Y:S04]  /*164d0*/  STS.U8 [R69+UR9+0x8400], R28 ;  /* 0x0084001c45007988 */ /* 0x0083e80008000009 */
[----:B0-----:R-:W3:Y:S04]  /*164e0*/  LDL.LU R32, [R1+0x634] ;  /* 0x0006340001207983 */ /* 0x001ee80000300800 */
[----:B-1----:R-:W3:Y:S04]  /*164f0*/  LDL.LU R28, [R1+0x620] ;  /* 0x00062000011c7983 */ /* 0x002ee80000300800 */
[----:B----4-:R-:W-:Y:S04]  /*16500*/  STS.U8 [R69+UR9+0x8800], R188 ;  /* 0x008800bc45007988 */ /* 0x010fe80008000009 */
[----:B------:R-:W-:Y:S04]  /*16510*/  STS.U8 [R69+UR9+0x8c00], R189 ;  /* 0x008c00bd45007988 */ /* 0x000fe80008000009 */
[----:B--2---:R-:W-:Y:S04]  /*16520*/  STS.U8 [R69+UR9+0x9000], R228 ;  /* 0x009000e445007988 */ /* 0x004fe80008000009 */
        /* <DEDUP_REMOVED lines=16> */
[----:B------:R-:W-:Y:S04]  /*16630*/  STS.U8 [R69+UR9+0xd800], R51 ;  /* 0x00d8003345007988 */ /* 0x000fe80008000009 */
[----:B0-----:R-:W2:Y:S04]  /*16640*/  LDL.LU R52, [R1+0x61c] ;  /* 0x00061c0001347983 */ /* 0x001ea80000300800 */
[----:B------:R0:W-:Y:S04]  /*16650*/  STS.U8 [R69+UR9+0xdc00], R48 ;  /* 0x00dc003045007988 */ /* 0x0001e80008000009 */
[----:B------:R-:W4:Y:S04]  /*16660*/  LDL.LU R54, [R1+0x618] ;  /* 0x0006180001367983 */ /* 0x000f280000300800 */
[----:B------:R-:W-:Y:S04]  /*16670*/  STS.U8 [R69+UR9+0xe000], R47 ;  /* 0x00e0002f45007988 */ /* 0x000fe80008000009 */
[----:B0-----:R-:W4:Y:S04]  /*16680*/  LDL.LU R48, [R1+0x614] ;  /* 0x0006140001307983 */ /* 0x001f280000300800 */
        /* <DEDUP_REMOVED lines=12> */
[----:B---3--:R0:W-:Y:S04]  /*16750*/  STS.U8 [R69+UR9+0xfc00], R32 ;  /* 0x00fc002045007988 */ /* 0x0081e80008000009 */
[----:B------:R-:W3:Y:S04]  /*16760*/  LDL.LU R39, [R1+0x5d8] ;  /* 0x0005d80001277983 */ /* 0x000ee80000300800 */
[----:B------:R1:W-:Y:S04]  /*16770*/  STS.U8 [R69+UR9+0xf800], R35 ;  /* 0x00f8002345007988 */ /* 0x0003e80008000009 */
[----:B0-----:R-:W3:Y:S04]  /*16780*/  LDL.LU R32, [R1+0x5d4] ;  /* 0x0005d40001207983 */ /* 0x001ee80000300800 */
[----:B------:R0:W-:Y:S04]  /*16790*/  STS.U8 [R180+UR9+0x100], R28 ;  /* 0x0001001cb4007988 */ /* 0x0001e80008000009 */
[----:B-1----:R-:W3:Y:S04]  /*167a0*/  LDL.LU R35, [R1+0x5c0] ;  /* 0x0005c00001237983 */ /* 0x002ee80000300800 */
[----:B0-----:R-:W3:Y:S04]  /*167b0*/  LDL.LU R28, [R1+0x5bc] ;  /* 0x0005bc00011c7983 */ /* 0x001ee80000300800 */
[----:B------:R-:W3:Y:S04]  /*167c0*/  LDL.LU R188, [R1+0x5b8] ;  /* 0x0005b80001bc7983 */ /* 0x000ee80000300800 */
        /* <DEDUP_REMOVED lines=17> */
[----:B--2---:R0:W-:Y:S04]  /*168e0*/  STS.U8 [R180+UR9+0x500], R52 ;  /* 0x00050034b4007988 */ /* 0x0041e80008000009 */
[----:B----4-:R1:W-:Y:S04]  /*168f0*/  STS.U8 [R180+UR9+0x900], R54 ;  /* 0x00090036b4007988 */ /* 0x0103e80008000009 */
[----:B0-----:R-:W5:Y:S04]  /*16900*/  LDL.LU R52, [R1+0xa64] ;  /* 0x000a640001347983 */ /* 0x001f680000300800 */
[----:B------:R0:W-:Y:S04]  /*16910*/  STS.U8 [R180+UR9+0xd00], R48 ;  /* 0x000d0030b4007988 */ /* 0x0001e80008000009 */
[----:B-1----:R-:W5:Y:S04]  /*16920*/  LDL.LU R54, [R1+0xa60] ;  /* 0x000a600001367983 */ /* 0x002f680000300800 */
[----:B------:R1:W-:Y:S04]  /*16930*/  STS.U8 [R180+UR9+0x1100], R51 ;  /* 0x00110033b4007988 */ /* 0x0003e80008000009 */
        /* <DEDUP_REMOVED lines=11> */
[----:B---3--:R1:W-:Y:S04]  /*169f0*/  STS.U8 [R180+UR9+0x2900], R39 ;  /* 0x00290027b4007988 */ /* 0x0083e80008000009 */
[----:B0-----:R-:W5:Y:S04]  /*16a00*/  LDL.LU R36, [R1+0xa44] ;  /* 0x000a440001247983 */ /* 0x001f680000300800 */
[----:B------:R0:W-:Y:S04]  /*16a10*/  STS.U8 [R180+UR9+0x2d00], R32 ;  /* 0x002d0020b4007988 */ /* 0x0001e80008000009 */
[----:B-1----:R-:W5:Y:S04]  /*16a20*/  LDL.LU R39, [R1+0xa40] ;  /* 0x000a400001277983 */ /* 0x002f680000300800 */
[----:B------:R1:W-:Y:S04]  /*16a30*/  STS.U8 [R180+UR9+0x3100], R35 ;  /* 0x00310023b4007988 */ /* 0x0003e80008000009 */
[----:B0-----:R-:W5:Y:S04]  /*16a40*/  LDL.LU R32, [R1+0xa3c] ;  /* 0x000a3c0001207983 */ /* 0x001f680000300800 */
[----:B------:R0:W-:Y:S04]  /*16a50*/  STS.U8 [R180+UR9+0x3500], R28 ;  /* 0x0035001cb4007988 */ /* 0x0001e80008000009 */
        /* <DEDUP_REMOVED lines=32> */
[----:B-1----:R-:W5:Y:S04]  /*16c60*/  LDL.LU R35, [R1+0xa38] ;  /* 0x000a380001237983 */ /* 0x002f680000300800 */
[----:B------:R1:W-:Y:S04]  /*16c70*/  STS.U8 [R180+UR9+0xb900], R3 ;  /* 0x00b90003b4007988 */ /* 0x0003e80008000009 */
[----:B0-----:R-:W5:Y:S04]  /*16c80*/  LDL.LU R28, [R1+0xa34] ;  /* 0x000a3400011c7983 */ /* 0x001f680000300800 */
[----:B------:R0:W-:Y:S04]  /*16c90*/  STS.U8 [R180+UR9+0xbd00], R249 ;  /* 0x00bd00f9b4007988 */ /* 0x0001e80008000009 */
[----:B--2---:R-:W5:Y:S04]  /*16ca0*/  LDL.LU R31, [R1+0xa30] ;  /* 0x000a3000011f7983 */ /* 0x004f680000300800 */
[----:B------:R2:W-:Y:S04]  /*16cb0*/  STS.U8 [R180+UR9+0xc100], R248 ;  /* 0x00c100f8b4007988 */ /* 0x0005e80008000009 */
[----:B---3--:R-:W5:Y:S04]  /*16cc0*/  LDL.LU R24, [R1+0xa2c] ;  /* 0x000a2c0001187983 */ /* 0x008f680000300800 */
[----:B------:R3:W-:Y:S04]  /*16cd0*/  STS.U8 [R180+UR9+0xc500], R241 ;  /* 0x00c500f1b4007988 */ /* 0x0007e80008000009 */
[----:B----4-:R-:W5:Y:S04]  /*16ce0*/  LDL.LU R27, [R1+0xa28] ;  /* 0x000a2800011b7983 */ /* 0x010f680000300800 */
[----:B------:R4:W-:Y:S04]  /*16cf0*/  STS.U8 [R180+UR9+0xc900], R240 ;  /* 0x00c900f0b4007988 */ /* 0x0009e80008000009 */
[----:B------:R-:W5:Y:S04]  /*16d00*/  LDL.LU R20, [R1+0xa24] ;  /* 0x000a240001147983 */ /* 0x000f680000300800 */
        /* <DEDUP_REMOVED lines=8> */
[----:B------:R0:W-:Y:S01]  /*16d90*/  STS.U8 [R180+UR9+0xdd00], R217 ;  /* 0x00dd00d9b4007988 */ /* 0x0001e20008000009 */
[----:B------:R-:W-:-:S03]  /*16da0*/  LOP3.LUT R172, R69, 0x40, RZ, 0x3c, !PT ;  /* 0x0000004045ac7812 */ /* 0x000fc600078e3cff */
[----:B------:R-:W5:Y:S04]  /*16db0*/  LDL.LU R15, [R1+0xa10] ;  /* 0x000a1000010f7983 */ /* 0x000f680000300800 */
[----:B------:R0:W-:Y:S04]  /*16dc0*/  STS.U8 [R180+UR9+0xe100], R216 ;  /* 0x00e100d8b4007988 */ /* 0x0001e80008000009 */
[----:B------:R-:W5:Y:S04]  /*16dd0*/  LDL.LU R8, [R1+0xa0c] ;  /* 0x000a0c0001087983 */ /* 0x000f680000300800 */
[----:B------:R0:W-:Y:S04]  /*16de0*/  STS.U8 [R180+UR9+0xe500], R209 ;  /* 0x00e500d1b4007988 */ /* 0x0001e80008000009 */
[----:B------:R-:W5:Y:S04]  /*16df0*/  LDL.LU R11, [R1+0xa08] ;  /* 0x000a0800010b7983 */ /* 0x000f680000300800 */
[----:B------:R-:W-:Y:S04]  /*16e00*/  STS.U8 [R180+UR9+0xe900], R208 ;  /* 0x00e900d0b4007988 */ /* 0x000fe80008000009 */
[----:B------:R-:W5:Y:S04]  /*16e10*/  LDL.LU R4, [R1+0xa04] ;  /* 0x000a040001047983 */ /* 0x000f680000300800 */
[----:B------:R-:W-:Y:S04]  /*16e20*/  STS.U8 [R180+UR9+0xed00], R201 ;  /* 0x00ed00c9b4007988 */ /* 0x000fe80008000009 */
[----:B------:R-:W5:Y:S04]  /*16e30*/  LDL.LU R7, [R1+0xa00] ;  /* 0x000a000001077983 */ /* 0x000f680000300800 */
[----:B------:R-:W-:Y:S04]  /*16e40*/  STS.U8 [R180+UR9+0xf100], R200 ;  /* 0x00f100c8b4007988 */ /* 0x000fe80008000009 */
[----:B------:R-:W5:Y:S04]  /*16e50*/  LDL.LU R0, [R1+0x9fc] ;  /* 0x0009fc0001007983 */ /* 0x000f680000300800 */
[----:B------:R-:W-:Y:S04]  /*16e60*/  STS.U8 [R180+UR9+0xf500], R193 ;  /* 0x00f500c1b4007988 */ /* 0x000fe80008000009 */
        /* <DEDUP_REMOVED lines=24> */
[----:B-1----:R-:W-:-:S03]  /*16ff0*/  IMAD.MOV.U32 R118, RZ, RZ, R192 ;  /* 0x000000ffff767224 */ /* 0x002fc600078e00c0 */
        /* <DEDUP_REMOVED lines=17> */
[----:B------:R-:W-:Y:S04]  /*17110*/  STS.U8 [R172+UR9+0x4a00], R181 ;  /* 0x004a00b5ac007988 */ /* 0x000fe80008000009 */
        /* <DEDUP_REMOVED lines=12> */
[----:B------:R-:W4:Y:S04]  /*171e0*/  LDL.LU R222, [R1+0x98c] ;  /* 0x00098c0001de7983 */ /* 0x000f280000300800 */
[----:B------:R-:W-:Y:S04]  /*171f0*/  STS.U8 [R172+UR9+0x6600], R138 ;  /* 0x0066008aac007988 */ /* 0x000fe80008000009 */
[----:B-1----:R-:W4:Y:S04]  /*17200*/  LDL.LU R223, [R1+0x988] ;  /* 0x0009880001df7983 */ /* 0x002f280000300800 */
[----:B------:R-:W-:Y:S04]  /*17210*/  STS.U8 [R172+UR9+0x6a00], R136 ;  /* 0x006a0088ac007988 */ /* 0x000fe80008000009 */
[----:B------:R-:W4:Y:S04]  /*17220*/  LDL.LU R214, [R1+0x984] ;  /* 0x0009840001d67983 */ /* 0x000f280000300800 */
[----:B------:R-:W-:Y:S04]  /*17230*/  STS.U8 [R172+UR9+0x6e00], R135 ;  /* 0x006e0087ac007988 */ /* 0x000fe80008000009 */
[----:B------:R-:W4:Y:S04]  /*17240*/  LDL.LU R206, [R1+0x980] ;  /* 0x0009800001ce7983 */ /* 0x000f280000300800 */
[----:B------:R-:W-:Y:S04]  /*17250*/  STS.U8 [R172+UR9+0x7200], R134 ;  /* 0x00720086ac007988 */ /* 0x000fe80008000009 */
[----:B------:R-:W4:Y:S04]  /*17260*/  LDL.LU R207, [R1+0x97c] ;  /* 0x00097c0001cf7983 */ /* 0x000f280000300800 */
[----:B------:R-:W-:Y:S04]  /*17270*/  STS.U8 [R172+UR9+0x7600], R132 ;  /* 0x00760084ac007988 */ /* 0x000fe80008000009 */
[----:B------:R-:W4:Y:S04]  /*17280*/  LDL.LU R198, [R1+0x978] ;  /* 0x0009780001c67983 */ /* 0x000f280000300800 */
[----:B------:R-:W-:Y:S04]  /*17290*/  STS.U8 [R172+UR9+0x7a00], R131 ;  /* 0x007a0083ac007988 */ /* 0x000fe80008000009 */
[----:B0-----:R-:W4:Y:S04]  /*172a0*/  LDL.LU R199, [R1+0x974] ;  /* 0x0009740001c77983 */ /* 0x001f280000300800 */
[----:B------:R-:W-:Y:S04]  /*172b0*/  STS.U8 [R172+UR9+0x7e00], R130 ;  /* 0x007e0082ac007988 */ /* 0x000fe80008000009 */
[----:B--2---:R-:W2:Y:S04]  /*172c0*/  LDL.LU R190, [R1+0x970] ;  /* 0x0009700001be7983 */ /* 0x004ea80000300800 */
[----:B------:R0:W-:Y:S04]  /*172d0*/  STS.U8 [R172+UR9+0x8200], R128 ;  /* 0x00820080ac007988 */ /* 0x0001e80008000009 */
[----:B---3--:R-:W3:Y:S01]  /*172e0*/  LDL.LU R191, [R1+0x96c] ;  /* 0x00096c0001bf7983 */ /* 0x008ee20000300800 */
[----:B0-----:R-:W-:-:S03]  /*172f0*/  SEL R128, R75, R175, !P2 ;  /* 0x000000af4b807207 */ /* 0x001fc60005000000 */
[----:B------:R-:W3:Y:S04]  /*17300*/  LDL.LU R175, [R1+0x968] ;  /* 0x0009680001af7983 */ /* 0x000ee80000300800 */
[----:B------:R-:W-:Y:S04]  /*17310*/  STS.U8 [R172+UR9+0x8600], R127 ;  /* 0x0086007fac007988 */ /* 0x000fe80008000009 */
[----:B------:R-:W-:Y:S04]  /*17320*/  STS.U8 [R172+UR9+0x8a00], R126 ;  /* 0x008a007eac007988 */ /* 0x000fe80008000009 */
[----:B------:R0:W-:Y:S02]  /*17330*/  STS.U8 [R172+UR9+0x8e00], R124 ;  /* 0x008e007cac007988 */ /* 0x0001e40008000009 */
[----:B0-----:R-:W-:-:S02]  /*17340*/  SEL R124, R75, R57, !P2 ;  /* 0x000000394b7c7207 */ /* 0x001fc40005000000 */
[----:B------:R-:W4:Y:S04]  /*17350*/  LDL.LU R57, [R1+0x964] ;  /* 0x0009640001397983 */ /* 0x000f280000300800 */
[----:B------:R-:W-:Y:S01]  /*17360*/  STS.U8 [R172+UR9+0x9200], R123 ;  /* 0x0092007bac007988 */ /* 0x000fe20008000009 */
[----:B------:R-:W-:Y:S01]  /*17370*/  IMAD R180, R124, UR20, RZ ;  /* 0x000000147cb47c24 */ /* 0x000fe2000f8e02ff */
[C---:B------:R-:W-:Y:S02]  /*17380*/  SEL R124, R75.reuse, R183, !P2 ;  /* 0x000000b74b7c7207 */ /* 0x040fe40005000000 */
[----:B------:R0:W-:Y:S02]  /*17390*/  STS.U8 [R172+UR9+0x9600], R120 ;  /* 0x00960078ac007988 */ /* 0x0001e40008000009 */
[----:B0-----:R-:W-:-:S02]  /*173a0*/  SEL R120, R75, R182, !P2 ;  /* 0x000000b64b787207 */ /* 0x001fc40005000000 */
[----:B------:R-:W4:Y:S04]  /*173b0*/  LDL.LU R182, [R1+0x960] ;  /* 0x0009600001b67983 */ /* 0x000f280000300800 */
[----:B------:R-:W4:Y:S01]  /*173c0*/  LDL.LU R183, [R1+0x95c] ;  /* 0x00095c0001b77983 */ /* 0x000f220000300800 */
[----:B------:R-:W-:Y:S01]  /*173d0*/  IMAD R188, R120, UR20, RZ ;  /* 0x0000001478bc7c24 */ /* 0x000fe2000f8e02ff */
[----:B------:R-:W-:Y:S02]  /*173e0*/  SEL R120, R75, R174, !P2 ;  /* 0x000000ae4b787207 */ /* 0x000fe40005000000 */
[----:B------:R-:W4:Y:S01]  /*173f0*/  LDL.LU R174, [R1+0x958] ;  /* 0x0009580001ae7983 */ /* 0x000f220000300800 */
[----:B------:R-:W-:Y:S01]  /*17400*/  @!P6 IMAD.MOV R118, RZ, RZ, -R118 ;  /* 0x000000ffff76e224 */ /* 0x000fe200078e0a76 */
[----:B------:R-:W-:-:S13]  /*17410*/  ISETP.GT.U32.AND P6, PT, R72, R76, PT ;  /* 0x0000004c4800720c */ /* 0x000fda0003fc4070 */
[----:B------:R-:W-:-:S05]  /*17420*/  @!P6 IMAD.IADD R76, R76, 0x1, -R72 ;  /* 0x000000014c4ce824 */ /* 0x000fca00078e0a48 */
[----:B------:R-:W-:Y:S01]  /*17430*/  ISETP.GT.U32.AND P6, PT, R72, R76, PT ;  /* 0x0000004c4800720c */ /* 0x000fe20003fc4070 */
[----:B------:R-:W-:-:S12]  /*17440*/  IMAD R128, R128, UR20, RZ ;  /* 0x0000001480807c24 */ /* 0x000fd8000f8e02ff */
[----:B------:R-:W-:Y:S01]  /*17450*/  @!P6 IMAD.IADD R76, R76, 0x1, -R72 ;  /* 0x000000014c4ce824 */ /* 0x000fe200078e0a48 */
[----:B------:R-:W-:Y:S01]  /*17460*/  ISETP.GT.U32.AND P6, PT, R72, R77, PT ;  /* 0x0000004d4800720c */ /* 0x000fe20003fc4070 */
[----:B------:R0:W-:-:S12]  /*17470*/  STS.U8 [R172+UR9+0x9a00], R122 ;  /* 0x009a007aac007988 */ /* 0x0001d80008000009 */
[----:B------:R-:W-:Y:S01]  /*17480*/  @!P6 IMAD.IADD R77, R77, 0x1, -R72 ;  /* 0x000000014d4de824 */ /* 0x000fe200078e0a48 */
[----:B------:R-:W-:-:S04]  /*17490*/  IADD3 R173, P6, PT, R128, R71, RZ ;  /* 0x0000004780ad7210 */ /* 0x000fc80007fde0ff */
[-C--:B0-----:R-:W-:Y:S02]  /*174a0*/  LEA.HI.X.SX32 R172, R128, R70.reuse, 0x1, P6 ;  /* 0x0000004680ac7211 */ /* 0x081fe400030f0eff */
[CC--:B------:R-:W-:Y:S01]  /*174b0*/  IADD3 R181, P6, PT, R180.reuse, R71.reuse, RZ ;  /* 0x00000047b4b57210 */ /* 0x0c0fe20007fde0ff */
[----:B------:R-:W-:Y:S02]  /*174c0*/  @P1 IMAD.MOV.U32 R122, RZ, RZ, R173 ;  /* 0x000000ffff7a1224 */ /* 0x000fe400078e00ad */
[----:B------:R-:W-:Y:S01]  /*174d0*/  @P1 IMAD.MOV.U32 R123, RZ, RZ, R172 ;  /* 0x000000ffff7b1224 */ /* 0x000fe200078e00ac */
[----:B------:R-:W-:Y:S01]  /*174e0*/  LEA.HI.X.SX32 R180, R180, R70, 0x1, P6 ;  /* 0x00000046b4b47211 */ /* 0x000fe200030f0eff */
[----:B------:R-:W-:Y:S01]  /*174f0*/  IMAD R196, R124, UR20, RZ ;  /* 0x000000147cc47c24 */ /* 0x000fe2000f8e02ff */
[----:B------:R-:W-:Y:S01]  /*17500*/  IADD3 R189, P6, PT, R188, R71, RZ ;  /* 0x00000047bcbd7210 */ /* 0x000fe20007fde0ff */
[----:B------:R-:W-:-:S03]  /*17510*/  IMAD R204, R120, UR20, RZ ;  /* 0x0000001478cc7c24 */ /* 0x000fc6000f8e02ff */
[----:B------:R-:W-:Y:S02]  /*17520*/  LEA.HI.X.SX32 R188, R188, R70, 0x1, P6 ;  /* 0x00000046bcbc7211 */ /* 0x000fe400030f0eff */
[CC--:B------:R-:W-:Y:S02]  /*17530*/  IADD3 R197, P6, PT, R196.reuse, R71.reuse, RZ ;  /* 0x00000047c4c57210 */ /* 0x0c0fe40007fde0ff */
[C---:B------:R-:W-:Y:S02]  /*17540*/  SEL R124, R75.reuse, R58, !P2 ;  /* 0x0000003a4b7c7207 */ /* 0x040fe40005000000 */
[----:B------:R-:W-:Y:S01]  /*17550*/  LEA.HI.X.SX32 R196, R196, R70, 0x1, P6 ;  /* 0x00000046c4c47211 */ /* 0x000fe200030f0eff */
[----:B------:R-:W4:Y:S01]  /*17560*/  LDL.LU R58, [R1+0x954] ;  /* 0x00095400013a7983 */ /* 0x000f220000300800 */
[----:B------:R-:W-:Y:S01]  /*17570*/  IADD3 R205, P6, PT, R204, R71, RZ ;  /* 0x00000047cccd7210 */ /* 0x000fe20007fde0ff */
[----:B------:R-:W-:Y:S01]  /*17580*/  IMAD R212, R124, UR20, RZ ;  /* 0x000000147cd47c24 */ /* 0x000fe2000f8e02ff */
[----:B------:R-:W-:-:S02]  /*17590*/  SEL R120, R75, R231, !P2 ;  /* 0x000000e74b787207 */ /* 0x000fc40005000000 */
[----:B------:R-:W-:Y:S02]  /*175a0*/  LEA.HI.X.SX32 R204, R204, R70, 0x1, P6 ;  /* 0x00000046cccc7211 */ /* 0x000fe400030f0eff */
[-C--:B------:R-:W-:Y:S01]  /*175b0*/  IADD3 R213, P6, PT, R212, R71.reuse, RZ ;  /* 0x00000047d4d57210 */ /* 0x080fe20007fde0ff */
[----:B------:R-:W-:Y:S01]  /*175c0*/  IMAD R220, R120, UR20, RZ ;  /* 0x0000001478dc7c24 */ /* 0x000fe2000f8e02ff */
[C---:B------:R-:W-:Y:S02]  /*175d0*/  SEL R124, R75.reuse, R230, !P2 ;  /* 0x000000e64b7c7207 */ /* 0x040fe40005000000 */
[----:B------:R-:W-:Y:S02]  /*175e0*/  LEA.HI.X.SX32 R212, R212, R70, 0x1, P6 ;  /* 0x00000046d4d47211 */ /* 0x000fe400030f0eff */
[----:B------:R-:W-:Y:S01]  /*175f0*/  IADD3 R221, P6, PT, R220, R71, RZ ;  /* 0x00000047dcdd7210 */ /* 0x000fe20007fde0ff */
[----:B------:R-:W-:Y:S01]  /*17600*/  IMAD R124, R124, UR20, RZ ;  /* 0x000000147c7c7c24 */ /* 0x000fe2000f8e02ff */
[----:B------:R-:W-:-:S02]  /*17610*/  SEL R120, R75, R215, !P2 ;  /* 0x000000d74b787207 */ /* 0x000fc40005000000 */
[-C--:B------:R-:W-:Y:S02]  /*17620*/  LEA.HI.X.SX32 R220, R220, R70.reuse, 0x1, P6 ;  /* 0x00000046dcdc7211 */ /* 0x080fe400030f0eff */
[-C--:B------:R-:W-:Y:S01]  /*17630*/  IADD3 R229, P6, PT, R124, R71.reuse, RZ ;  /* 0x000000477ce57210 */ /* 0x080fe20007fde0ff */
[----:B------:R-:W-:Y:S02]  /*17640*/  IMAD R236, R120, UR20, RZ ;  /* 0x0000001478ec7c24 */ /* 0x000fe4000f8e02ff */
[----:B------:R-:W-:Y:S01]  /*17650*/  @P1 IMAD.MOV.U32 R120, RZ, RZ, R221 ;  /* 0x000000ffff781224 */ /* 0x000fe200078e00dd */
[----:B------:R-:W-:Y:S02]  /*17660*/  LEA.HI.X.SX32 R228, R124, R70, 0x1, P6 ;  /* 0x000000467ce47211 */ /* 0x000fe400030f0eff */
[----:B------:R-:W-:Y:S02]  /*17670*/  IADD3 R237, P6, PT, R236, R71, RZ ;  /* 0x00000047eced7210 */ /* 0x000fe40007fde0ff */
[----:B------:R-:W-:-:S02]  /*17680*/  SEL R125, R75, R125, !P2 ;  /* 0x0000007d4b7d7207 */ /* 0x000fc40005000000 */
[----:B------:R-:W-:Y:S02]  /*17690*/  LEA.HI.X.SX32 R236, R236, R70, 0x1, P6 ;  /* 0x00000046ecec7211 */ /* 0x000fe400030f0eff */
[----:B------:R-:W-:Y:S01]  /*176a0*/  SEL R129, R75, R129, !P2 ;  /* 0x000000814b817207 */ /* 0x000fe20005000000 */
[----:B------:R-:W-:-:S04]  /*176b0*/  IMAD R125, R125, UR20, RZ ;  /* 0x000000147d7d7c24 */ /* 0x000fc8000f8e02ff */
[----:B------:R-:W-:Y:S01]  /*176c0*/  IMAD R129, R129, UR20, RZ ;  /* 0x0000001481817c24 */ /* 0x000fe2000f8e02ff */
[C---:B------:R-:W-:Y:S02]  /*176d0*/  SEL R133, R75.reuse, R133, !P2 ;  /* 0x000000854b857207 */ /* 0x040fe40005000000 */
[----:B------:R-:W-:-:S03]  /*176e0*/  SEL R137, R75, R137, !P2 ;  /* 0x000000894b897207 */ /* 0x000fc60005000000 */
[----:B------:R-:W-:Y:S02]  /*176f0*/  IMAD R133, R133, UR20, RZ ;  /* 0x0000001485857c24 */ /* 0x000fe4000f8e02ff */
[----:B------:R-:W-:Y:S01]  /*17700*/  IMAD R137, R137, UR20, RZ ;  /* 0x0000001489897c24 */ /* 0x000fe2000f8e02ff */
[----:B--2---:R-:W-:Y:S02]  /*17710*/  PRMT R190, RZ, 0x7610, R190 ;  /* 0x00007610ffbe7816 */ /* 0x004fe400000000be */
[----:B---3--:R-:W-:-:S06]  /*17720*/  PRMT R175, RZ, 0x7610, R175 ;  /* 0x00007610ffaf7816 */ /* 0x008fcc00000000af */
[----:B------:R0:W2:Y:S02]  /*17730*/  @P1 LDG.E.U8 R175, desc[UR22][R122.64] ;  /* 0x000000167aaf1981 */ /* 0x0000a4000c1e1100 */
[----:B0-----:R-:W-:Y:S02]  /*17740*/  @P1 IMAD.MOV.U32 R122, RZ, RZ, R181 ;  /* 0x000000ffff7a1224 */ /* 0x001fe400078e00b5 */
[----:B------:R-:W-:Y:S01]  /*17750*/  @P1 IMAD.MOV.U32 R123, RZ, RZ, R180 ;  /* 0x000000ffff7b1224 */ /* 0x000fe200078e00b4 */
[----:B----4-:R-:W-:-:S06]  /*17760*/  PRMT R57, RZ, 0x7610, R57 ;  /* 0x00007610ff397816 */ /* 0x010fcc0000000039 */
[----:B------:R0:W3:Y:S02]  /*17770*/  @P1 LDG.E.U8 R57, desc[UR22][R122.64] ;  /* 0x000000167a391981 */ /* 0x0000e4000c1e1100 */
[----:B0-----:R-:W-:Y:S02]  /*17780*/  @P1 IMAD.MOV.U32 R122, RZ, RZ, R189 ;  /* 0x000000ffff7a1224 */ /* 0x001fe400078e00bd */
[----:B------:R-:W-:-:S05]  /*17790*/  @P1 IMAD.MOV.U32 R123, RZ, RZ, R188 ;  /* 0x000000ffff7b1224 */ /* 0x000fca00078e00bc */
[----:B------:R0:W4:Y:S01]  /*177a0*/  @P1 LDG.E.U8 R190, desc[UR22][R122.64] ;  /* 0x000000167abe1981 */ /* 0x000122000c1e1100 */
[----:B------:R-:W-:Y:S02]  /*177b0*/  PRMT R183, RZ, 0x7610, R183 ;  /* 0x00007610ffb77816 */ /* 0x000fe400000000b7 */
[----:B------:R-:W-:Y:S01]  /*177c0*/  PRMT R174, RZ, 0x7610, R174 ;  /* 0x00007610ffae7816 */ /* 0x000fe200000000ae */
[----:B0-----:R-:W-:Y:S02]  /*177d0*/  @P1 IMAD.MOV.U32 R122, RZ, RZ, R197 ;  /* 0x000000ffff7a1224 */ /* 0x001fe400078e00c5 */
[----:B------:R-:W-:-:S05]  /*177e0*/  @P1 IMAD.MOV.U32 R123, RZ, RZ, R196 ;  /* 0x000000ffff7b1224 */ /* 0x000fca00078e00c4 */
[----:B------:R0:W2:Y:S01]  /*177f0*/  @P1 LDG.E.U8 R183, desc[UR22][R122.64] ;  /* 0x000000167ab71981 */ /* 0x0000a2000c1e1100 */
        /* <DEDUP_REMOVED lines=8> */
[----:B------:R-:W-:Y:S02]  /*17880*/  PRMT R191, RZ, 0x7610, R191 ;  /* 0x00007610ffbf7816 */ /* 0x000fe400000000bf */
[----:B0-----:R-:W-:Y:S01]  /*17890*/  SEL R122, R75, R121, !P2 ;  /* 0x000000794b7a7207 */ /* 0x001fe20005000000 */
[----:B------:R-:W-:-:S04]  /*178a0*/  @P1 IMAD.MOV.U32 R121, RZ, RZ, R220 ;  /* 0x000000ffff791224 */ /* 0x000fc800078e00dc */
[----:B------:R-:W-:Y:S01]  /*178b0*/  IMAD R122, R122, UR20, RZ ;  /* 0x000000147a7a7c24 */ /* 0x000fe2000f8e02ff */
[----:B------:R0:W2:Y:S01]  /*178c0*/  @P1 LDG.E.U8 R199, desc[UR22][R120.64] ;  /* 0x0000001678c71981 */ /* 0x0000a2000c1e1100 */
[----:B------:R-:W-:-:S03]  /*178d0*/  PRMT R182, RZ, 0x7610, R182 ;  /* 0x00007610ffb67816 */ /* 0x000fc600000000b6 */
[C---:B------:R-:W-:Y:S01]  /*178e0*/  IADD3 R245, P6, PT, R122.reuse, R71, RZ ;  /* 0x000000477af57210 */ /* 0x040fe20007fde0ff */
[----:B0-----:R-:W-:Y:S02]  /*178f0*/  @P1 IMAD.MOV.U32 R120, RZ, RZ, R229 ;  /* 0x000000ffff781224 */ /* 0x001fe400078e00e5 */
[----:B------:R-:W-:Y:S01]  /*17900*/  @P1 IMAD.MOV.U32 R121, RZ, RZ, R228 ;  /* 0x000000ffff791224 */ /* 0x000fe200078e00e4 */
[----:B------:R-:W-:-:S04]  /*17910*/  LEA.HI.X.SX32 R244, R122, R70, 0x1, P6 ;  /* 0x000000467af47211 */ /* 0x000fc800030f0eff */
[----:B------:R0:W2:Y:S01]  /*17920*/  @P1 LDG.E.U8 R191, desc[UR22][R120.64] ;  /* 0x0000001678bf1981 */ /* 0x0000a2000c1e1100 */
[C---:B------:R-:W-:Y:S02]  /*17930*/  IADD3 R215, P6, PT, R125.reuse, R71, RZ ;  /* 0x000000477dd77210 */ /* 0x040fe40007fde0ff */
[----:B------:R-:W-:Y:S01]  /*17940*/  PRMT R206, RZ, 0x7610, R206 ;  /* 0x00007610ffce7816 */ /* 0x000fe200000000ce */
        /* <DEDUP_REMOVED lines=10> */
[----:B------:R-:W-:Y:S01]  /*179f0*/  PRMT R223, RZ, 0x7610, R223 ;  /* 0x00007610ffdf7816 */ /* 0x000fe200000000df */
[----:B0-----:R-:W-:Y:S02]  /*17a00*/  @P1 IMAD.MOV.U32 R120, RZ, RZ, R215 ;  /* 0x000000ffff781224 */ /* 0x001fe400078e00d7 */
[----:B------:R-:W-:Y:S01]  /*17a10*/  @P1 IMAD.MOV.U32 R121, RZ, RZ, R252 ;  /* 0x000000ffff791224 */ /* 0x000fe200078e00fc */
[----:B------:R0:W-:Y:S04]  /*17a20*/  STL [R1], R215 ;  /* 0x000000d701007387 */ /* 0x0001e80000100800 */
[----:B------:R1:W2:Y:S01]  /*17a30*/  @P1 LDG.E.U8 R214, desc[UR22][R120.64] ;  /* 0x0000001678d61981 */ /* 0x0002a2000c1e1100 */
[----:B0-----:R-:W-:Y:S01]  /*17a40*/  IADD3 R215, P6, PT, R133, R71, RZ ;  /* 0x0000004785d77210 */ /* 0x001fe20007fde0ff */
[----:B-1----:R-:W-:-:S02]  /*17a50*/  @P1 IMAD.MOV.U32 R120, RZ, RZ, R230 ;  /* 0x000000ffff781224 */ /* 0x002fc400078e00e6 */
[----:B------:R-:W-:Y:S01]  /*17a60*/  @P1 IMAD.MOV.U32 R121, RZ, RZ, R231 ;  /* 0x000000ffff791224 */ /* 0x000fe200078e00e7 */
[----:B------:R0:W-:Y:S04]  /*17a70*/  STL [R1+0x20], R230 ;  /* 0x000020e601007387 */ /* 0x0001e80000100800 */
[----:B------:R1:W2:Y:S01]  /*17a80*/  @P1 LDG.E.U8 R223, desc[UR22][R120.64] ;  /* 0x0000001678df1981 */ /* 0x0002a2000c1e1100 */
[----:B------:R-:W-:-:S03]  /*17a90*/  PRMT R207, RZ, 0x7610, R207 ;  /* 0x00007610ffcf7816 */ /* 0x000fc600000000cf */
[----:B------:R0:W-:Y:S01]  /*17aa0*/  STL [R1+0x1c], R231 ;  /* 0x00001ce701007387 */ /* 0x0001e20000100800 */
[----:B-1----:R-:W-:Y:S02]  /*17ab0*/  LEA.HI.X.SX32 R121, R133, R70, 0x1, P6 ;  /* 0x0000004685797211 */ /* 0x002fe400030f0eff */
[----:B0-----:R-:W-:Y:S01]  /*17ac0*/  IADD3 R230, P6, PT, R137, R71, RZ ;  /* 0x0000004789e67210 */ /* 0x001fe20007fde0ff */
[----:B------:R-:W-:-:S03]  /*17ad0*/  @P1 IMAD.MOV.U32 R120, RZ, RZ, R215 ;  /* 0x000000ffff781224 */ /* 0x000fc600078e00d7 */
[----:B------:R-:W-:Y:S01]  /*17ae0*/  LEA.HI.X.SX32 R231, R137, R70, 0x1, P6 ;  /* 0x0000004689e77211 */ /* 0x000fe200030f0eff */
[----:B------:R-:W-:Y:S01]  /*17af0*/  STL [R1+0x40], R215 ;  /* 0x000040d701007387 */ /* 0x000fe20000100800 */
[----:B------:R-:W-:-:S03]  /*17b00*/  PRMT R222, RZ, 0x7610, R222 ;  /* 0x00007610ffde7816 */ /* 0x000fc600000000de */
[----:B------:R0:W-:Y:S04]  /*17b10*/  STL [R1+0x3c], R121 ;  /* 0x00003c7901007387 */ /* 0x0001e80000100800 */
[----:B------:R1:W3:Y:S02]  /*17b20*/  @P1 LDG.E.U8 R207, desc[UR22][R120.64] ;  /* 0x0000001678cf1981 */ /* 0x0002e4000c1e1100 */
[----:B-1----:R-:W-:Y:S02]  /*17b30*/  @P1 IMAD.MOV.U32 R120, RZ, RZ, R230 ;  /* 0x000000ffff781224 */ /* 0x002fe400078e00e6 */
[----:B0-----:R-:W-:-:S05]  /*17b40*/  @P1 IMAD.MOV.U32 R121, RZ, RZ, R231 ;  /* 0x000000ffff791224 */ /* 0x001fca00078e00e7 */
[----:B------:R0:W3:Y:S01]  /*17b50*/  @P1 LDG.E.U8 R222, desc[UR22][R120.64] ;  /* 0x0000001678de1981 */ /* 0x0000e2000c1e1100 */
[C---:B------:R-:W-:Y:S02]  /*17b60*/  SEL R139, R75.reuse, R139, !P2 ;  /* 0x0000008b4b8b7207 */ /* 0x040fe40005000000 */
[----:B------:R-:W-:-:S03]  /*17b70*/  SEL R141, R75, R141, !P2 ;  /* 0x0000008d4b8d7207 */ /* 0x000fc60005000000 */
[----:B------:R-:W-:Y:S02]  /*17b80*/  IMAD R139, R139, UR20, RZ ;  /* 0x000000148b8b7c24 */ /* 0x000fe4000f8e02ff */
[----:B------:R-:W-:-:S03]  /*17b90*/  IMAD R141, R141, UR20, RZ ;  /* 0x000000148d8d7c24 */ /* 0x000fc6000f8e02ff */
[----:B------:R-:W-:Y:S01]  /*17ba0*/  IADD3 R215, P6, PT, R139, R71, RZ ;  /* 0x000000478bd77210 */ /* 0x000fe20007fde0ff */
[----:B------:R1:W-:Y:S01]  /*17bb0*/  STL [R1+0x60], R230 ;  /* 0x000060e601007387 */ /* 0x0003e20000100800 */
[----:B------:R-:W-:Y:S02]  /*17bc0*/  SEL R143, R75, R143, !P2 ;  /* 0x0000008f4b8f7207 */ /* 0x000fe40005000000 */
[-C--:B0-----:R-:W-:Y:S01]  /*17bd0*/  LEA.HI.X.SX32 R121, R139, R70.reuse, 0x1, P6 ;  /* 0x000000468b797211 */ /* 0x081fe200030f0eff */
[----:B------:R0:W-:Y:S01]  /*17be0*/  STL [R1+0x5c], R231 ;  /* 0x00005ce701007387 */ /* 0x0001e20000100800 */
[----:B------:R-:W-:Y:S01]  /*17bf0*/  PRMT R58, RZ, 0x7610, R58 ;  /* 0x00007610ff3a7816 */ /* 0x000fe2000000003a */
[----:B------:R-:W-:Y:S01]  /*17c00*/  @P1 IMAD.MOV.U32 R120, RZ, RZ, R215 ;  /* 0x000000ffff781224 */ /* 0x000fe200078e00d7 */
[----:B-1----:R-:W-:Y:S01]  /*17c10*/  IADD3 R230, P6, PT, R141, R71, RZ ;  /* 0x000000478de67210 */ /* 0x002fe20007fde0ff */
[----:B------:R-:W-:Y:S01]  /*17c20*/  IMAD R143, R143, UR20, RZ ;  /* 0x000000148f8f7c24 */ /* 0x000fe2000f8e02ff */
[----:B------:R-:W-:Y:S01]  /*17c30*/  SEL R145, R75, R145, !P2 ;  /* 0x000000914b917207 */ /* 0x000fe20005000000 */
[----:B------:R1:W-:Y:S01]  /*17c40*/  STL [R1+0x80], R215 ;  /* 0x000080d701007387 */ /* 0x0003e20000100800 */
[----:B0-----:R-:W-:-:S02]  /*17c50*/  LEA.HI.X.SX32 R231, R141, R70, 0x1, P6 ;  /* 0x000000468de77211 */ /* 0x001fc400030f0eff */
[----:B------:R-:W-:Y:S01]  /*17c60*/  PRMT R168, RZ, 0x7610, R168 ;  /* 0x00007610ffa87816 */ /* 0x000fe200000000a8 */
[----:B------:R0:W-:Y:S01]  /*17c70*/  STL [R1+0x7c], R121 ;  /* 0x00007c7901007387 */ /* 0x0001e20000100800 */
[----:B------:R-:W-:-:S03]  /*17c80*/  IMAD R145, R145, UR20, RZ ;  /* 0x0000001491917c24 */ /* 0x000fc6000f8e02ff */
[----:B------:R0:W4:Y:S01]  /*17c90*/  @P1 LDG.E.U8 R58, desc[UR22][R120.64] ;  /* 0x00000016783a1981 */ /* 0x000122000c1e1100 */
[----:B-1----:R-:W-:-:S03]  /*17ca0*/  IADD3 R215, P6, PT, R143, R71, RZ ;  /* 0x000000478fd77210 */ /* 0x002fc60007fde0ff */
[----:B------:R1:W-:Y:S01]  /*17cb0*/  STL [R1+0xa0], R230 ;  /* 0x0000a0e601007387 */ /* 0x0003e20000100800 */
[----:B0-----:R-:W-:Y:S02]  /*17cc0*/  @P1 IMAD.MOV.U32 R120, RZ, RZ, R230 ;  /* 0x000000ffff781224 */ /* 0x001fe400078e00e6 */
[----:B------:R-:W-:Y:S01]  /*17cd0*/  @P1 IMAD.MOV.U32 R121, RZ, RZ, R231 ;  /* 0x000000ffff791224 */ /* 0x000fe200078e00e7 */
[----:B------:R-:W-:-:S04]  /*17ce0*/  SEL R147, R75, R147, !P2 ;  /* 0x000000934b937207 */ /* 0x000fc80005000000 */
[----:B------:R0:W4:Y:S01]  /*17cf0*/  @P1 LDG.E.U8 R168, desc[UR22][R120.64] ;  /* 0x0000001678a81981 */ /* 0x000122000c1e1100 */
[----:B------:R-:W-:-:S03]  /*17d00*/  PRMT R166, RZ, 0x7610, R166 ;  /* 0x00007610ffa67816 */ /* 0x000fc600000000a6 */
[----:B------:R1:W-:Y:S01]  /*17d10*/  STL [R1+0x9c], R231 ;  /* 0x00009ce701007387 */ /* 0x0003e20000100800 */
[-C--:B0-----:R-:W-:Y:S02]  /*17d20*/  LEA.HI.X.SX32 R121, R143, R70.reuse, 0x1, P6 ;  /* 0x000000468f797211 */ /* 0x081fe400030f0eff */
[----:B-1----:R-:W-:Y:S01]  /*17d30*/  IADD3 R230, P6, PT, R145, R71, RZ ;  /* 0x0000004791e67210 */ /* 0x002fe20007fde0ff */
[----:B------:R-:W-:Y:S01]  /*17d40*/  @P1 IMAD.MOV.U32 R120, RZ, RZ, R215 ;  /* 0x000000ffff781224 */ /* 0x000fe200078e00d7 */
[----:B------:R-:W-:Y:S02]  /*17d50*/  SEL R149, R75, R149, !P2 ;  /* 0x000000954b957207 */ /* 0x000fe40005000000 */
[----:B------:R-:W-:Y:S01]  /*17d60*/  LEA.HI.X.SX32 R231, R145, R70, 0x1, P6 ;  /* 0x0000004691e77211 */ /* 0x000fe200030f0eff */
[----:B------:R-:W-:Y:S01]  /*17d70*/  IMAD R147, R147, UR20, RZ ;  /* 0x0000001493937c24 */ /* 0x000fe2000f8e02ff */
[----:B------:R0:W-:Y:S01]  /*17d80*/  STL [R1+0xc0], R215 ;  /* 0x0000c0d701007387 */ /* 0x0001e20000100800 */
[----:B------:R-:W-:-:S03]  /*17d90*/  PRMT R164, RZ, 0x7610, R164 ;  /* 0x00007610ffa47816 */ /* 0x000fc600000000a4 */
[----:B------:R1:W-:Y:S01]  /*17da0*/  STL [R1+0xbc], R121 ;  /* 0x0000bc7901007387 */ /* 0x0003e20000100800 */
[----:B------:R-:W-:-:S03]  /*17db0*/  IMAD R149, R149, UR20, RZ ;  /* 0x0000001495957c24 */ /* 0x000fc6000f8e02ff */
[----:B------:R1:W4:Y:S01]  /*17dc0*/  @P1 LDG.E.U8 R166, desc[UR22][R120.64] ;  /* 0x0000001678a61981 */ /* 0x000322000c1e1100 */
[----:B0-----:R-:W-:-:S03]  /*17dd0*/  IADD3 R215, P6, PT, R147, R71, RZ ;  /* 0x0000004793d77210 */ /* 0x001fc60007fde0ff */
[----:B------:R0:W-:Y:S01]  /*17de0*/  STL [R1+0xe0], R230 ;  /* 0x0000e0e601007387 */ /* 0x0001e20000100800 */
[----:B-1----:R-:W-:Y:S02]  /*17df0*/  @P1 IMAD.MOV.U32 R120, RZ, RZ, R230 ;  /* 0x000000ffff781224 */ /* 0x002fe400078e00e6 */
[----:B------:R-:W-:Y:S01]  /*17e00*/  @P1 IMAD.MOV.U32 R121, RZ, RZ, R231 ;  /* 0x000000ffff791224 */ /* 0x000fe200078e00e7 */
[----:B------:R-:W-:-:S04]  /*17e10*/  SEL R151, R75, R151, !P2 ;  /* 0x000000974b977207 */ /* 0x000fc80005000000 */
[----:B------:R1:W4:Y:S01]  /*17e20*/  @P1 LDG.E.U8 R164, desc[UR22][R120.64] ;  /* 0x0000001678a41981 */ /* 0x000322000c1e1100 */
[----:B------:R-:W-:-:S03]  /*17e30*/  PRMT R162, RZ, 0x7610, R162 ;  /* 0x00007610ffa27816 */ /* 0x000fc600000000a2 */
[----:B------:R0:W-:Y:S01]  /*17e40*/  STL [R1+0xdc], R231 ;  /* 0x0000dce701007387 */ /* 0x0001e20000100800 */
[-C--:B-1----:R-:W-:Y:S02]  /*17e50*/  LEA.HI.X.SX32 R121, R147, R70.reuse, 0x1, P6 ;  /* 0x0000004693797211 */ /* 0x082fe400030f0eff */
[----:B0-----:R-:W-:Y:S01]  /*17e60*/  IADD3 R230, P6, PT, R149, R71, RZ ;  /* 0x0000004795e67210 */ /* 0x001fe20007fde0ff */
        /* <DEDUP_REMOVED lines=17> */
[----:B-1----:R-:W-:Y:S02]  /*17f80*/  LEA.HI.X.SX32 R121, R151, R70, 0x1, P6 ;  /* 0x0000004697797211 */ /* 0x002fe400030f0eff */
[----:B0-----:R-:W-:Y:S01]  /*17f90*/  IADD3 R230, P6, PT, R153, R71, RZ ;  /* 0x0000004799e67210 */ /* 0x001fe20007fde0ff */
[----:B------:R-:W-:-:S03]  /*17fa0*/  @P1 IMAD.MOV.U32 R120, RZ, RZ, R215 ;  /* 0x000000ffff781224 */ /* 0x000fc600078e00d7 */
[----:B------:R-:W-:Y:S01]  /*17fb0*/  LEA.HI.X.SX32 R231, R153, R70, 0x1, P6 ;  /* 0x0000004699e77211 */ /* 0x000fe200030f0eff */
[----:B------:R-:W-:Y:S01]  /*17fc0*/  IMAD R155, R155, UR20, RZ ;  /* 0x000000149b9b7c24 */ /* 0x000fe2000f8e02ff */
[----:B------:R0:W-:Y:S01]  /*17fd0*/  STL [R1+0x140], R215 ;  /* 0x000140d701007387 */ /* 0x0001e20000100800 */
[----:B------:R-:W-:Y:S02]  /*17fe0*/  SEL R157, R75, R157, !P2 ;  /* 0x0000009d4b9d7207 */ /* 0x000fe40005000000 */
[----:B------:R-:W-:Y:S01]  /*17ff0*/  PRMT R156, RZ, 0x7610, R156 ;  /* 0x00007610ff9c7816 */ /* 0x000fe2000000009c */
[----:B------:R1:W-:Y:S04]  /*18000*/  STL [R1+0x13c], R121 ;  /* 0x00013c7901007387 */ /* 0x0003e80000100800 */
[----:B------:R1:W4:Y:S01]  /*18010*/  @P1 LDG.E.U8 R158, desc[UR22][R120.64] ;  /* 0x00000016789e1981 */ /* 0x000322000c1e1100 */
[----:B------:R-:W-:Y:S01]  /*18020*/  IMAD R157, R157, UR20, RZ ;  /* 0x000000149d9d7c24 */ /* 0x000fe2000f8e02ff */
[----:B0-----:R-:W-:Y:S01]  /*18030*/  IADD3 R215, P6, PT, R155, R71, RZ ;  /* 0x000000479bd77210 */ /* 0x001fe20007fde0ff */
[----:B-1----:R-:W-:-:S02]  /*18040*/  @P1 IMAD.MOV.U32 R120, RZ, RZ, R230 ;  /* 0x000000ffff781224 */ /* 0x002fc400078e00e6 */
[----:B------:R-:W-:-:S05]  /*18050*/  @P1 IMAD.MOV.U32 R121, RZ, RZ, R231 ;  /* 0x000000ffff791224 */ /* 0x000fca00078e00e7 */
[----:B------:R0:W4:Y:S01]  /*18060*/  @P1 LDG.E.U8 R156, desc[UR22][R120.64] ;  /* 0x00000016789c1981 */ /* 0x000122000c1e1100 */
[----:B------:R-:W-:Y:S02]  /*18070*/  SEL R159, R75, R159, !P2 ;  /* 0x0000009f4b9f7207 */ /* 0x000fe40005000000 */
[----:B------:R-:W-:Y:S02]  /*18080*/  PRMT R154, RZ, 0x7610, R154 ;  /* 0x00007610ff9a7816 */ /* 0x000fe4000000009a */
[----:B0-----:R-:W-:Y:S01]  /*18090*/  LEA.HI.X.SX32 R121, R155, R70, 0x1, P6 ;  /* 0x000000469b797211 */ /* 0x001fe200030f0eff */
[----:B------:R-:W-:Y:S01]  /*180a0*/  STL [R1+0x160], R230 ;  /* 0x000160e601007387 */ /* 0x000fe20000100800 */
[----:B------:R-:W-:-:S03]  /*180b0*/  IMAD R159, R159, UR20, RZ ;  /* 0x000000149f9f7c24 */ /* 0x000fc6000f8e02ff */
[----:B------:R0:W-:Y:S01]  /*180c0*/  STL [R1+0x15c], R231 ;  /* 0x00015ce701007387 */ /* 0x0001e20000100800 */
[----:B------:R-:W-:-:S03]  /*180d0*/  PRMT R153, RZ, 0x7610, R153 ;  /* 0x00007610ff997816 */ /* 0x000fc60000000099 */
[----:B0-----:R-:W5:Y:S04]  /*180e0*/  LDL.LU R231, [R1+0x950] ;  /* 0x0009500001e77983 */ /* 0x001f680000300800 */
[----:B------:R-:W5:Y:S04]  /*180f0*/  LDL.LU R230, [R1+0x94c] ;  /* 0x00094c0001e67983 */ /* 0x000f680000300800 */
[----:B------:R0:W-:Y:S04]  /*18100*/  STL [R1+0x1a0], R215 ;  /* 0x0001a0d701007387 */ /* 0x0001e80000100800 */
[----:B------:R1:W-:Y:S01]  /*18110*/  STL [R1+0x19c], R121 ;  /* 0x00019c7901007387 */ /* 0x0003e20000100800 */
[----:B------:R-:W-:-:S05]  /*18120*/  SEL R161, R75, R161, !P2 ;  /* 0x000000a14ba17207 */ /* 0x000fca0005000000 */
[----:B------:R-:W-:Y:S01]  /*18130*/  IMAD R161, R161, UR20, RZ ;  /* 0x00000014a1a17c24 */ /* 0x000fe2000f8e02ff */
[----:B------:R-:W-:Y:S02]  /*18140*/  SEL R163, R75, R163, !P2 ;  /* 0x000000a34ba37207 */ /* 0x000fe40005000000 */
[----:B------:R-:W-:Y:S01]  /*18150*/  PRMT R152, RZ, 0x7610, R152 ;  /* 0x00007610ff987816 */ /* 0x000fe20000000098 */
[----:B--2---:R-:W-:Y:S02]  /*18160*/  IMAD.MOV.U32 R120, RZ, RZ, R223 ;  /* 0x000000ffff787224 */ /* 0x004fe400078e00df */
[----:B------:R-:W-:Y:S01]  /*18170*/  IMAD R163, R163, UR20, RZ ;  /* 0x00000014a3a37c24 */ /* 0x000fe2000f8e02ff */
[----:B------:R-:W-:Y:S01]  /*18180*/  PRMT R151, RZ, 0x7610, R151 ;  /* 0x00007610ff977816 */ /* 0x000fe20000000097 */
[----:B---3--:R-:W-:Y:S01]  /*18190*/  IMAD.MOV.U32 R155, RZ, RZ, R222 ;  /* 0x000000ffff9b7224 */ /* 0x008fe200078e00de */
[----:B------:R-:W-:-:S04]  /*181a0*/  IADD3 R222, P6, PT, R157, R71, RZ ;  /* 0x000000479dde7210 */ /* 0x000fc80007fde0ff */
[----:B------:R-:W-:Y:S01]  /*181b0*/  LEA.HI.X.SX32 R223, R157, R70, 0x1, P6 ;  /* 0x000000469ddf7211 */ /* 0x000fe200030f0eff */
[----:B------:R-:W-:Y:S02]  /*181c0*/  IMAD.MOV.U32 R157, RZ, RZ, R120 ;  /* 0x000000ffff9d7224 */ /* 0x000fe400078e0078 */
[----:B------:R-:W-:Y:S01]  /*181d0*/  @P1 IMAD.MOV.U32 R120, RZ, RZ, R215 ;  /* 0x000000ffff781224 */ /* 0x000fe200078e00d7 */
[----:B0-----:R-:W-:-:S04]  /*181e0*/  IADD3 R215, P6, PT, R159, R71, RZ ;  /* 0x000000479fd77210 */ /* 0x001fc80007fde0ff */
[----:B------:R0:W2:Y:S02]  /*181f0*/  @P1 LDG.E.U8 R154, desc[UR22][R120.64] ;  /* 0x00000016789a1981 */ /* 0x0000a4000c1e1100 */
[----:B0-----:R-:W-:Y:S02]  /*18200*/  @P1 IMAD.MOV.U32 R120, RZ, RZ, R222 ;  /* 0x000000ffff781224 */ /* 0x001fe400078e00de */
[----:B-1----:R-:W-:Y:S01]  /*18210*/  @P1 IMAD.MOV.U32 R121, RZ, RZ, R223 ;  /* 0x000000ffff791224 */ /* 0x002fe200078e00df */
[----:B------:R-:W-:Y:S04]  /*18220*/  STL [R1+0x1c0], R222 ;  /* 0x0001c0de01007387 */ /* 0x000fe80000100800 */
[----:B------:R0:W3:Y:S04]  /*18230*/  @P1 LDG.E.U8 R153, desc[UR22][R120.64] ;  /* 0x0000001678991981 */ /* 0x0000e8000c1e1100 */
[----:B------:R1:W-:Y:S01]  /*18240*/  STL [R1+0x1bc], R223 ;  /* 0x0001bcdf01007387 */ /* 0x0003e20000100800 */
[----:B0-----:R-:W-:Y:S01]  /*18250*/  IMAD.MOV.U32 R121, RZ, RZ, R215 ;  /* 0x000000ffff797224 */ /* 0x001fe200078e00d7 */
[----:B------:R-:W-:-:S02]  /*18260*/  LEA.HI.X.SX32 R120, R159, R70, 0x1, P6 ;  /* 0x000000469f787211 */ /* 0x000fc400030f0eff */
[----:B-1----:R-:W5:Y:S02]  /*18270*/  LDL.LU R223, [R1+0x948] ;  /* 0x0009480001df7983 */ /* 0x002f640000300800 */
[----:B------:R-:W-:Y:S02]  /*18280*/  @P1 LOP3.LUT R121, R121, R120, RZ, 0x3c, !PT ;  /* 0x0000007879791212 */ /* 0x000fe400078e3cff */
[----:B------:R-:W5:Y:S01]  /*18290*/  LDL.LU R222, [R1+0x944] ;  /* 0x0009440001de7983 */ /* 0x000f620000300800 */
[----:B------:R-:W-:-:S03]  /*182a0*/  IMAD.MOV.U32 R159, RZ, RZ, R214 ;  /* 0x000000ffff9f7224 */ /* 0x000fc600078e00d6 */
[----:B------:R-:W-:Y:S01]  /*182b0*/  STL [R1+0x1e0], R215 ;  /* 0x0001e0d701007387 */ /* 0x000fe20000100800 */
[----:B------:R-:W-:-:S03]  /*182c0*/  IADD3 R214, P6, PT, R161, R71, RZ ;  /* 0x00000047a1d67210 */ /* 0x000fc60007fde0ff */
[----:B------:R0:W-:Y:S02]  /*182d0*/  STL [R1+0x1dc], R120 ;  /* 0x0001dc7801007387 */ /* 0x0001e40000100800 */
[----:B0-----:R-:W-:Y:S02]  /*182e0*/  @P1 LOP3.LUT R120, R121, R120, RZ, 0x3c, !PT ;  /* 0x0000007879781212 */ /* 0x001fe400078e3cff */
[----:B------:R-:W-:Y:S02]  /*182f0*/  LEA.HI.X.SX32 R215, R161, R70, 0x1, P6 ;  /* 0x00000046a1d77211 */ /* 0x000fe400030f0eff */
[----:B------:R-:W-:Y:S01]  /*18300*/  @P1 LOP3.LUT R121, R121, R120, RZ, 0x3c, !PT ;  /* 0x0000007879791212 */ /* 0x000fe200078e3cff */
[----:B------:R-:W-:Y:S02]  /*18310*/  IMAD.MOV.U32 R161, RZ, RZ, R159 ;  /* 0x000000ffffa17224 */ /* 0x000fe400078e009f */
[----:B------:R-:W-:Y:S02]  /*18320*/  IMAD.MOV.U32 R159, RZ, RZ, R157 ;  /* 0x000000ffff9f7224 */ /* 0x000fe400078e009d */
[----:B------:R0:W2:Y:S01]  /*18330*/  @P1 LDG.E.U8 R152, desc[UR22][R120.64] ;  /* 0x0000001678981981 */ /* 0x0000a2000c1e1100 */
[----:B------:R-:W-:Y:S01]  /*18340*/  IMAD.MOV.U32 R157, RZ, RZ, R207 ;  /* 0x000000ffff9d7224 */ /* 0x000fe200078e00cf */
[----:B------:R-:W-:-:S02]  /*18350*/  IADD3 R207, P6, PT, R163, R71, RZ ;  /* 0x00000047a3cf7210 */ /* 0x000fc40007fde0ff */
[----:B------:R-:W-:Y:S01]  /*18360*/  SEL R165, R75, R165, !P2 ;  /* 0x000000a54ba57207 */ /* 0x000fe20005000000 */
[----:B0-----:R-:W-:Y:S02]  /*18370*/  @P1 IMAD.MOV.U32 R120, RZ, RZ, R214 ;  /* 0x000000ffff781224 */ /* 0x001fe400078e00d6 */
[----:B------:R-:W-:Y:S01]  /*18380*/  @P1 IMAD.MOV.U32 R121, RZ, RZ, R215 ;  /* 0x000000ffff791224 */ /* 0x000fe200078e00d7 */
[----:B------:R-:W-:Y:S04]  /*18390*/  STL [R1+0x200], R214 ;  /* 0x000200d601007387 */ /* 0x000fe80000100800 */
[----:B------:R0:W2:Y:S01]  /*183a0*/  @P1 LDG.E.U8 R151, desc[UR22][R120.64] ;  /* 0x0000001678971981 */ /* 0x0000a2000c1e1100 */
[----:B------:R-:W-:-:S03]  /*183b0*/  IMAD R165, R165, UR20, RZ ;  /* 0x00000014a5a57c24 */ /* 0x000fc6000f8e02ff */
[----:B------:R1:W-:Y:S01]  /*183c0*/  STL [R1+0x1fc], R215 ;  /* 0x0001fcd701007387 */ /* 0x0003e20000100800 */
[----:B0-----:R-:W-:Y:S01]  /*183d0*/  IMAD.MOV.U32 R121, RZ, RZ, R207 ;  /* 0x000000ffff797224 */ /* 0x001fe200078e00cf */
[----:B------:R-:W-:Y:S02]  /*183e0*/  LEA.HI.X.SX32 R120, R163, R70, 0x1, P6 ;  /* 0x00000046a3787211 */ /* 0x000fe400030f0eff */
[----:B-1----:R-:W5:Y:S02]  /*183f0*/  LDL.LU R215, [R1+0x940] ;  /* 0x0009400001d77983 */ /* 0x002f640000300800 */
[----:B------:R-:W-:Y:S02]  /*18400*/  @P1 LOP3.LUT R121, R121, R120, RZ, 0x3c, !PT ;  /* 0x0000007879791212 */ /* 0x000fe400078e3cff */
[----:B------:R-:W5:Y:S01]  /*18410*/  LDL.LU R214, [R1+0x93c] ;  /* 0x00093c0001d67983 */ /* 0x000f620000300800 */
[----:B------:R-:W-:-:S03]  /*18420*/  SEL R167, R75, R167, !P2 ;  /* 0x000000a74ba77207 */ /* 0x000fc60005000000 */
[----:B------:R0:W-:Y:S04]  /*18430*/  STL [R1+0x220], R207 ;  /* 0x000220cf01007387 */ /* 0x0001e80000100800 */
[----:B------:R1:W-:Y:S01]  /*18440*/  STL [R1+0x21c], R120 ;  /* 0x00021c7801007387 */ /* 0x0003e20000100800 */
[----:B------:R-:W-:Y:S02]  /*18450*/  PRMT R149, RZ, 0x7610, R149 ;  /* 0x00007610ff957816 */ /* 0x000fe40000000095 */
[----:B0-----:R-:W-:Y:S02]  /*18460*/  IADD3 R207, P6, PT, R165, R71, RZ ;  /* 0x00000047a5cf7210 */ /* 0x001fe40007fde0ff */
[----:B-1----:R-:W-:Y:S01]  /*18470*/  @P1 LOP3.LUT R120, R121, R120, RZ, 0x3c, !PT ;  /* 0x0000007879781212 */ /* 0x002fe200078e3cff */
[----:B------:R-:W-:Y:S01]  /*18480*/  IMAD R167, R167, UR20, RZ ;  /* 0x00000014a7a77c24 */ /* 0x000fe2000f8e02ff */
[----:B------:R-:W-:-:S02]  /*18490*/  LEA.HI.X.SX32 R165, R165, R70, 0x1, P6 ;  /* 0x00000046a5a57211 */ /* 0x000fc400030f0eff */
[----:B------:R-:W-:Y:S02]  /*184a0*/  @P1 LOP3.LUT R121, R121, R120, RZ, 0x3c, !PT ;  /* 0x0000007879791212 */ /* 0x000fe400078e3cff */
[----:B------:R-:W-:-:S03]  /*184b0*/  PRMT R148, RZ, 0x7610, R148 ;  /* 0x00007610ff947816 */ /* 0x000fc60000000094 */
[----:B------:R0:W2:Y:S01]  /*184c0*/  @P1 LDG.E.U8 R149, desc[UR22][R120.64] ;  /* 0x0000001678951981 */ /* 0x0000a2000c1e1100 */
[----:B------:R-:W-:Y:S02]  /*184d0*/  IADD3 R163, P6, PT, R167, R71, RZ ;  /* 0x00000047a7a37210 */ /* 0x000fe40007fde0ff */
[----:B------:R-:W-:Y:S01]  /*184e0*/  SEL R169, R75, R169, !P2 ;  /* 0x000000a94ba97207 */ /* 0x000fe20005000000 */
[----:B0-----:R-:W-:Y:S02]  /*184f0*/  @P1 IMAD.MOV.U32 R120, RZ, RZ, R207 ;  /* 0x000000ffff781224 */ /* 0x001fe400078e00cf */
[----:B------:R-:W-:-:S05]  /*18500*/  @P1 IMAD.MOV.U32 R121, RZ, RZ, R165 ;  /* 0x000000ffff791224 */ /* 0x000fca00078e00a5 */
[----:B------:R0:W2:Y:S01]  /*18510*/  @P1 LDG.E.U8 R148, desc[UR22][R120.64] ;  /* 0x0000001678941981 */ /* 0x0000a2000c1e1100 */
[----:B------:R-:W-:Y:S01]  /*18520*/  IMAD R169, R169, UR20, RZ ;  /* 0x00000014a9a97c24 */ /* 0x000fe2000f8e02ff */
[----:B------:R-:W-:Y:S02]  /*18530*/  SEL R105, R75, R105, !P2 ;  /* 0x000000694b697207 */ /* 0x000fe40005000000 */
[----:B------:R1:W-:Y:S01]  /*18540*/  STL [R1+0x240], R207 ;  /* 0x000240cf01007387 */ /* 0x0003e20000100800 */
[----:B0-----:R-:W-:Y:S01]  /*18550*/  IMAD.MOV.U32 R121, RZ, RZ, R163 ;  /* 0x000000ffff797224 */ /* 0x001fe200078e00a3 */
[----:B------:R-:W-:Y:S02]  /*18560*/  LEA.HI.X.SX32 R120, R167, R70, 0x1, P6 ;  /* 0x00000046a7787211 */ /* 0x000fe400030f0eff */
[----:B------:R-:W-:Y:S02]  /*18570*/  STL [R1+0x23c], R165 ;  /* 0x00023ca501007387 */ /* 0x000fe40000100800 */
[----:B------:R-:W-:-:S02]  /*18580*/  @P1 LOP3.LUT R121, R121, R120, RZ, 0x3c, !PT ;  /* 0x0000007879791212 */ /* 0x000fc400078e3cff */
[----:B-1----:R-:W5:Y:S04]  /*18590*/  LDL.LU R207, [R1+0x938] ;  /* 0x0009380001cf7983 */ /* 0x002f680000300800 */
[----:B------:R0:W-:Y:S01]  /*185a0*/  STL [R1+0x260], R163 ;  /* 0x000260a301007387 */ /* 0x0001e20000100800 */
[----:B------:R-:W-:-:S03]  /*185b0*/  IMAD R105, R105, UR20, RZ ;  /* 0x0000001469697c24 */ /* 0x000fc6000f8e02ff */
[----:B------:R1:W-:Y:S01]  /*185c0*/  STL [R1+0x25c], R120 ;  /* 0x00025c7801007387 */ /* 0x0003e20000100800 */
[----:B------:R-:W-:Y:S02]  /*185d0*/  PRMT R147, RZ, 0x7610, R147 ;  /* 0x00007610ff937816 */ /* 0x000fe40000000093 */
[----:B------:R-:W-:Y:S02]  /*185e0*/  SEL R102, R75, R102, !P2 ;  /* 0x000000664b667207 */ /* 0x000fe40005000000 */
[-C--:B0-----:R-:W-:Y:S02]  /*185f0*/  IADD3 R163, P6, PT, R169, R71.reuse, RZ ;  /* 0x00000047a9a37210 */ /* 0x081fe40007fde0ff */
[----:B-1----:R-:W-:Y:S02]  /*18600*/  @P1 LOP3.LUT R120, R121, R120, RZ, 0x3c, !PT ;  /* 0x0000007879781212 */ /* 0x002fe400078e3cff */
[----:B------:R-:W-:Y:S02]  /*18610*/  LEA.HI.X.SX32 R165, R169, R70, 0x1, P6 ;  /* 0x00000046a9a57211 */ /* 0x000fe400030f0eff */
[----:B------:R-:W-:Y:S01]  /*18620*/  @P1 LOP3.LUT R121, R121, R120, RZ, 0x3c, !PT ;  /* 0x0000007879791212 */ /* 0x000fe200078e3cff */
[----:B------:R-:W-:Y:S01]  /*18630*/  IMAD R102, R102, UR20, RZ ;  /* 0x0000001466667c24 */ /* 0x000fe2000f8e02ff */
[----:B------:R-:W-:-:S02]  /*18640*/  IADD3 R167, P6, PT, R105, R71, RZ ;  /* 0x0000004769a77210 */ /* 0x000fc40007fde0ff */
[----:B------:R-:W-:Y:S01]  /*18650*/  PRMT R146, RZ, 0x7610, R146 ;  /* 0x00007610ff927816 */ /* 0x000fe20000000092 */
[----:B------:R0:W2:Y:S01]  /*18660*/  @P1 LDG.E.U8 R147, desc[UR22][R120.64] ;  /* 0x0000001678931981 */ /* 0x0000a2000c1e1100 */
[----:B------:R-:W-:Y:S02]  /*18670*/  SEL R99, R75, R99, !P2 ;  /* 0x000000634b637207 */ /* 0x000fe40005000000 */
[----:B------:R-:W-:Y:S01]  /*18680*/  LEA.HI.X.SX32 R169, R105, R70, 0x1, P6 ;  /* 0x0000004669a97211 */ /* 0x000fe200030f0eff */
[----:B------:R1:W-:Y:S01]  /*18690*/  STL [R1+0x280], R163 ;  /* 0x000280a301007387 */ /* 0x0003e20000100800 */
[----:B------:R-:W-:Y:S01]  /*186a0*/  PRMT R145, RZ, 0x7610, R145 ;  /* 0x00007610ff917816 */ /* 0x000fe20000000091 */
[----:B------:R-:W-:Y:S02]  /*186b0*/  IMAD R99, R99, UR20, RZ ;  /* 0x0000001463637c24 */ /* 0x000fe4000f8e02ff */
[----:B0-----:R-:W-:Y:S02]  /*186c0*/  @P1 IMAD.MOV.U32 R120, RZ, RZ, R163 ;  /* 0x000000ffff781224 */ /* 0x001fe400078e00a3 */
[----:B------:R-:W-:Y:S01]  /*186d0*/  @P1 IMAD.MOV.U32 R121, RZ, RZ, R165 ;  /* 0x000000ffff791224 */ /* 0x000fe200078e00a5 */
[----:B-1----:R-:W-:Y:S01]  /*186e0*/  IADD3 R163, P6, PT, R102, R71, RZ ;  /* 0x0000004766a37210 */ /* 0x002fe20007fde0ff */
[----:B------:R0:W-:Y:S01]  /*186f0*/  STL [R1+0x27c], R165 ;  /* 0x00027ca501007387 */ /* 0x0001e20000100800 */
[----:B------:R-:W-:-:S03]  /*18700*/  SEL R96, R75, R96, !P2 ;  /* 0x000000604b607207 */ /* 0x000fc60005000000 */
[----:B------:R1:W2:Y:S01]  /*18710*/  @P1 LDG.E.U8 R146, desc[UR22][R120.64] ;  /* 0x0000001678921981 */ /* 0x0002a2000c1e1100 */
[----:B------:R-:W-:Y:S01]  /*18720*/  PRMT R144, RZ, 0x7610, R144 ;  /* 0x00007610ff907816 */ /* 0x000fe20000000090 */
[----:B------:R-:W-:Y:S02]  /*18730*/  IMAD R96, R96, UR20, RZ ;  /* 0x0000001460607c24 */ /* 0x000fe4000f8e02ff */
[----:B------:R4:W-:Y:S01]  /*18740*/  STL [R1+0x2a0], R167 ;  /* 0x0002a0a701007387 */ /* 0x0009e20000100800 */
[----:B0-----:R-:W-:Y:S01]  /*18750*/  LEA.HI.X.SX32 R165, R102, R70, 0x1, P6 ;  /* 0x0000004666a57211 */ /* 0x001fe200030f0eff */
[----:B-1----:R-:W-:Y:S02]  /*18760*/  @P1 IMAD.MOV.U32 R120, RZ, RZ, R167 ;  /* 0x000000ffff781224 */ /* 0x002fe400078e00a7 */
[----:B------:R-:W-:Y:S01]  /*18770*/  @P1 IMAD.MOV.U32 R121, RZ, RZ, R169 ;  /* 0x000000ffff791224 */ /* 0x000fe200078e00a9 */
[----:B----4-:R-:W-:Y:S01]  /*18780*/  IADD3 R167, P6, PT, R99, R71, RZ ;  /* 0x0000004763a77210 */ /* 0x010fe20007fde0ff */
[----:B------:R0:W-:Y:S01]  /*18790*/  STL [R1+0x29c], R169 ;  /* 0x00029ca901007387 */ /* 0x0001e20000100800 */
[----:B------:R-:W-:-:S03]  /*187a0*/  SEL R93, R75, R93, !P2 ;  /* 0x0000005d4b5d7207 */ /* 0x000fc60005000000 */
[----:B------:R1:W4:Y:S01]  /*187b0*/  @P1 LDG.E.U8 R145, desc[UR22][R120.64] ;  /* 0x0000001678911981 */ /* 0x000322000c1e1100 */
[----:B------:R-:W-:Y:S01]  /*187c0*/  SEL R90, R75, R90, !P2 ;  /* 0x0000005a4b5a7207 */ /* 0x000fe20005000000 */
[----:B------:R-:W-:Y:S02]  /*187d0*/  IMAD R93, R93, UR20, RZ ;  /* 0x000000145d5d7c24 */ /* 0x000fe4000f8e02ff */
[----:B------:R1:W-:Y:S01]  /*187e0*/  STL [R1+0x2c0], R163 ;  /* 0x0002c0a301007387 */ /* 0x0003e20000100800 */
[----:B0-----:R-:W-:Y:S01]  /*187f0*/  LEA.HI.X.SX32 R169, R99, R70, 0x1, P6 ;  /* 0x0000004663a97211 */ /* 0x001fe200030f0eff */
[----:B-1----:R-:W-:Y:S02]  /*18800*/  @P1 IMAD.MOV.U32 R120, RZ, RZ, R163 ;  /* 0x000000ffff781224 */ /* 0x002fe400078e00a3 */
[----:B------:R-:W-:Y:S01]  /*18810*/  @P1 IMAD.MOV.U32 R121, RZ, RZ, R165 ;  /* 0x000000ffff791224 */ /* 0x000fe200078e00a5 */
[----:B------:R-:W-:Y:S01]  /*18820*/  IADD3 R163, P6, PT, R96, R71, RZ ;  /* 0x0000004760a37210 */ /* 0x000fe20007fde0ff */
[----:B------:R0:W-:Y:S01]  /*18830*/  STL [R1+0x2bc], R165 ;  /* 0x0002bca501007387 */ /* 0x0001e20000100800 */
[----:B------:R-:W-:-:S03]  /*18840*/  PRMT R143, RZ, 0x7610, R143 ;  /* 0x00007610ff8f7816 */ /* 0x000fc6000000008f */
[----:B------:R1:W2:Y:S01]  /*18850*/  @P1 LDG.E.U8 R144, desc[UR22][R120.64] ;  /* 0x0000001678901981 */ /* 0x0002a2000c1e1100 */
[----:B------:R-:W-:Y:S01]  /*18860*/  IMAD R90, R90, UR20, RZ ;  /* 0x000000145a5a7c24 */ /* 0x000fe2000f8e02ff */
[----:B------:R-:W-:Y:S02]  /*18870*/  SEL R87, R75, R87, !P2 ;  /* 0x000000574b577207 */ /* 0x000fe40005000000 */
        /* <DEDUP_REMOVED lines=8> */
[----:B------:R-:W-:-:S03]  /*18900*/  SEL R84, R75, R84, !P2 ;  /* 0x000000544b547207 */ /* 0x000fc60005000000 */
[----:B------:R1:W-:Y:S01]  /*18910*/  STL [R1+0x300], R163 ;  /* 0x000300a301007387 */ /* 0x0003e20000100800 */
[----:B0-----:R-:W-:Y:S01]  /*18920*/  LEA.HI.X.SX32 R169, R93, R70, 0x1, P6 ;  /* 0x000000465da97211 */ /* 0x001fe200030f0eff */
[----:B------:R-:W-:Y:S02]  /*18930*/  IMAD R93, R87, UR20, RZ ;  /* 0x00000014575d7c24 */ /* 0x000fe4000f8e02ff */
[----:B-1----:R-:W-:Y:S02]  /*18940*/  @P1 IMAD.MOV.U32 R120, RZ, RZ, R163 ;  /* 0x000000ffff781224 */ /* 0x002fe400078e00a3 */
[----:B------:R-:W-:Y:S01]  /*18950*/  @P1 IMAD.MOV.U32 R121, RZ, RZ, R165 ;  /* 0x000000ffff791224 */ /* 0x000fe200078e00a5 */
[----:B------:R-:W-:Y:S01]  /*18960*/  IADD3 R163, P6, PT, R90, R71, RZ ;  /* 0x000000475aa37210 */ /* 0x000fe20007fde0ff */
[----:B------:R0:W-:Y:S01]  /*18970*/  STL [R1+0x2fc], R165 ;  /* 0x0002fca501007387 */ /* 0x0001e20000100800 */
[----:B------:R-:W-:-:S03]  /*18980*/  PRMT R141, RZ, 0x7610, R141 ;  /* 0x00007610ff8d7816 */ /* 0x000fc6000000008d */
[----:B------:R1:W2:Y:S01]  /*18990*/  @P1 LDG.E.U8 R142, desc[UR22][R120.64] ;  /* 0x00000016788e1981 */ /* 0x0002a2000c1e1100 */
[----:B------:R-:W-:-:S03]  /*189a0*/  IMAD R87, R84, UR20, RZ ;  /* 0x0000001454577c24 */ /* 0x000fc6000f8e02ff */
[----:B------:R1:W-:Y:S01]  /*189b0*/  STL [R1+0x320], R167 ;  /* 0x000320a701007387 */ /* 0x0003e20000100800 */
[----:B0-----:R-:W-:Y:S01]  /*189c0*/  LEA.HI.X.SX32 R165, R90, R70, 0x1, P6 ;  /* 0x000000465aa57211 */ /* 0x001fe200030f0eff */
[----:B-1----:R-:W-:Y:S02]  /*189d0*/  @P1 IMAD.MOV.U32 R120, RZ, RZ, R167 ;  /* 0x000000ffff781224 */ /* 0x002fe400078e00a7 */
[----:B------:R-:W-:Y:S01]  /*189e0*/  @P1 IMAD.MOV.U32 R121, RZ, RZ, R169 ;  /* 0x000000ffff791224 */ /* 0x000fe200078e00a9 */
[----:B------:R-:W-:Y:S01]  /*189f0*/  IADD3 R167, P6, PT, R93, R71, RZ ;  /* 0x000000475da77210 */ /* 0x000fe20007fde0ff */
[----:B------:R0:W-:Y:S01]  /*18a00*/  STL [R1+0x31c], R169 ;  /* 0x00031ca901007387 */ /* 0x0001e20000100800 */
[----:B------:R-:W-:-:S03]  /*18a10*/  SEL R81, R75, R81, !P2 ;  /* 0x000000514b517207 */ /* 0x000fc60005000000 */
[----:B------:R1:W2:Y:S01]  /*18a20*/  @P1 LDG.E.U8 R141, desc[UR22][R120.64] ;  /* 0x00000016788d1981 */ /* 0x0002a2000c1e1100 */
[----:B------:R-:W-:Y:S01]  /*18a30*/  PRMT R139, RZ, 0x7610, R139 ;  /* 0x00007610ff8b7816 */ /* 0x000fe2000000008b */
[----:B------:R-:W-:Y:S02]  /*18a40*/  IMAD R90, R81, UR20, RZ ;  /* 0x00000014515a7c24 */ /* 0x000fe4000f8e02ff */
[----:B------:R1:W-:Y:S01]  /*18a50*/  STL [R1+0x340], R163 ;  /* 0x000340a301007387 */ /* 0x0003e20000100800 */
[----:B0-----:R-:W-:Y:S01]  /*18a60*/  LEA.HI.X.SX32 R169, R93, R70, 0x1, P6 ;  /* 0x000000465da97211 */ /* 0x001fe200030f0eff */
[----:B-1----:R-:W-:Y:S01]  /*18a70*/  @P1 IMAD.MOV.U32 R120, RZ, RZ, R163 ;  /* 0x000000ffff781224 */ /* 0x002fe200078e00a3 */
[----:B------:R-:W-:Y:S02]  /*18a80*/  SEL R84, R75, R80, !P2 ;  /* 0x000000504b547207 */ /* 0x000fe40005000000 */
[----:B------:R-:W-:Y:S01]  /*18a90*/  IADD3 R163, P6, PT, R87, R71, RZ ;  /* 0x0000004757a37210 */ /* 0x000fe20007fde0ff */
[----:B------:R0:W-:Y:S01]  /*18aa0*/  STL [R1+0x33c], R165 ;  /* 0x00033ca501007387 */ /* 0x0001e20000100800 */
[----:B------:R-:W-:-:S02]  /*18ab0*/  @P1 IMAD.MOV.U32 R121, RZ, RZ, R165 ;  /* 0x000000ffff791224 */ /* 0x000fc400078e00a5 */
[----:B------:R-:W-:Y:S02]  /*18ac0*/  @P1 IMAD.MOV.U32 R80, RZ, RZ, R167 ;  /* 0x000000ffff501224 */ /* 0x000fe400078e00a7 */
[----:B------:R-:W-:Y:S01]  /*18ad0*/  @P1 IMAD.MOV.U32 R81, RZ, RZ, R169 ;  /* 0x000000ffff511224 */ /* 0x000fe200078e00a9 */
[----:B------:R1:W-:Y:S01]  /*18ae0*/  STL [R1+0x360], R167 ;  /* 0x000360a701007387 */ /* 0x0003e20000100800 */
[----:B------:R-:W-:Y:S01]  /*18af0*/  IMAD R84, R84, UR20, RZ ;  /* 0x0000001454547c24 */ /* 0x000fe2000f8e02ff */
[----:B0-----:R-:W-:Y:S02]  /*18b00*/  LEA.HI.X.SX32 R165, R87, R70, 0x1, P6 ;  /* 0x0000004657a57211 */ /* 0x001fe400030f0eff */
[----:B------:R0:W2:Y:S01]  /*18b10*/  @P1 LDG.E.U8 R139, desc[UR22][R80.64] ;  /* 0x00000016508b1981 */ /* 0x0000a2000c1e1100 */
[----:B------:R-:W-:Y:S02]  /*18b20*/  PRMT R138, RZ, 0x7610, R138 ;  /* 0x00007610ff8a7816 */ /* 0x000fe4000000008a */
[----:B------:R-:W-:-:S02]  /*18b30*/  SEL R83, R75, R83, !P2 ;  /* 0x000000534b537207 */ /* 0x000fc40005000000 */
[C---:B-1----:R-:W-:Y:S01]  /*18b40*/  IADD3 R167, P6, PT, R90.reuse, R71, RZ ;  /* 0x000000475aa77210 */ /* 0x042fe20007fde0ff */
[----:B------:R1:W-:Y:S01]  /*18b50*/  STL [R1+0x35c], R169 ;  /* 0x00035ca901007387 */ /* 0x0003e20000100800 */
[----:B0-----:R-:W-:Y:S02]  /*18b60*/  @P1 IMAD.MOV.U32 R80, RZ, RZ, R163 ;  /* 0x000000ffff501224 */ /* 0x001fe400078e00a3 */
[----:B------:R-:W-:Y:S01]  /*18b70*/  @P1 IMAD.MOV.U32 R81, RZ, RZ, R165 ;  /* 0x000000ffff511224 */ /* 0x000fe200078e00a5 */
[----:B------:R0:W-:Y:S01]  /*18b80*/  STL [R1+0x380], R163 ;  /* 0x000380a301007387 */ /* 0x0001e20000100800 */
[----:B-1----:R-:W-:Y:S01]  /*18b90*/  LEA.HI.X.SX32 R169, R90, R70, 0x1, P6 ;  /* 0x000000465aa97211 */ /* 0x002fe200030f0eff */
[----:B------:R-:W-:Y:S02]  /*18ba0*/  IMAD R83, R83, UR20, RZ ;  /* 0x0000001453537c24 */ /* 0x000fe4000f8e02ff */
[----:B------:R1:W2:Y:S01]  /*18bb0*/  @P1 LDG.E.U8 R138, desc[UR22][R80.64] ;  /* 0x00000016508a1981 */ /* 0x0002a2000c1e1100 */
[----:B------:R-:W-:-:S02]  /*18bc0*/  PRMT R137, RZ, 0x7610, R137 ;  /* 0x00007610ff897816 */ /* 0x000fc40000000089 */
[C---:B------:R-:W-:Y:S02]  /*18bd0*/  SEL R82, R75.reuse, R82, !P2 ;  /* 0x000000524b527207 */ /* 0x040fe40005000000 */
[C---:B0-----:R-:W-:Y:S01]  /*18be0*/  IADD3 R163, P6, PT, R84.reuse, R71, RZ ;  /* 0x0000004754a37210 */ /* 0x041fe20007fde0ff */
[----:B------:R0:W-:Y:S01]  /*18bf0*/  STL [R1+0x37c], R165 ;  /* 0x00037ca501007387 */ /* 0x0001e20000100800 */
[----:B-1----:R-:W-:Y:S02]  /*18c00*/  @P1 IMAD.MOV.U32 R80, RZ, RZ, R167 ;  /* 0x000000ffff501224 */ /* 0x002fe400078e00a7 */
[----:B------:R-:W-:Y:S01]  /*18c10*/  @P1 IMAD.MOV.U32 R81, RZ, RZ, R169 ;  /* 0x000000ffff511224 */ /* 0x000fe200078e00a9 */
[----:B------:R1:W-:Y:S01]  /*18c20*/  STL [R1+0x3a0], R167 ;  /* 0x0003a0a701007387 */ /* 0x0003e20000100800 */
[----:B0-----:R-:W-:Y:S01]  /*18c30*/  LEA.HI.X.SX32 R165, R84, R70, 0x1, P6 ;  /* 0x0000004654a57211 */ /* 0x001fe200030f0eff */
[----:B------:R-:W-:Y:S01]  /*18c40*/  IMAD R82, R82, UR20, RZ ;  /* 0x0000001452527c24 */ /* 0x000fe2000f8e02ff */
[----:B------:R-:W-:Y:S01]  /*18c50*/  PRMT R136, RZ, 0x7610, R136 ;  /* 0x00007610ff887816 */ /* 0x000fe20000000088 */
[----:B------:R0:W2:Y:S01]  /*18c60*/  @P1 LDG.E.U8 R137, desc[UR22][R80.64] ;  /* 0x0000001650891981 */ /* 0x0000a2000c1e1100 */
[----:B------:R-:W-:-:S02]  /*18c70*/  SEL R86, R75, R86, !P2 ;  /* 0x000000564b567207 */ /* 0x000fc40005000000 */
[C---:B-1----:R-:W-:Y:S01]  /*18c80*/  IADD3 R167, P6, PT, R83.reuse, R71, RZ ;  /* 0x0000004753a77210 */ /* 0x042fe20007fde0ff */
[----:B------:R-:W-:Y:S03]  /*18c90*/  STL [R1+0x39c], R169 ;  /* 0x00039ca901007387 */ /* 0x000fe60000100800 */
[----:B------:R-:W-:Y:S01]  /*18ca0*/  LEA.HI.X.SX32 R83, R83, R70, 0x1, P6 ;  /* 0x0000004653537211 */ /* 0x000fe200030f0eff */
[----:B0-----:R-:W-:Y:S02]  /*18cb0*/  @P1 IMAD.MOV.U32 R80, RZ, RZ, R163 ;  /* 0x000000ffff501224 */ /* 0x001fe400078e00a3 */
[----:B------:R-:W-:Y:S01]  /*18cc0*/  @P1 IMAD.MOV.U32 R81, RZ, RZ, R165 ;  /* 0x000000ffff511224 */ /* 0x000fe200078e00a5 */
[----:B------:R0:W-:Y:S01]  /*18cd0*/  STL [R1+0x3b8], R163 ;  /* 0x0003b8a301007387 */ /* 0x0001e20000100800 */
[----:B------:R-:W-:Y:S01]  /*18ce0*/  IMAD R86, R86, UR20, RZ ;  /* 0x0000001456567c24 */ /* 0x000fe2000f8e02ff */
[----:B------:R-:W-:-:S02]  /*18cf0*/  PRMT R135, RZ, 0x7610, R135 ;  /* 0x00007610ff877816 */ /* 0x000fc40000000087 */
[----:B------:R1:W2:Y:S01]  /*18d00*/  @P1 LDG.E.U8 R136, desc[UR22][R80.64] ;  /* 0x0000001650881981 */ /* 0x0002a2000c1e1100 */
[----:B------:R-:W-:Y:S02]  /*18d10*/  SEL R85, R75, R85, !P2 ;  /* 0x000000554b557207 */ /* 0x000fe40005000000 */
[----:B0-----:R-:W-:Y:S01]  /*18d20*/  IADD3 R163, P6, PT, R82, R71, RZ ;  /* 0x0000004752a37210 */ /* 0x001fe20007fde0ff */
[----:B------:R0:W-:Y:S01]  /*18d30*/  STL [R1+0x3b4], R165 ;  /* 0x0003b4a501007387 */ /* 0x0001e20000100800 */
[----:B-1----:R-:W-:-:S03]  /*18d40*/  @P1 IMAD.MOV.U32 R80, RZ, RZ, R167 ;  /* 0x000000ffff501224 */ /* 0x002fc600078e00a7 */
[----:B------:R-:W-:Y:S01]  /*18d50*/  STL [R1+0x3c0], R167 ;  /* 0x0003c0a701007387 */ /* 0x000fe20000100800 */
[----:B------:R-:W-:-:S03]  /*18d60*/  @P1 IMAD.MOV.U32 R81, RZ, RZ, R83 ;  /* 0x000000ffff511224 */ /* 0x000fc600078e0053 */
[----:B------:R1:W-:Y:S01]  /*18d70*/  STL [R1+0x3bc], R83 ;  /* 0x0003bc5301007387 */ /* 0x0003e20000100800 */
[----:B0-----:R-:W-:Y:S01]  /*18d80*/  LEA.HI.X.SX32 R165, R82, R70, 0x1, P6 ;  /* 0x0000004652a57211 */ /* 0x001fe200030f0eff */
[----:B------:R-:W-:Y:S01]  /*18d90*/  IMAD R85, R85, UR20, RZ ;  /* 0x0000001455557c24 */ /* 0x000fe2000f8e02ff */
[----:B------:R-:W-:Y:S01]  /*18da0*/  PRMT R134, RZ, 0x7610, R134 ;  /* 0x00007610ff867816 */ /* 0x000fe20000000086 */
[----:B------:R-:W-:Y:S01]  /*18db0*/  STL [R1+0x3d8], R163 ;  /* 0x0003d8a301007387 */ /* 0x000fe20000100800 */
[----:B------:R-:W-:-:S03]  /*18dc0*/  SEL R89, R75, R89, !P2 ;  /* 0x000000594b597207 */ /* 0x000fc60005000000 */
[----:B------:R0:W2:Y:S01]  /*18dd0*/  @P1 LDG.E.U8 R135, desc[UR22][R80.64] ;  /* 0x0000001650871981 */ /* 0x0000a2000c1e1100 */
[----:B-1----:R-:W-:-:S03]  /*18de0*/  IADD3 R83, P6, PT, R86, R71, RZ ;  /* 0x0000004756537210 */ /* 0x002fc60007fde0ff */
[----:B------:R1:W-:Y:S01]  /*18df0*/  STL [R1+0x3d4], R165 ;  /* 0x0003d4a501007387 */ /* 0x0003e20000100800 */
[----:B------:R-:W-:Y:S02]  /*18e00*/  IMAD R89, R89, UR20, RZ ;  /* 0x0000001459597c24 */ /* 0x000fe4000f8e02ff */
[----:B0-----:R-:W-:Y:S02]  /*18e10*/  @P1 IMAD.MOV.U32 R80, RZ, RZ, R163 ;  /* 0x000000ffff501224 */ /* 0x001fe400078e00a3 */
[----:B------:R-:W-:Y:S01]  /*18e20*/  @P1 IMAD.MOV.U32 R81, RZ, RZ, R165 ;  /* 0x000000ffff511224 */ /* 0x000fe200078e00a5 */
[----:B-1----:R-:W-:Y:S02]  /*18e30*/  LEA.HI.X.SX32 R165, R86, R70, 0x1, P6 ;  /* 0x0000004656a57211 */ /* 0x002fe400030f0eff */
[----:B------:R-:W-:Y:S02]  /*18e40*/  IADD3 R82, P6, PT, R85, R71, RZ ;  /* 0x0000004755527210 */ /* 0x000fe40007fde0ff */
[----:B------:R0:W2:Y:S01]  /*18e50*/  @P1 LDG.E.U8 R134, desc[UR22][R80.64] ;  /* 0x0000001650861981 */ /* 0x0000a2000c1e1100 */
[----:B------:R-:W-:-:S02]  /*18e60*/  PRMT R133, RZ, 0x7610, R133 ;  /* 0x00007610ff857816 */ /* 0x000fc40000000085 */
[----:B------:R-:W-:Y:S01]  /*18e70*/  SEL R88, R75, R88, !P2 ;  /* 0x000000584b587207 */ /* 0x000fe20005000000 */
[----:B------:R1:W-:Y:S01]  /*18e80*/  STL [R1+0x3e0], R83 ;  /* 0x0003e05301007387 */ /* 0x0003e20000100800 */
[----:B------:R-:W-:Y:S01]  /*18e90*/  LEA.HI.X.SX32 R163, R85, R70, 0x1, P6 ;  /* 0x0000004655a37211 */ /* 0x000fe200030f0eff */
[----:B0-----:R-:W-:Y:S02]  /*18ea0*/  @P1 IMAD.MOV.U32 R80, RZ, RZ, R83 ;  /* 0x000000ffff501224 */ /* 0x001fe400078e0053 */
[----:B------:R-:W-:Y:S01]  /*18eb0*/  @P1 IMAD.MOV.U32 R81, RZ, RZ, R165 ;  /* 0x000000ffff511224 */ /* 0x000fe200078e00a5 */
[----:B-1----:R-:W-:Y:S01]  /*18ec0*/  IADD3 R83, P6, PT, R89, R71, RZ ;  /* 0x0000004759537210 */ /* 0x002fe20007fde0ff */
[----:B------:R-:W-:Y:S01]  /*18ed0*/  IMAD R88, R88, UR20, RZ ;  /* 0x0000001458587c24 */ /* 0x000fe2000f8e02ff */
[----:B------:R-:W-:Y:S02]  /*18ee0*/  PRMT R132, RZ, 0x7610, R132 ;  /* 0x00007610ff847816 */ /* 0x000fe40000000084 */
[----:B------:R0:W2:Y:S01]  /*18ef0*/  @P1 LDG.E.U8 R133, desc[UR22][R80.64] ;  /* 0x0000001650851981 */ /* 0x0000a2000c1e1100 */
[----:B------:R-:W-:-:S03]  /*18f00*/  SEL R92, R75, R92, !P2 ;  /* 0x0000005c4b5c7207 */ /* 0x000fc60005000000 */
[----:B------:R1:W-:Y:S01]  /*18f10*/  STL [R1+0x3dc], R165 ;  /* 0x0003dca501007387 */ /* 0x0003e20000100800 */
[----:B------:R-:W-:Y:S01]  /*18f20*/  PRMT R131, RZ, 0x7610, R131 ;  /* 0x00007610ff837816 */ /* 0x000fe20000000083 */
[----:B------:R-:W-:Y:S02]  /*18f30*/  IMAD R92, R92, UR20, RZ ;  /* 0x000000145c5c7c24 */ /* 0x000fe4000f8e02ff */
[----:B------:R3:W-:Y:S01]  /*18f40*/  STL [R1+0x3f8], R82 ;  /* 0x0003f85201007387 */ /* 0x0007e20000100800 */
[----:B0-----:R-:W-:Y:S02]  /*18f50*/  @P1 IMAD.MOV.U32 R80, RZ, RZ, R82 ;  /* 0x000000ffff501224 */ /* 0x001fe400078e0052 */
[----:B------:R-:W-:Y:S01]  /*18f60*/  @P1 IMAD.MOV.U32 R81, RZ, RZ, R163 ;  /* 0x000000ffff511224 */ /* 0x000fe200078e00a3 */
[----:B-1----:R-:W-:Y:S01]  /*18f70*/  LEA.HI.X.SX32 R165, R89, R70, 0x1, P6 ;  /* 0x0000004659a57211 */ /* 0x002fe200030f0eff */
[----:B------:R0:W-:Y:S01]  /*18f80*/  STL [R1+0x3f4], R163 ;  /* 0x0003f4a301007387 */ /* 0x0001e20000100800 */
[----:B------:R-:W-:-:S02]  /*18f90*/  SEL R91, R75, R91, !P2 ;  /* 0x0000005b4b5b7207 */ /* 0x000fc40005000000 */
[CC--:B---3--:R-:W-:Y:S01]  /*18fa0*/  IADD3 R82, P6, PT, R88.reuse, R71.reuse, RZ ;  /* 0x0000004758527210 */ /* 0x0c8fe20007fde0ff */
[----:B------:R1:W3:Y:S01]  /*18fb0*/  @P1 LDG.E.U8 R132, desc[UR22][R80.64] ;  /* 0x0000001650841981 */ /* 0x0002e2000c1e1100 */
[----:B------:R-:W-:Y:S01]  /*18fc0*/  PRMT R130, RZ, 0x7610, R130 ;  /* 0x00007610ff827816 */ /* 0x000fe20000000082 */
[----:B------:R-:W-:Y:S02]  /*18fd0*/  IMAD R91, R91, UR20, RZ ;  /* 0x000000145b5b7c24 */ /* 0x000fe4000f8e02ff */
        /* <DEDUP_REMOVED lines=64> */
[----:B------:R-:W-:Y:S01]  /*193e0*/  STL [R1+0x45c], R165 ;  /* 0x00045ca501007387 */ /* 0x000fe20000100800 */
[----:B------:R-:W-:-:S02]  /*193f0*/  IADD3 R83, P6, PT, R101, R71, RZ ;  /* 0x0000004765537210 */ /* 0x000fc40007fde0ff */
[----:B------:R-:W-:Y:S01]  /*19400*/  SEL R104, R75, R104, !P2 ;  /* 0x000000684b687207 */ /* 0x000fe20005000000 */
[----:B------:R-:W-:Y:S04]  /*19410*/  STL [R1+0x478], R82 ;  /* 0x0004785201007387 */ /* 0x000fe80000100800 */
[----:B------:R0:W2:Y:S04]  /*19420*/  @P1 LDG.E.U8 R125, desc[UR22][R80.64] ;  /* 0x00000016507d1981 */ /* 0x0000a8000c1e1100 */
[----:B------:R1:W-:Y:S01]  /*19430*/  STL [R1+0x474], R163 ;  /* 0x000474a301007387 */ /* 0x0003e20000100800 */
[----:B------:R-:W-:-:S02]  /*19440*/  IMAD R104, R104, UR20, RZ ;  /* 0x0000001468687c24 */ /* 0x000fc4000f8e02ff */
[----:B0-----:R-:W-:Y:S02]  /*19450*/  @P1 IMAD.MOV.U32 R80, RZ, RZ, R82 ;  /* 0x000000ffff501224 */ /* 0x001fe400078e0052 */
[----:B------:R-:W-:Y:S01]  /*19460*/  @P1 IMAD.MOV.U32 R81, RZ, RZ, R163 ;  /* 0x000000ffff511224 */ /* 0x000fe200078e00a3 */
[-C--:B-1----:R-:W-:Y:S02]  /*19470*/  LEA.HI.X.SX32 R163, R101, R70.reuse, 0x1, P6 ;  /* 0x0000004665a37211 */ /* 0x082fe400030f0eff */
[C---:B------:R-:W-:Y:S02]  /*19480*/  IADD3 R82, P6, PT, R100.reuse, R71, RZ ;  /* 0x0000004764527210 */ /* 0x040fe40007fde0ff */
[----:B------:R0:W2:Y:S01]  /*19490*/  @P1 LDG.E.U8 R124, desc[UR22][R80.64] ;  /* 0x00000016507c1981 */ /* 0x0000a2000c1e1100 */
[----:B------:R-:W-:Y:S02]  /*194a0*/  PRMT R123, RZ, 0x7610, R123 ;  /* 0x00007610ff7b7816 */ /* 0x000fe4000000007b */
[----:B------:R-:W-:Y:S01]  /*194b0*/  SEL R103, R75, R103, !P2 ;  /* 0x000000674b677207 */ /* 0x000fe20005000000 */
[----:B------:R1:W-:Y:S01]  /*194c0*/  STL [R1+0x480], R83 ;  /* 0x0004805301007387 */ /* 0x0003e20000100800 */
[----:B------:R-:W-:Y:S01]  /*194d0*/  LEA.HI.X.SX32 R165, R100, R70, 0x1, P6 ;  /* 0x0000004664a57211 */ /* 0x000fe200030f0eff */
[----:B0-----:R-:W-:-:S02]  /*194e0*/  @P1 IMAD.MOV.U32 R80, RZ, RZ, R83 ;  /* 0x000000ffff501224 */ /* 0x001fc400078e0053 */
[----:B------:R-:W-:Y:S01]  /*194f0*/  @P1 IMAD.MOV.U32 R81, RZ, RZ, R163 ;  /* 0x000000ffff511224 */ /* 0x000fe200078e00a3 */
[----:B------:R-:W-:Y:S01]  /*19500*/  PRMT R140, RZ, 0x7610, R140 ;  /* 0x00007610ff8c7816 */ /* 0x000fe2000000008c */
[----:B------:R-:W-:Y:S01]  /*19510*/  IMAD R103, R103, UR20, RZ ;  /* 0x0000001467677c24 */ /* 0x000fe2000f8e02ff */
[C---:B-1----:R-:W-:Y:S02]  /*19520*/  IADD3 R83, P6, PT, R104.reuse, R71, RZ ;  /* 0x0000004768537210 */ /* 0x042fe40007fde0ff */
[----:B------:R-:W-:Y:S01]  /*19530*/  PRMT R122, RZ, 0x7610, R122 ;  /* 0x00007610ff7a7816 */ /* 0x000fe2000000007a */
[----:B------:R0:W2:Y:S01]  /*19540*/  @P1 LDG.E.U8 R123, desc[UR22][R80.64] ;  /* 0x00000016507b1981 */ /* 0x0000a2000c1e1100 */
[----:B------:R-:W-:-:S03]  /*19550*/  LEA.HI.X.SX32 R167, R104, R70, 0x1, P6 ;  /* 0x0000004668a77211 */ /* 0x000fc600030f0eff */
[----:B------:R-:W-:Y:S04]  /*19560*/  STL [R1+0x47c], R163 ;  /* 0x00047ca301007387 */ /* 0x000fe80000100800 */
[----:B------:R1:W-:Y:S01]  /*19570*/  STL [R1+0x498], R82 ;  /* 0x0004985201007387 */ /* 0x0003e20000100800 */
[----:B0-----:R-:W-:Y:S02]  /*19580*/  @P1 IMAD.MOV.U32 R80, RZ, RZ, R82 ;  /* 0x000000ffff501224 */ /* 0x001fe400078e0052 */
[----:B------:R-:W-:Y:S01]  /*19590*/  @P1 IMAD.MOV.U32 R81, RZ, RZ, R165 ;  /* 0x000000ffff511224 */ /* 0x000fe200078e00a5 */
[----:B------:R0:W2:Y:S01]  /*195a0*/  @P1 LDG.E.U8 R140, desc[UR22][R120.64] ;  /* 0x00000016788c1981 */ /* 0x0000a2000c1e1100 */
[----:B------:R-:W-:-:S03]  /*195b0*/  SEL R109, R75, R109, !P2 ;  /* 0x0000006d4b6d7207 */ /* 0x000fc60005000000 */
[----:B------:R0:W2:Y:S01]  /*195c0*/  @P1 LDG.E.U8 R122, desc[UR22][R80.64] ;  /* 0x00000016507a1981 */ /* 0x0000a2000c1e1100 */
[----:B-1----:R-:W-:-:S03]  /*195d0*/  IADD3 R82, P6, PT, R103, R71, RZ ;  /* 0x0000004767527210 */ /* 0x002fc60007fde0ff */
[----:B------:R1:W-:Y:S01]  /*195e0*/  STL [R1+0x494], R165 ;  /* 0x000494a501007387 */ /* 0x0003e20000100800 */
[----:B0-----:R-:W-:Y:S01]  /*195f0*/  PRMT R121, RZ, 0x7610, R121 ;  /* 0x00007610ff797816 */ /* 0x001fe20000000079 */
[----:B------:R-:W-:Y:S02]  /*19600*/  @P1 IMAD.MOV.U32 R80, RZ, RZ, R83 ;  /* 0x000000ffff501224 */ /* 0x000fe400078e0053 */
[----:B------:R-:W-:Y:S01]  /*19610*/  @P1 IMAD.MOV.U32 R81, RZ, RZ, R167 ;  /* 0x000000ffff511224 */ /* 0x000fe200078e00a7 */
[----:B-1----:R-:W-:Y:S01]  /*19620*/  LEA.HI.X.SX32 R165, R103, R70, 0x1, P6 ;  /* 0x0000004667a57211 */ /* 0x002fe200030f0eff */
[----:B------:R-:W-:Y:S01]  /*19630*/  IMAD R109, R109, UR20, RZ ;  /* 0x000000146d6d7c24 */ /* 0x000fe2000f8e02ff */
[----:B------:R-:W-:Y:S02]  /*19640*/  PRMT R120, RZ, 0x7610, R120 ;  /* 0x00007610ff787816 */ /* 0x000fe40000000078 */
[----:B------:R0:W2:Y:S01]  /*19650*/  @P1 LDG.E.U8 R121, desc[UR22][R80.64] ;  /* 0x0000001650791981 */ /* 0x0000a2000c1e1100 */
[----:B------:R-:W-:-:S03]  /*19660*/  SEL R111, R75, R111, !P2 ;  /* 0x0000006f4b6f7207 */ /* 0x000fc60005000000 */
[----:B------:R1:W-:Y:S01]  /*19670*/  STL [R1+0x4a0], R83 ;  /* 0x0004a05301007387 */ /* 0x0003e20000100800 */
[----:B0-----:R-:W-:Y:S02]  /*19680*/  @P1 IMAD.MOV.U32 R80, RZ, RZ, R82 ;  /* 0x000000ffff501224 */ /* 0x001fe400078e0052 */
[----:B------:R-:W-:Y:S01]  /*19690*/  @P1 IMAD.MOV.U32 R81, RZ, RZ, R165 ;  /* 0x000000ffff511224 */ /* 0x000fe200078e00a5 */
[----:B------:R0:W-:Y:S01]  /*196a0*/  STL [R1+0x49c], R167 ;  /* 0x00049ca701007387 */ /* 0x0001e20000100800 */
[----:B-1----:R-:W-:Y:S01]  /*196b0*/  IADD3 R83, P6, PT, R109, R71, RZ ;  /* 0x000000476d537210 */ /* 0x002fe20007fde0ff */
[----:B------:R-:W-:Y:S02]  /*196c0*/  IMAD R111, R111, UR20, RZ ;  /* 0x000000146f6f7c24 */ /* 0x000fe4000f8e02ff */
[----:B------:R1:W2:Y:S01]  /*196d0*/  @P1 LDG.E.U8 R120, desc[UR22][R80.64] ;  /* 0x0000001650781981 */ /* 0x0002a2000c1e1100 */
[----:B------:R-:W-:-:S03]  /*196e0*/  IMAD.MOV.U32 R163, RZ, RZ, R191 ;  /* 0x000000ffffa37224 */ /* 0x000fc600078e00bf */
[----:B------:R0:W-:Y:S04]  /*196f0*/  STL [R1+0x4b8], R82 ;  /* 0x0004b85201007387 */ /* 0x0001e80000100800 */
[----:B------:R0:W-:Y:S01]  /*19700*/  STL [R1+0x4b4], R165 ;  /* 0x0004b4a501007387 */ /* 0x0001e20000100800 */
[C---:B-1----:R-:W-:Y:S01]  /*19710*/  SEL R80, R75.reuse, R110, !P2 ;  /* 0x0000006e4b507207 */ /* 0x042fe20005000000 */
[----:B0-----:R-:W-:Y:S01]  /*19720*/  IMAD.MOV.U32 R167, RZ, RZ, R163 ;  /* 0x000000ffffa77224 */ /* 0x001fe200078e00a3 */
[----:B------:R-:W-:Y:S01]  /*19730*/  PRMT R110, RZ, 0x7610, R110 ;  /* 0x00007610ff6e7816 */ /* 0x000fe2000000006e */
[----:B------:R-:W-:Y:S01]  /*19740*/  IMAD.MOV.U32 R163, RZ, RZ, R206 ;  /* 0x000000ffffa37224 */ /* 0x000fe200078e00ce */
[----:B------:R-:W-:Y:S01]  /*19750*/  SEL R108, R75, R108, !P2 ;  /* 0x0000006c4b6c7207 */ /* 0x000fe20005000000 */
[----:B------:R-:W-:Y:S01]  /*19760*/  IMAD R82, R80, UR20, RZ ;  /* 0x0000001450527c24 */ /* 0x000fe2000f8e02ff */
[----:B------:R-:W-:-:S02]  /*19770*/  LEA.HI.X.SX32 R165, R109, R70, 0x1, P6 ;  /* 0x000000466da57211 */ /* 0x000fc400030f0eff */
[CC--:B------:R-:W-:Y:S01]  /*19780*/  IADD3 R191, P6, PT, R111.reuse, R71.reuse, RZ ;  /* 0x000000476fbf7210 */ /* 0x0c0fe20007fde0ff */
[----:B------:R-:W-:Y:S01]  /*19790*/  @P1 IMAD.MOV.U32 R80, RZ, RZ, R83 ;  /* 0x000000ffff501224 */ /* 0x000fe200078e0053 */
[----:B------:R0:W-:Y:S01]  /*197a0*/  STL [R1+0x4c0], R83 ;  /* 0x0004c05301007387 */ /* 0x0001e20000100800 */
[----:B------:R-:W-:Y:S01]  /*197b0*/  @P1 IMAD.MOV.U32 R81, RZ, RZ, R165 ;  /* 0x000000ffff511224 */ /* 0x000fe200078e00a5 */
[-C--:B------:R-:W-:Y:S02]  /*197c0*/  LEA.HI.X.SX32 R206, R111, R70.reuse, 0x1, P6 ;  /* 0x000000466fce7211 */ /* 0x080fe400030f0eff */
[----:B------:R1:W-:Y:S01]  /*197d0*/  STL [R1+0x4bc], R165 ;  /* 0x0004bca501007387 */ /* 0x0003e20000100800 */
[----:B------:R-:W-:Y:S01]  /*197e0*/  PRMT R109, RZ, 0x7610, R109 ;  /* 0x00007610ff6d7816 */ /* 0x000fe2000000006d */
[----:B------:R-:W-:Y:S02]  /*197f0*/  IMAD.MOV.U32 R111, RZ, RZ, R198 ;  /* 0x000000ffff6f7224 */ /* 0x000fe400078e00c6 */
[----:B------:R1:W2:Y:S01]  /*19800*/  @P1 LDG.E.U8 R110, desc[UR22][R80.64] ;  /* 0x00000016506e1981 */ /* 0x0002a2000c1e1100 */
[----:B0-----:R-:W-:Y:S01]  /*19810*/  IMAD R83, R108, UR20, RZ ;  /* 0x000000146c537c24 */ /* 0x001fe2000f8e02ff */
[C---:B-1----:R-:W-:Y:S01]  /*19820*/  IADD3 R165, P6, PT, R82.reuse, R71, RZ ;  /* 0x0000004752a57210 */ /* 0x042fe20007fde0ff */
[----:B------:R-:W-:Y:S01]  /*19830*/  IMAD.MOV.U32 R169, RZ, RZ, R199 ;  /* 0x000000ffffa97224 */ /* 0x000fe200078e00c7 */
[----:B------:R-:W-:Y:S01]  /*19840*/  SEL R107, R75, R107, !P2 ;  /* 0x0000006b4b6b7207 */ /* 0x000fe20005000000 */
[----:B------:R-:W-:Y:S01]  /*19850*/  @P1 IMAD.MOV.U32 R80, RZ, RZ, R191 ;  /* 0x000000ffff501224 */ /* 0x000fe200078e00bf */
[----:B------:R-:W-:Y:S01]  /*19860*/  LEA.HI.X.SX32 R198, R82, R70, 0x1, P6 ;  /* 0x0000004652c67211 */ /* 0x000fe200030f0eff */
[----:B------:R-:W-:Y:S01]  /*19870*/  @P1 IMAD.MOV.U32 R81, RZ, RZ, R206 ;  /* 0x000000ffff511224 */ /* 0x000fe200078e00ce */
[----:B------:R-:W-:Y:S01]  /*19880*/  IADD3 R199, P6, PT, R83, R71, RZ ;  /* 0x0000004753c77210 */ /* 0x000fe20007fde0ff */
[----:B------:R-:W-:Y:S01]  /*19890*/  STL [R1+0x4d8], R191 ;  /* 0x0004d8bf01007387 */ /* 0x000fe20000100800 */
[----:B------:R-:W-:Y:S01]  /*198a0*/  SEL R106, R75, R106, !P2 ;  /* 0x0000006a4b6a7207 */ /* 0x000fe20005000000 */
[----:B------:R-:W-:Y:S01]  /*198b0*/  IMAD R107, R107, UR20, RZ ;  /* 0x000000146b6b7c24 */ /* 0x000fe2000f8e02ff */
[----:B------:R-:W-:Y:S01]  /*198c0*/  PRMT R108, RZ, 0x7610, R108 ;  /* 0x00007610ff6c7816 */ /* 0x000fe2000000006c */
[----:B------:R0:W2:Y:S04]  /*198d0*/  @P1 LDG.E.U8 R109, desc[UR22][R80.64] ;  /* 0x00000016506d1981 */ /* 0x0000a8000c1e1100 */
[----:B------:R1:W-:Y:S01]  /*198e0*/  STL [R1+0x4d4], R206 ;  /* 0x0004d4ce01007387 */ /* 0x0003e20000100800 */
[----:B------:R-:W-:-:S02]  /*198f0*/  IMAD R82, R106, UR20, RZ ;  /* 0x000000146a527c24 */ /* 0x000fc4000f8e02ff */
[----:B0-----:R-:W-:Y:S02]  /*19900*/  @P1 IMAD.MOV.U32 R80, RZ, RZ, R165 ;  /* 0x000000ffff501224 */ /* 0x001fe400078e00a5 */
[----:B------:R-:W-:Y:S01]  /*19910*/  @P1 IMAD.MOV.U32 R81, RZ, RZ, R198 ;  /* 0x000000ffff511224 */ /* 0x000fe200078e00c6 */
[----:B-1----:R-:W-:Y:S02]  /*19920*/  LEA.HI.X.SX32 R206, R83, R70, 0x1, P6 ;  /* 0x0000004653ce7211 */ /* 0x002fe400030f0eff */
[----:B------:R-:W-:Y:S02]  /*19930*/  IADD3 R191, P6, PT, R107, R71, RZ ;  /* 0x000000476bbf7210 */ /* 0x000fe40007fde0ff */
[----:B------:R0:W2:Y:S01]  /*19940*/  @P1 LDG.E.U8 R108, desc[UR22][R80.64] ;  /* 0x00000016506c1981 */ /* 0x0000a2000c1e1100 */
[----:B------:R-:W-:-:S03]  /*19950*/  PRMT R106, RZ, 0x7610, R106 ;  /* 0x00007610ff6a7816 */ /* 0x000fc6000000006a */
[----:B------:R-:W-:Y:S04]  /*19960*/  STL [R1+0x4e0], R165 ;  /* 0x0004e0a501007387 */ /* 0x000fe80000100800 */
[----:B------:R1:W-:Y:S01]  /*19970*/  STL [R1+0x4dc], R198 ;  /* 0x0004dcc601007387 */ /* 0x0003e20000100800 */
[----:B0-----:R-:W-:Y:S02]  /*19980*/  @P1 IMAD.MOV.U32 R80, RZ, RZ, R199 ;  /* 0x000000ffff501224 */ /* 0x001fe400078e00c7 */
[----:B------:R-:W-:-:S05]  /*19990*/  @P1 IMAD.MOV.U32 R81, RZ, RZ, R206 ;  /* 0x000000ffff511224 */ /* 0x000fca00078e00ce */
[----:B------:R0:W2:Y:S01]  /*199a0*/  @P1 LDG.E.U8 R106, desc[UR22][R80.64] ;  /* 0x00000016506a1981 */ /* 0x0000a2000c1e1100 */
[-C--:B-1----:R-:W-:Y:S02]  /*199b0*/  LEA.HI.X.SX32 R198, R107, R70.reuse, 0x1, P6 ;  /* 0x000000466bc67211 */ /* 0x082fe400030f0eff */
[C---:B------:R-:W-:Y:S02]  /*199c0*/  IADD3 R165, P6, PT, R82.reuse, R71, RZ ;  /* 0x0000004752a57210 */ /* 0x040fe40007fde0ff */
[----:B------:R-:W-:Y:S01]  /*199d0*/  PRMT R107, RZ, 0x7610, R107 ;  /* 0x00007610ff6b7816 */ /* 0x000fe2000000006b */
[----:B0-----:R-:W-:Y:S01]  /*199e0*/  IMAD.MOV.U32 R81, RZ, RZ, R190 ;  /* 0x000000ffff517224 */ /* 0x001fe200078e00be */
[----:B------:R-:W-:Y:S02]  /*199f0*/  LEA.HI.X.SX32 R190, R82, R70, 0x1, P6 ;  /* 0x0000004652be7211 */ /* 0x000fe400030f0eff */
[----:B------:R-:W-:Y:S01]  /*19a00*/  ISETP.GT.U32.AND P6, PT, R72, R77, PT ;  /* 0x0000004d4800720c */ /* 0x000fe20003fc4070 */
[----:B------:R-:W-:-:S02]  /*19a10*/  IMAD.MOV.U32 R82, RZ, RZ, R81 ;  /* 0x000000ffff527224 */ /* 0x000fc400078e0051 */
[----:B------:R-:W-:Y:S02]  /*19a20*/  @P1 IMAD.MOV.U32 R80, RZ, RZ, R191 ;  /* 0x000000ffff501224 */ /* 0x000fe400078e00bf */
[----:B------:R-:W-:Y:S01]  /*19a30*/  @P1 IMAD.MOV.U32 R81, RZ, RZ, R198 ;  /* 0x000000ffff511224 */ /* 0x000fe200078e00c6 */
[----:B------:R-:W-:Y:S02]  /*19a40*/  SEL R117, R75, R117, !P2 ;  /* 0x000000754b757207 */ /* 0x000fe40005000000 */
[----:B------:R-:W-:Y:S02]  /*19a50*/  PRMT R105, RZ, 0x7610, R105 ;  /* 0x00007610ff697816 */ /* 0x000fe40000000069 */
[----:B------:R0:W2:Y:S01]  /*19a60*/  @P1 LDG.E.U8 R107, desc[UR22][R80.64] ;  /* 0x00000016506b1981 */ /* 0x0000a2000c1e1100 */
[----:B------:R-:W-:-:S03]  /*19a70*/  IMAD R117, R117, UR20, RZ ;  /* 0x0000001475757c24 */ /* 0x000fc6000f8e02ff */
[----:B------:R-:W-:Y:S01]  /*19a80*/  STL [R1+0x4f8], R199 ;  /* 0x0004f8c701007387 */ /* 0x000fe20000100800 */
[----:B------:R-:W-:Y:S02]  /*19a90*/  @!P6 IMAD.IADD R77, R77, 0x1, -R72 ;  /* 0x000000014d4de824 */ /* 0x000fe400078e0a48 */
[----:B0-----:R-:W-:Y:S02]  /*19aa0*/  @P1 IMAD.MOV.U32 R80, RZ, RZ, R165 ;  /* 0x000000ffff501224 */ /* 0x001fe400078e00a5 */
[----:B------:R-:W-:Y:S01]  /*19ab0*/  @P1 IMAD.MOV.U32 R81, RZ, RZ, R190 ;  /* 0x000000ffff511224 */ /* 0x000fe200078e00be */
[----:B------:R0:W-:Y:S04]  /*19ac0*/  STL [R1+0x4f4], R206 ;  /* 0x0004f4ce01007387 */ /* 0x0001e80000100800 */
[----:B------:R-:W-:Y:S04]  /*19ad0*/  STL [R1+0x500], R191 ;  /* 0x000500bf01007387 */ /* 0x000fe80000100800 */
[----:B------:R1:W2:Y:S04]  /*19ae0*/  @P1 LDG.E.U8 R105, desc[UR22][R80.64] ;  /* 0x0000001650691981 */ /* 0x0002a8000c1e1100 */
[----:B0-----:R-:W5:Y:S04]  /*19af0*/  LDL.LU R206, [R1+0x934] ;  /* 0x0009340001ce7983 */ /* 0x001f680000300800 */
[----:B------:R-:W5:Y:S01]  /*19b00*/  LDL.LU R199, [R1+0x930] ;  /* 0x0009300001c77983 */ /* 0x000f620000300800 */
[----:B-1----:R-:W-:-:S03]  /*19b10*/  IADD3 R81, P6, PT, R117, R71, RZ ;  /* 0x0000004775517210 */ /* 0x002fc60007fde0ff */
[----:B------:R0:W-:Y:S01]  /*19b20*/  STL [R1+0x4fc], R198 ;  /* 0x0004fcc601007387 */ /* 0x0001e20000100800 */
[----:B------:R-:W-:-:S03]  /*19b30*/  LEA.HI.X.SX32 R80, R117, R70, 0x1, P6 ;  /* 0x0000004675507211 */ /* 0x000fc600030f0eff */
[----:B------:R-:W-:Y:S04]  /*19b40*/  STL [R1+0x518], R165 ;  /* 0x000518a501007387 */ /* 0x000fe80000100800 */
[----:B------:R1:W-:Y:S04]  /*19b50*/  STL [R1+0x514], R190 ;  /* 0x000514be01007387 */ /* 0x0003e80000100800 */
[----:B0-----:R-:W5:Y:S01]  /*19b60*/  LDL.LU R198, [R1+0x92c] ;  /* 0x00092c0001c67983 */ /* 0x001f620000300800 */
[----:B------:R-:W-:-:S03]  /*19b70*/  SEL R115, R75, R115, !P2 ;  /* 0x000000734b737207 */ /* 0x000fc60005000000 */
[----:B------:R-:W5:Y:S04]  /*19b80*/  LDL.LU R191, [R1+0x928] ;  /* 0x0009280001bf7983 */ /* 0x000f680000300800 */
[----:B-1----:R-:W5:Y:S04]  /*19b90*/  LDL.LU R190, [R1+0x924] ;  /* 0x0009240001be7983 */ /* 0x002f680000300800 */
[----:B------:R0:W-:Y:S01]  /*19ba0*/  STL [R1+0x520], R81 ;  /* 0x0005205101007387 */ /* 0x0001e20000100800 */
[----:B------:R-:W-:Y:S01]  /*19bb0*/  SEL R114, R75, R114, !P2 ;  /* 0x000000724b727207 */ /* 0x000fe20005000000 */
[----:B------:R-:W-:Y:S01]  /*19bc0*/  IMAD R115, R115, UR4, RZ ;  /* 0x0000000473737c24 */ /* 0x000fe2000f8e02ff */
[----:B------:R-:W-:Y:S01]  /*19bd0*/  PRMT R104, RZ, 0x7610, R104 ;  /* 0x00007610ff687816 */ /* 0x000fe20000000068 */
[----:B------:R1:W-:Y:S01]  /*19be0*/  STL [R1+0x51c], R80 ;  /* 0x00051c5001007387 */ /* 0x0003e20000100800 */
[----:B------:R-:W-:-:S02]  /*19bf0*/  SEL R113, R75, R113, !P2 ;  /* 0x000000714b717207 */ /* 0x000fc40005000000 */
[-C--:B0-----:R-:W-:Y:S01]  /*19c00*/  @P1 LOP3.LUT R81, R81, R80.reuse, RZ, 0x3c, !PT ;  /* 0x0000005051511212 */ /* 0x081fe200078e3cff */
[----:B------:R-:W-:Y:S01]  /*19c10*/  IMAD R114, R114, UR5, RZ ;  /* 0x0000000572727c24 */ /* 0x000fe2000f8e02ff */
[----:B------:R-:W-:Y:S01]  /*19c20*/  IADD3 R165, P6, PT, R115, R71, RZ ;  /* 0x0000004773a57210 */ /* 0x000fe20007fde0ff */
[----:B------:R-:W-:Y:S01]  /*19c30*/  IMAD.MOV.U32 R117, RZ, RZ, R82 ;  /* 0x000000ffff757224 */ /* 0x000fe200078e0052 */
[----:B-1----:R-:W-:Y:S01]  /*19c40*/  @P1 LOP3.LUT R80, R81, R80, RZ, 0x3c, !PT ;  /* 0x0000005051501212 */ /* 0x002fe200078e3cff */
[----:B------:R-:W-:Y:S01]  /*19c50*/  IMAD R113, R113, UR6, RZ ;  /* 0x0000000671717c24 */ /* 0x000fe2000f8e02ff */
[----:B------:R-:W-:Y:S01]  /*19c60*/  SEL R112, R75, R112, !P2 ;  /* 0x000000704b707207 */ /* 0x000fe20005000000 */
[----:B------:R-:W-:Y:S01]  /*19c70*/  IMAD.MOV.U32 R82, RZ, RZ, R111 ;  /* 0x000000ffff527224 */ /* 0x000fe200078e006f */
[----:B------:R-:W-:Y:S01]  /*19c80*/  @P1 LOP3.LUT R81, R81, R80, RZ, 0x3c, !PT ;  /* 0x0000005051511212 */ /* 0x000fe200078e3cff */
[----:B------:R-:W-:Y:S01]  /*19c90*/  IMAD.MOV.U32 R111, RZ, RZ, R183 ;  /* 0x000000ffff6f7224 */ /* 0x000fe200078e00b7 */
[----:B------:R-:W-:Y:S01]  /*19ca0*/  PRMT R103, RZ, 0x7610, R103 ;  /* 0x00007610ff677816 */ /* 0x000fe20000000067 */
[----:B------:R0:W-:Y:S01]  /*19cb0*/  STL [R1+0x538], R165 ;  /* 0x000538a501007387 */ /* 0x0001e20000100800 */
[----:B------:R-:W-:Y:S01]  /*19cc0*/  SEL R116, R75, R116, !P2 ;  /* 0x000000744b747207 */ /* 0x000fe20005000000 */
[----:B------:R-:W1:Y:S02]  /*19cd0*/  LDCU UR4, c[0x0][0x3b0] ;  /* 0x00007600ff0477ac */ /* 0x000e640008000800 */
[----:B------:R0:W2:Y:S01]  /*19ce0*/  @P1 LDG.E.U8 R104, desc[UR22][R80.64] ;  /* 0x0000001650681981 */ /* 0x0000a2000c1e1100 */
[----:B------:R-:W-:Y:S01]  /*19cf0*/  IMAD R112, R112, UR12, RZ ;  /* 0x0000000c70707c24 */ /* 0x000fe2000f8e02ff */
[----:B------:R-:W-:Y:S01]  /*19d00*/  PRMT R102, RZ, 0x7610, R102 ;  /* 0x00007610ff667816 */ /* 0x000fe20000000066 */
[----:B------:R-:W1:Y:S01]  /*19d10*/  LDCU UR5, c[0x0][0x3b0] ;  /* 0x00007600ff0577ac */ /* 0x000e620008000800 */
[----:B------:R-:W-:-:S02]  /*19d20*/  PRMT R100, RZ, 0x7610, R100 ;  /* 0x00007610ff647816 */ /* 0x000fc40000000064 */
[----:B------:R-:W-:Y:S01]  /*19d30*/  PRMT R101, RZ, 0x7610, R101 ;  /* 0x00007610ff657816 */ /* 0x000fe20000000065 */
[----:B------:R-:W1:Y:S01]  /*19d40*/  LDCU UR6, c[0x0][0x3b0] ;  /* 0x00007600ff0677ac */ /* 0x000e620008000800 */
[-C--:B0-----:R-:W-:Y:S02]  /*19d50*/  LEA.HI.X.SX32 R81, R115, R70.reuse, 0x1, P6 ;  /* 0x0000004673517211 */ /* 0x081fe400030f0eff */
[CC--:B------:R-:W-:Y:S01]  /*19d60*/  IADD3 R183, P6, PT, R114.reuse, R71.reuse, RZ ;  /* 0x0000004772b77210 */ /* 0x0c0fe20007fde0ff */
[----:B------:R-:W-:Y:S02]  /*19d70*/  IMAD.MOV.U32 R115, RZ, RZ, R175 ;  /* 0x000000ffff737224 */ /* 0x000fe400078e00af */
[----:B------:R-:W-:Y:S01]  /*19d80*/  @P1 IMAD.MOV.U32 R80, RZ, RZ, R165 ;  /* 0x000000ffff501224 */ /* 0x000fe200078e00a5 */
[-C--:B------:R-:W-:Y:S02]  /*19d90*/  LEA.HI.X.SX32 R114, R114, R70.reuse, 0x1, P6 ;  /* 0x0000004672727211 */ /* 0x080fe400030f0eff */
[CC--:B------:R-:W-:Y:S01]  /*19da0*/  IADD3 R175, P6, PT, R113.reuse, R71.reuse, RZ ;  /* 0x0000004771af7210 */ /* 0x0c0fe20007fde0ff */
[----:B------:R-:W-:Y:S01]  /*19db0*/  IMAD.MOV.U32 R165, RZ, RZ, R182 ;  /* 0x000000ffffa57224 */ /* 0x000fe200078e00b6 */
[----:B------:R0:W-:Y:S02]  /*19dc0*/  STL [R1+0x534], R81 ;  /* 0x0005345101007387 */ /* 0x0001e40000100800 */
[----:B------:R-:W-:Y:S01]  /*19dd0*/  LEA.HI.X.SX32 R182, R113, R70, 0x1, P6 ;  /* 0x0000004671b67211 */ /* 0x000fe200030f0eff */
[----:B------:R-:W-:Y:S01]  /*19de0*/  IMAD.MOV.U32 R113, RZ, RZ, R57 ;  /* 0x000000ffff717224 */ /* 0x000fe200078e0039 */
[----:B------:R-:W-:Y:S01]  /*19df0*/  STL [R1+0x540], R183 ;  /* 0x000540b701007387 */ /* 0x000fe20000100800 */
[----:B------:R-:W-:Y:S01]  /*19e00*/  IMAD R116, R116, UR13, RZ ;  /* 0x0000000d74747c24 */ /* 0x000fe2000f8e02ff */
[----:B------:R-:W-:-:S02]  /*19e10*/  IADD3 R57, P6, PT, R112, R71, RZ ;  /* 0x0000004770397210 */ /* 0x000fc40007fde0ff */
[----:B------:R0:W2:Y:S04]  /*19e20*/  @P1 LDG.E.U8 R103, desc[UR22][R80.64] ;  /* 0x0000001650671981 */ /* 0x0000a8000c1e1100 */
[----:B------:R1:W-:Y:S01]  /*19e30*/  STL [R1+0x53c], R114 ;  /* 0x00053c7201007387 */ /* 0x0003e20000100800 */
[----:B0-----:R-:W-:Y:S02]  /*19e40*/  @P1 IMAD.MOV.U32 R80, RZ, RZ, R183 ;  /* 0x000000ffff501224 */ /* 0x001fe400078e00b7 */
[----:B------:R-:W-:Y:S02]  /*19e50*/  @P1 IMAD.MOV.U32 R81, RZ, RZ, R114 ;  /* 0x000000ffff511224 */ /* 0x000fe400078e0072 */
[----:B-1----:R-:W-:Y:S02]  /*19e60*/  IMAD.MOV.U32 R114, RZ, RZ, R115 ;  /* 0x000000ffff727224 */ /* 0x002fe400078e0073 */
[----:B------:R-:W-:Y:S01]  /*19e70*/  IMAD.MOV.U32 R115, RZ, RZ, R117 ;  /* 0x000000ffff737224 */ /* 0x000fe200078e0075 */
[----:B------:R0:W2:Y:S01]  /*19e80*/  @P1 LDG.E.U8 R102, desc[UR22][R80.64] ;  /* 0x0000001650661981 */ /* 0x0000a2000c1e1100 */
[----:B------:R-:W-:Y:S01]  /*19e90*/  IMAD.MOV.U32 R117, RZ, RZ, R174 ;  /* 0x000000ffff757224 */ /* 0x000fe200078e00ae */
[----:B------:R-:W-:-:S02]  /*19ea0*/  LEA.HI.X.SX32 R174, R112, R70, 0x1, P6 ;  /* 0x0000004670ae7211 */ /* 0x000fc400030f0eff */
[C---:B------:R-:W-:Y:S01]  /*19eb0*/  IADD3 R112, P6, PT, R116.reuse, R71, RZ ;  /* 0x0000004774707210 */ /* 0x040fe20007fde0ff */
[----:B0-----:R-:W-:Y:S02]  /*19ec0*/  @P1 IMAD.MOV.U32 R80, RZ, RZ, R175 ;  /* 0x000000ffff501224 */ /* 0x001fe400078e00af */
[----:B------:R-:W-:Y:S01]  /*19ed0*/  @P1 IMAD.MOV.U32 R81, RZ, RZ, R182 ;  /* 0x000000ffff511224 */ /* 0x000fe200078e00b6 */
[----:B------:R-:W-:Y:S02]  /*19ee0*/  LEA.HI.X.SX32 R116, R116, R70, 0x1, P6 ;  /* 0x0000004674747211 */ /* 0x000fe400030f0eff */
[----:B------:R-:W-:Y:S02]  /*19ef0*/  ISETP.GT.U32.AND P6, PT, R72, R78, PT ;  /* 0x0000004e4800720c */ /* 0x000fe40003fc4070 */
[----:B------:R0:W2:Y:S01]  /*19f00*/  @P1 LDG.E.U8 R100, desc[UR22][R80.64] ;  /* 0x0000001650641981 */ /* 0x0000a2000c1e1100 */
[----:B------:R-:W-:Y:S02]  /*19f10*/  SEL R119, R75, R119, !P2 ;  /* 0x000000774b777207 */ /* 0x000fe40005000000 */
[----:B------:R-:W-:Y:S01]  /*19f20*/  PRMT R99, RZ, 0x7610, R99 ;  /* 0x00007610ff637816 */ /* 0x000fe20000000063 */
[----:B0-----:R-:W-:-:S02]  /*19f30*/  @P1 IMAD.MOV.U32 R80, RZ, RZ, R57 ;  /* 0x000000ffff501224 */ /* 0x001fc400078e0039 */
[----:B------:R-:W-:Y:S01]  /*19f40*/  @P1 IMAD.MOV.U32 R81, RZ, RZ, R174 ;  /* 0x000000ffff511224 */ /* 0x000fe200078e00ae */
[----:B------:R-:W-:Y:S01]  /*19f50*/  STL [R1+0x558], R175 ;  /* 0x000558af01007387 */ /* 0x000fe20000100800 */
[----:B------:R-:W-:Y:S01]  /*19f60*/  IMAD R119, R119, UR4, RZ ;  /* 0x0000000477777c24 */ /* 0x000fe2000f8e02ff */
[----:B------:R-:W0:Y:S02]  /*19f70*/  LDCU UR4, c[0x0][0x3b0] ;  /* 0x00007600ff0477ac */ /* 0x000e240008000800 */
[----:B------:R1:W2:Y:S01]  /*19f80*/  @P1 LDG.E.U8 R101, desc[UR22][R80.64] ;  /* 0x0000001650651981 */ /* 0x0002a2000c1e1100 */
[----:B------:R-:W-:-:S03]  /*19f90*/  @!P6 IMAD.IADD R78, R78, 0x1, -R72 ;  /* 0x000000014e4ee824 */ /* 0x000fc600078e0a48 */
[----:B------:R0:W-:Y:S04]  /*19fa0*/  STL [R1+0x554], R182 ;  /* 0x000554b601007387 */ /* 0x0001e80000100800 */
[----:B------:R-:W5:Y:S01]  /*19fb0*/  LDL.LU R183, [R1+0x920] ;  /* 0x0009200001b77983 */ /* 0x000f620000300800 */
[----:B-1----:R-:W-:Y:S02]  /*19fc0*/  @P1 IMAD.MOV.U32 R80, RZ, RZ, R112 ;  /* 0x000000ffff501224 */ /* 0x002fe400078e0070 */
[----:B------:R-:W-:Y:S01]  /*19fd0*/  @P1 IMAD.MOV.U32 R81, RZ, RZ, R116 ;  /* 0x000000ffff511224 */ /* 0x000fe200078e0074 */
[----:B------:R-:W-:Y:S04]  /*19fe0*/  STL [R1+0x560], R57 ;  /* 0x0005603901007387 */ /* 0x000fe80000100800 */
[----:B------:R1:W2:Y:S04]  /*19ff0*/  @P1 LDG.E.U8 R99, desc[UR22][R80.64] ;  /* 0x0000001650631981 */ /* 0x0002a8000c1e1100 */
[----:B------:R3:W-:Y:S04]  /*1a000*/  STL [R1+0x55c], R174 ;  /* 0x00055cae01007387 */ /* 0x0007e80000100800 */
[----:B------:R3:W-:Y:S01]  /*1a010*/  STL [R1+0x578], R112 ;  /* 0x0005787001007387 */ /* 0x0007e20000100800 */
[----:B-1----:R-:W-:-:S03]  /*1a020*/  IADD3 R81, P6, PT, R119, R71, RZ ;  /* 0x0000004777517210 */ /* 0x002fc60007fde0ff */
[----:B0-----:R-:W5:Y:S01]  /*1a030*/  LDL.LU R182, [R1+0x91c] ;  /* 0x00091c0001b67983 */ /* 0x001f620000300800 */
[----:B------:R-:W-:Y:S01]  /*1a040*/  @!P5 IMAD.MOV R76, RZ, RZ, -R76 ;  /* 0x000000ffff4cd224 */ /* 0x000fe200078e0a4c */
[----:B------:R-:W-:Y:S02]  /*1a050*/  LEA.HI.X.SX32 R80, R119, R70, 0x1, P6 ;  /* 0x0000004677507211 */ /* 0x000fe400030f0eff */
[----:B------:R-:W5:Y:S01]  /*1a060*/  LDL.LU R175, [R1+0x918] ;  /* 0x0009180001af7983 */ /* 0x000f620000300800 */
[----:B------:R-:W-:-:S03]  /*1a070*/  SEL R118, R75, R118, !P2 ;  /* 0x000000764b767207 */ /* 0x000fc60005000000 */
[----:B------:R-:W-:Y:S01]  /*1a080*/  STL [R1+0x574], R116 ;  /* 0x0005747401007387 */ /* 0x000fe20000100800 */
[----:B------:R-:W-:-:S03]  /*1a090*/  ISETP.GT.U32.AND P5, PT, R72, R78, PT ;  /* 0x0000004e4800720c */ /* 0x000fc60003fa4070 */
[----:B---3--:R-:W5:Y:S04]  /*1a0a0*/  LDL.LU R174, [R1+0x914] ;  /* 0x0009140001ae7983 */ /* 0x008f680000300800 */
[----:B------:R-:W5:Y:S04]  /*1a0b0*/  LDL.LU R57, [R1+0x910] ;  /* 0x0009100001397983 */ /* 0x000f680000300800 */
[----:B------:R0:W-:Y:S01]  /*1a0c0*/  STL [R1+0x580], R81 ;  /* 0x0005805101007387 */ /* 0x0001e20000100800 */
[----:B------:R-:W-:Y:S02]  /*1a0d0*/  IMAD R118, R118, UR5, RZ ;  /* 0x0000000576767c24 */ /* 0x000fe4000f8e02ff */
[----:B------:R-:W-:Y:S01]  /*1a0e0*/  IMAD.MOV.U32 R112, RZ, RZ, R114 ;  /* 0x000000ffff707224 */ /* 0x000fe200078e0072 */
[----:B------:R1:W-:Y:S01]  /*1a0f0*/  STL [R1+0x57c], R80 ;  /* 0x00057c5001007387 */ /* 0x0003e20000100800 */
[----:B------:R-:W-:Y:S01]  /*1a100*/  IMAD.MOV.U32 R114, RZ, RZ, R115 ;  /* 0x000000ffff727224 */ /* 0x000fe200078e0073 */
[----:B------:R-:W-:-:S02]  /*1a110*/  SEL R76, R75, R76, !P2 ;  /* 0x0000004c4b4c7207 */ /* 0x000fc40005000000 */
[-C--:B0-----:R-:W-:Y:S01]  /*1a120*/  @P1 LOP3.LUT R81, R81, R80.reuse, RZ, 0x3c, !PT ;  /* 0x0000005051511212 */ /* 0x081fe200078e3cff */
[----:B------:R-:W-:Y:S01]  /*1a130*/  @!P4 IMAD.MOV R77, RZ, RZ, -R77 ;  /* 0x000000ffff4dc224 */ /* 0x000fe200078e0a4d */
[----:B------:R-:W-:Y:S01]  /*1a140*/  PRMT R98, RZ, 0x7610, R98 ;  /* 0x00007610ff627816 */ /* 0x000fe20000000062 */
[----:B------:R-:W0:Y:S01]  /*1a150*/  LDCU UR5, c[0x0][0x3b0] ;  /* 0x00007600ff0577ac */ /* 0x000e220008000800 */
[C---:B-1----:R-:W-:Y:S01]  /*1a160*/  @P1 LOP3.LUT R80, R81.reuse, R80, RZ, 0x3c, !PT ;  /* 0x0000005051501212 */ /* 0x042fe200078e3cff */
[----:B------:R-:W-:Y:S02]  /*1a170*/  IMAD.MOV.U32 R115, RZ, RZ, R117 ;  /* 0x000000ffff737224 */ /* 0x000fe400078e0075 */
[----:B------:R-:W-:Y:S01]  /*1a180*/  IMAD.MOV.U32 R117, RZ, RZ, R82 ;  /* 0x000000ffff757224 */ /* 0x000fe200078e0052 */
[----:B------:R-:W-:Y:S02]  /*1a190*/  IADD3 R82, P6, PT, R118, R71, RZ ;  /* 0x0000004776527210 */ /* 0x000fe40007fde0ff */
[----:B------:R-:W-:Y:S01]  /*1a1a0*/  @P1 LOP3.LUT R81, R81, R80, RZ, 0x3c, !PT ;  /* 0x0000005051511212 */ /* 0x000fe200078e3cff */
[----:B------:R-:W-:Y:S01]  /*1a1b0*/  IMAD R76, R76, UR6, RZ ;  /* 0x000000064c4c7c24 */ /* 0x000fe2000f8e02ff */
[----:B------:R-:W-:Y:S01]  /*1a1c0*/  SEL R77, R75, R77, !P2 ;  /* 0x0000004d4b4d7207 */ /* 0x000fe20005000000 */
[----:B------:R-:W-:Y:S01]  /*1a1d0*/  @!P5 IMAD.IADD R78, R78, 0x1, -R72 ;  /* 0x000000014e4ed824 */ /* 0x000fe200078e0a48 */
[----:B------:R-:W-:Y:S01]  /*1a1e0*/  LEA.HI.X.SX32 R116, R118, R70, 0x1, P6 ;  /* 0x0000004676747211 */ /* 0x000fe200030f0eff */
[----:B------:R1:W3:Y:S01]  /*1a1f0*/  @P1 LDG.E.U8 R98, desc[UR22][R80.64] ;  /* 0x0000001650621981 */ /* 0x0002e2000c1e1100 */
[----:B------:R-:W-:Y:S01]  /*1a200*/  ISETP.GT.U32.AND P4, PT, R72, R79, PT ;  /* 0x0000004f4800720c */ /* 0x000fe20003f84070 */
[----:B------:R-:W-:-:S02]  /*1a210*/  @!P3 IMAD.MOV R78, RZ, RZ, -R78 ;  /* 0x000000ffff4eb224 */ /* 0x000fc400078e0a4e */
[----:B------:R0:W-:Y:S01]  /*1a220*/  STL [R1+0x598], R82 ;  /* 0x0005985201007387 */ /* 0x0001e20000100800 */
[----:B------:R-:W-:Y:S02]  /*1a230*/  PRMT R97, RZ, 0x7610, R97 ;  /* 0x00007610ff617816 */ /* 0x000fe40000000061 */
[C---:B------:R-:W-:Y:S01]  /*1a240*/  IADD3 R118, P5, PT, R76.reuse, R71, RZ ;  /* 0x000000474c767210 */ /* 0x040fe20007fbe0ff */
[----:B-1----:R-:W-:Y:S02]  /*1a250*/  @P1 IMAD.MOV.U32 R80, RZ, RZ, R82 ;  /* 0x000000ffff501224 */ /* 0x002fe400078e0052 */
[----:B------:R-:W-:Y:S02]  /*1a260*/  @P1 IMAD.MOV.U32 R81, RZ, RZ, R116 ;  /* 0x000000ffff511224 */ /* 0x000fe400078e0074 */
[----:B0-----:R-:W-:Y:S01]  /*1a270*/  IMAD R82, R77, UR4, RZ ;  /* 0x000000044d527c24 */ /* 0x001fe2000f8e02ff */
[----:B------:R-:W-:Y:S01]  /*1a280*/  LOP3.LUT R77, R73, 0x1c6, RZ, 0xfc, !PT ;  /* 0x000001c6494d7812 */ /* 0x000fe200078efcff */
[----:B------:R0:W-:Y:S01]  /*1a290*/  STL [R1+0x594], R116 ;  /* 0x0005947401007387 */ /* 0x0001e20000100800 */
[----:B------:R-:W-:Y:S01]  /*1a2a0*/  LEA.HI.X.SX32 R119, R76, R70, 0x1, P5 ;  /* 0x000000464c777211 */ /* 0x000fe200028f0eff */
[----:B------:R-:W-:Y:S01]  /*1a2b0*/  @!P4 IMAD.IADD R79, R79, 0x1, -R72 ;  /* 0x000000014f4fc824 */ /* 0x000fe200078e0a48 */
[----:B------:R-:W-:Y:S01]  /*1a2c0*/  SEL R78, R75, R78, !P2 ;  /* 0x0000004e4b4e7207 */ /* 0x000fe20005000000 */
[----:B------:R1:W2:Y:S01]  /*1a2d0*/  @P1 LDG.E.U8 R97, desc[UR22][R80.64] ;  /* 0x0000001650611981 */ /* 0x0002a2000c1e1100 */
[----:B------:R-:W-:Y:S01]  /*1a2e0*/  IABS R76, R77 ;  /* 0x0000004d004c7213 */ /* 0x000fe20000000000 */
[----:B------:R-:W4:Y:S01]  /*1a2f0*/  LDCU UR4, c[0x0][0x3b0] ;  /* 0x00007600ff0477ac */ /* 0x000f220008000800 */
[C---:B0-----:R-:W-:Y:S01]  /*1a300*/  IADD3 R116, P3, PT, R82.reuse, R71, RZ ;  /* 0x0000004752747210 */ /* 0x041fe20007f7e0ff */
[----:B------:R0:W-:Y:S01]  /*1a310*/  STL [R1+0x5a0], R118 ;  /* 0x0005a07601007387 */ /* 0x0001e20000100800 */
[----:B-1----:R-:W-:Y:S01]  /*1a320*/  @P1 IMAD.MOV.U32 R80, RZ, RZ, R118 ;  /* 0x000000ffff501224 */ /* 0x002fe200078e0076 */
[----:B------:R-:W-:Y:S01]  /*1a330*/  PRMT R96, RZ, 0x7610, R96 ;  /* 0x00007610ff607816 */ /* 0x000fe20000000060 */
[----:B------:R-:W-:Y:S01]  /*1a340*/  @P1 IMAD.MOV.U32 R81, RZ, RZ, R119 ;  /* 0x000000ffff511224 */ /* 0x000fe200078e0077 */
[----:B0-----:R-:W-:Y:S01]  /*1a350*/  LEA.HI.X.SX32 R118, R82, R70, 0x1, P3 ;  /* 0x0000004652767211 */ /* 0x001fe200018f0eff */
[----:B------:R-:W-:Y:S01]  /*1a360*/  IMAD R82, R78, UR5, RZ ;  /* 0x000000054e527c24 */ /* 0x000fe2000f8e02ff */
[----:B------:R-:W-:Y:S01]  /*1a370*/  ISETP.GT.U32.AND P3, PT, R72, R79, PT ;  /* 0x0000004f4800720c */ /* 0x000fe20003f64070 */
[----:B------:R-:W-:Y:S01]  /*1a380*/  IMAD.HI.U32 R78, R74, R76, RZ ;  /* 0x0000004c4a4e7227 */ /* 0x000fe200078e00ff */
[----:B------:R-:W-:Y:S01]  /*1a390*/  STL [R1+0x59c], R119 ;  /* 0x00059c7701007387 */ /* 0x000fe20000100800 */
[----:B------:R-:W-:Y:S01]  /*1a3a0*/  ISETP.GE.AND P4, PT, R150, RZ, PT ;  /* 0x000000ff9600720c */ /* 0x000fe20003f86270 */
[----:B------:R-:W0:Y:S01]  /*1a3b0*/  LDCU UR5, c[0x0][0x3b0] ;  /* 0x00007600ff0577ac */ /* 0x000e220008000800 */
[----:B------:R-:W-:Y:S01]  /*1a3c0*/  IMAD.MOV R78, RZ, RZ, -R78 ;  /* 0x000000ffff4e7224 */ /* 0x000fe200078e0a4e */
[----:B------:R1:W2:Y:S03]  /*1a3d0*/  @P1 LDG.E.U8 R96, desc[UR22][R80.64] ;  /* 0x0000001650601981 */ /* 0x0002a6000c1e1100 */
[----:B------:R-:W-:Y:S01]  /*1a3e0*/  IMAD R76, R72, R78, R76 ;  /* 0x0000004e484c7224 */ /* 0x000fe200078e024c */
[----:B------:R4:W-:Y:S01]  /*1a3f0*/  STL [R1+0x5b8], R116 ;  /* 0x0005b87401007387 */ /* 0x0009e20000100800 */
[----:B-1----:R-:W-:-:S03]  /*1a400*/  @P1 IMAD.MOV.U32 R80, RZ, RZ, R116 ;  /* 0x000000ffff501224 */ /* 0x002fc600078e0074 */
[----:B------:R1:W-:Y:S01]  /*1a410*/  STL [R1+0x5b4], R118 ;  /* 0x0005b47601007387 */ /* 0x0003e20000100800 */
[----:B----4-:R-:W-:Y:S01]  /*1a420*/  IADD3 R116, P5, PT, R82, R71, RZ ;  /* 0x0000004752747210 */ /* 0x010fe20007fbe0ff */
[----:B------:R-:W-:-:S03]  /*1a430*/  @P1 IMAD.MOV.U32 R81, RZ, RZ, R118 ;  /* 0x000000ffff511224 */ /* 0x000fc600078e0076 */
[----:B-1----:R-:W-:Y:S02]  /*1a440*/  LEA.HI.X.SX32 R118, R82, R70, 0x1, P5 ;  /* 0x0000004652767211 */ /* 0x002fe400028f0eff */
[----:B------:R-:W-:Y:S01]  /*1a450*/  ISETP.GT.U32.AND P5, PT, R72, R76, PT ;  /* 0x0000004c4800720c */ /* 0x000fe20003fa4070 */
[----:B------:R-:W-:Y:S01]  /*1a460*/  @!P3 IMAD.IADD R79, R79, 0x1, -R72 ;  /* 0x000000014f4fb824 */ /* 0x000fe200078e0a48 */
[----:B------:R-:W-:-:S03]  /*1a470*/  PRMT R94, RZ, 0x7610, R94 ;  /* 0x00007610ff5e7816 */ /* 0x000fc6000000005e */
[----:B------:R-:W-:Y:S01]  /*1a480*/  @!P4 IMAD.MOV R79, RZ, RZ, -R79 ;  /* 0x000000ffff4fc224 */ /* 0x000fe200078e0a4f */
[----:B------:R-:W-:Y:S02]  /*1a490*/  LOP3.LUT R78, R73, 0x1cc, RZ, 0xfc, !PT ;  /* 0x000001cc494e7812 */ /* 0x000fe400078efcff */
[----:B------:R1:W4:Y:S01]  /*1a4a0*/  @P1 LDG.E.U8 R94, desc[UR22][R80.64] ;  /* 0x00000016505e1981 */ /* 0x000322000c1e1100 */
[----:B------:R-:W-:Y:S02]  /*1a4b0*/  PRMT R95, RZ, 0x7610, R95 ;  /* 0x00007610ff5f7816 */ /* 0x000fe4000000005f */
[----:B------:R-:W-:Y:S02]  /*1a4c0*/  ISETP.GE.AND P3, PT, R77, RZ, PT ;  /* 0x000000ff4d00720c */ /* 0x000fe40003f66270 */
[----:B------:R-:W-:Y:S01]  /*1a4d0*/  SEL R79, R75, R79, !P2 ;  /* 0x0000004f4b4f7207 */ /* 0x000fe20005000000 */
[----:B------:R-:W-:Y:S01]  /*1a4e0*/  @!P5 IMAD.IADD R76, R76, 0x1, -R72 ;  /* 0x000000014c4cd824 */ /* 0x000fe200078e0a48 */
[----:B------:R-:W-:Y:S01]  /*1a4f0*/  IABS R77, R78 ;  /* 0x0000004e004d7213 */ /* 0x000fe20000000000 */
[----:B-1----:R-:W-:-:S02]  /*1a500*/  @P1 IMAD.MOV.U32 R80, RZ, RZ, R116 ;  /* 0x000000ffff501224 */ /* 0x002fc400078e0074 */
[----:B------:R-:W-:Y:S01]  /*1a510*/  @P1 IMAD.MOV.U32 R81, RZ, RZ, R118 ;  /* 0x000000ffff511224 */ /* 0x000fe200078e0076 */
[----:B------:R-:W-:-:S04]  /*1a520*/  ISETP.GT.U32.AND P5, PT, R72, R76, PT ;  /* 0x0000004c4800720c */ /* 0x000fc80003fa4070 */
[----:B------:R1:W2:Y:S02]  /*1a530*/  @P1 LDG.E.U8 R95, desc[UR22][R80.64] ;  /* 0x00000016505f1981 */ /* 0x0002a4000c1e1100 */
[----:B-1----:R-:W-:Y:S02]  /*1a540*/  IMAD R80, R79, UR4, RZ ;  /* 0x000000044f507c24 */ /* 0x002fe4000f8e02ff */
[----:B------:R1:W-:Y:S01]  /*1a550*/  STL [R1+0x5c0], R116 ;  /* 0x0005c07401007387 */ /* 0x0003e20000100800 */
[----:B------:R-:W-:Y:S01]  /*1a560*/  IMAD.HI.U32 R79, R74, R77, RZ ;  /* 0x0000004d4a4f7227 */ /* 0x000fe200078e00ff */
[----:B------:R-:W-:Y:S01]  /*1a570*/  PRMT R93, RZ, 0x7610, R93 ;  /* 0x00007610ff5d7816 */ /* 0x000fe2000000005d */
[----:B------:R-:W0:Y:S02]  /*1a580*/  LDCU UR4, c[0x0][0x3b0] ;  /* 0x00007600ff0477ac */ /* 0x000e240008000800 */
[----:B------:R-:W-:-:S04]  /*1a590*/  IMAD.MOV R79, RZ, RZ, -R79 ;  /* 0x000000ffff4f7224 */ /* 0x000fc800078e0a4f */
[----:B------:R-:W-:Y:S01]  /*1a5a0*/  IMAD R77, R72, R79, R77 ;  /* 0x0000004f484d7224 */ /* 0x000fe200078e024d */
[----:B-1----:R-:W-:Y:S01]  /*1a5b0*/  IADD3 R116, P4, PT, R80, R71, RZ ;  /* 0x0000004750747210 */ /* 0x002fe20007f9e0ff */
[----:B------:R-:W-:Y:S01]  /*1a5c0*/  @!P5 IMAD.IADD R76, R76, 0x1, -R72 ;  /* 0x000000014c4cd824 */ /* 0x000fe200078e0a48 */
[----:B------:R1:W-:Y:S02]  /*1a5d0*/  STL [R1+0x5bc], R118 ;  /* 0x0005bc7601007387 */ /* 0x0003e40000100800 */
[----:B------:R-:W-:Y:S01]  /*1a5e0*/  ISETP.GT.U32.AND P5, PT, R72, R77, PT ;  /* 0x0000004d4800720c */ /* 0x000fe20003fa4070 */
[----:B------:R-:W-:Y:S01]  /*1a5f0*/  @!P3 IMAD.MOV R76, RZ, RZ, -R76 ;  /* 0x000000ffff4cb224 */ /* 0x000fe200078e0a4c */
[----:B-1----:R-:W-:Y:S02]  /*1a600*/  LEA.HI.X.SX32 R118, R80, R70, 0x1, P4 ;  /* 0x0000004650767211 */ /* 0x002fe400020f0eff */
[----:B------:R-:W-:Y:S02]  /*1a610*/  ISETP.GE.AND P4, PT, R78, RZ, PT ;  /* 0x000000ff4e00720c */ /* 0x000fe40003f86270 */
[----:B------:R-:W-:Y:S01]  /*1a620*/  LOP3.LUT R78, R73, 0x1ce, RZ, 0xfc, !PT ;  /* 0x000001ce494e7812 */ /* 0x000fe200078efcff */
[----:B------:R-:W-:-:S02]  /*1a630*/  @P1 IMAD.MOV.U32 R80, RZ, RZ, R116 ;  /* 0x000000ffff501224 */ /* 0x000fc400078e0074 */
[----:B------:R-:W-:Y:S01]  /*1a640*/  @P1 IMAD.MOV.U32 R81, RZ, RZ, R118 ;  /* 0x000000ffff511224 */ /* 0x000fe200078e0076 */
[----:B------:R-:W-:-:S03]  /*1a650*/  IABS R79, R78 ;  /* 0x0000004e004f7213 */ /* 0x000fc60000000000 */
[----:B------:R-:W-:Y:S01]  /*1a660*/  @!P5 IMAD.IADD R77, R77, 0x1, -R72 ;  /* 0x000000014d4dd824 */ /* 0x000fe200078e0a48 */
[----:B------:R1:W2:Y:S04]  /*1a670*/  @P1 LDG.E.U8 R93, desc[UR22][R80.64] ;  /* 0x00000016505d1981 */ /* 0x0002a8000c1e1100 */
[----:B------:R-:W-:Y:S02]  /*1a680*/  ISETP.GT.U32.AND P5, PT, R72, R77, PT ;  /* 0x0000004d4800720c */ /* 0x000fe40003fa4070 */
[----:B-1----:R-:W-:Y:S01]  /*1a690*/  SEL R80, R75, R76, !P2 ;  /* 0x0000004c4b507207 */ /* 0x002fe20005000000 */
[----:B------:R-:W-:-:S04]  /*1a6a0*/  IMAD.MOV.U32 R76, RZ, RZ, R79 ;  /* 0x000000ffff4c7224 */ /* 0x000fc800078e004f */
[----:B------:R-:W-:-:S04]  /*1a6b0*/  IMAD.HI.U32 R79, R74, R76, RZ ;  /* 0x0000004c4a4f7227 */ /* 0x000fc800078e00ff */
[----:B------:R-:W-:Y:S02]  /*1a6c0*/  IMAD.MOV R79, RZ, RZ, -R79 ;  /* 0x000000ffff4f7224 */ /* 0x000fe400078e0a4f */
[----:B0-----:R-:W-:Y:S01]  /*1a6d0*/  IMAD R80, R80, UR4, RZ ;  /* 0x0000000450507c24 */ /* 0x001fe2000f8e02ff */
[----:B------:R0:W-:Y:S01]  /*1a6e0*/  STL [R1+0x5d8], R116 ;  /* 0x0005d87401007387 */ /* 0x0001e20000100800 */
[C---:B------:R-:W-:Y:S01]  /*1a6f0*/  IMAD R76, R72.reuse, R79, R76 ;  /* 0x0000004f484c7224 */ /* 0x040fe200078e024c */
[----:B------:R-:W-:Y:S01]  /*1a700*/  PRMT R92, RZ, 0x7610, R92 ;  /* 0x00007610ff5c7816 */ /* 0x000fe2000000005c */
[----:B------:R-:W-:Y:S01]  /*1a710*/  @!P5 IMAD.IADD R77, R77, 0x1, -R72 ;  /* 0x000000014d4dd824 */ /* 0x000fe200078e0a48 */
[----:B------:R1:W-:Y:S01]  /*1a720*/  STL [R1+0x5d4], R118 ;  /* 0x0005d47601007387 */ /* 0x0003e20000100800 */
[----:B------:R-:W1:Y:S01]  /*1a730*/  LDCU UR4, c[0x0][0x3b0] ;  /* 0x00007600ff0477ac */ /* 0x000e620008000800 */
[----:B------:R-:W-:Y:S02]  /*1a740*/  ISETP.GT.U32.AND P5, PT, R72, R76, PT ;  /* 0x0000004c4800720c */ /* 0x000fe40003fa4070 */
[----:B0-----:R-:W-:-:S04]  /*1a750*/  IADD3 R116, P3, PT, R80, R71, RZ ;  /* 0x0000004750747210 */ /* 0x001fc80007f7e0ff */
[----:B-1----:R-:W-:Y:S02]  /*1a760*/  LEA.HI.X.SX32 R118, R80, R70, 0x1, P3 ;  /* 0x0000004650767211 */ /* 0x002fe400018f0eff */
[----:B------:R-:W-:Y:S02]  /*1a770*/  ISETP.GE.AND P3, PT, R78, RZ, PT ;  /* 0x000000ff4e00720c */ /* 0x000fe40003f66270 */
[----:B------:R-:W-:Y:S01]  /*1a780*/  LOP3.LUT R78, R73, 0x1d4, RZ, 0xfc, !PT ;  /* 0x000001d4494e7812 */ /* 0x000fe200078efcff */
[----:B------:R-:W-:Y:S02]  /*1a790*/  @P1 IMAD.MOV.U32 R80, RZ, RZ, R116 ;  /* 0x000000ffff501224 */ /* 0x000fe400078e0074 */
[----:B------:R-:W-:Y:S01]  /*1a7a0*/  @P1 IMAD.MOV.U32 R81, RZ, RZ, R118 ;  /* 0x000000ffff511224 */ /* 0x000fe200078e0076 */
[----:B------:R-:W-:Y:S01]  /*1a7b0*/  IABS R79, R78 ;  /* 0x0000004e004f7213 */ /* 0x000fe20000000000 */
[----:B------:R-:W-:Y:S02]  /*1a7c0*/  @!P4 IMAD.MOV R77, RZ, RZ, -R77 ;  /* 0x000000ffff4dc224 */ /* 0x000fe400078e0a4d */
[----:B------:R-:W-:Y:S01]  /*1a7d0*/  @!P5 IMAD.IADD R76, R76, 0x1, -R72 ;  /* 0x000000014c4cd824 */ /* 0x000fe200078e0a48 */
[----:B------:R0:W2:Y:S04]  /*1a7e0*/  @P1 LDG.E.U8 R92, desc[UR22][R80.64] ;  /* 0x00000016505c1981 */ /* 0x0000a8000c1e1100 */
[----:B------:R-:W-:-:S02]  /*1a7f0*/  ISETP.GT.U32.AND P5, PT, R72, R76, PT ;  /* 0x0000004c4800720c */ /* 0x000fc40003fa4070 */
[----:B0-----:R-:W-:Y:S01]  /*1a800*/  SEL R80, R75, R77, !P2 ;  /* 0x0000004d4b507207 */ /* 0x001fe20005000000 */
[----:B------:R-:W-:-:S04]  /*1a810*/  IMAD.MOV.U32 R77, RZ, RZ, R79 ;  /* 0x000000ffff4d7224 */ /* 0x000fc800078e004f */
[----:B------:R-:W-:-:S04]  /*1a820*/  IMAD.HI.U32 R79, R74, R77, RZ ;  /* 0x0000004d4a4f7227 */ /* 0x000fc800078e00ff */
[----:B------:R-:W-:Y:S02]  /*1a830*/  IMAD.MOV R79, RZ, RZ, -R79 ;  /* 0x000000ffff4f7224 */ /* 0x000fe400078e0a4f */
[----:B------:R-:W-:Y:S01]  /*1a840*/  IMAD R80, R80, UR4, RZ ;  /* 0x0000000450507c24 */ /* 0x000fe2000f8e02ff */
[----:B------:R0:W-:Y:S01]  /*1a850*/  STL [R1+0x5e0], R116 ;  /* 0x0005e07401007387 */ /* 0x0001e20000100800 */
[----:B------:R-:W-:Y:S01]  /*1a860*/  IMAD R77, R72, R79, R77 ;  /* 0x0000004f484d7224 */ /* 0x000fe200078e024d */
        /* <DEDUP_REMOVED lines=22> */
[C---:B------:R-:W-:Y:S01]  /*1a9d0*/  IMAD R76, R72.reuse, R79, R76 ;  /* 0x0000004f484c7224 */ /* 0x040fe200078e024c */
[----:B------:R-:W-:Y:S01]  /*1a9e0*/  PRMT R90, RZ, 0x7610, R90 ;  /* 0x00007610ff5a7816 */ /* 0x000fe2000000005a */
[----:B------:R-:W-:Y:S01]  /*1a9f0*/  @!P5 IMAD.IADD R77, R77, 0x1, -R72 ;  /* 0x000000014d4dd824 */ /* 0x000fe200078e0a48 */
[----:B------:R1:W-:Y:S01]  /*1aa00*/  STL [R1+0x5f4], R118 ;  /* 0x0005f47601007387 */ /* 0x0003e20000100800 */
[----:B------:R-:W3:Y:S01]  /*1aa10*/  LDCU UR4, c[0x0][0x3b0] ;  /* 0x00007600ff0477ac */ /* 0x000ee20008000800 */
        /* <DEDUP_REMOVED lines=16> */
[----:B---3--:R-:W-:Y:S01]  /*1ab20*/  IMAD R80, R80, UR4, RZ ;  /* 0x0000000450507c24 */ /* 0x008fe2000f8e02ff */
[----:B------:R0:W-:Y:S01]  /*1ab30*/  STL [R1+0x600], R116 ;  /* 0x0006007401007387 */ /* 0x0001e20000100800 */
[----:B------:R-:W-:Y:S01]  /*1ab40*/  IMAD R77, R72, R79, R77 ;  /* 0x0000004f484d7224 */ /* 0x000fe200078e024d */
        /* <DEDUP_REMOVED lines=111> */
[----:B------:R-:W-:-:S04]  /*1b240*/  IMAD.MOV R79, RZ, RZ, -R79 ;  /* 0x000000ffff4f7224 */ /* 0x000fc800078e0a4f */
[----:B------:R-:W-:Y:S02]  /*1b250*/  IMAD R76, R72, R79, R76 ;  /* 0x0000004f484c7224 */ /* 0x000fe400078e024c */
[----:B------:R-:W-:Y:S02]  /*1b260*/  @!P3 IMAD.IADD R77, R77, 0x1, -R72 ;  /* 0x000000014d4db824 */ /* 0x000fe400078e0a48 */
[----:B---3--:R-:W-:Y:S01]  /*1b270*/  IMAD R80, R80, UR4, RZ ;  /* 0x0000000450507c24 */ /* 0x008fe2000f8e02ff */
[----:B------:R-:W-:Y:S01]  /*1b280*/  ISETP.GT.U32.AND P3, PT, R72, R76, PT ;  /* 0x0000004c4800720c */ /* 0x000fe20003f64070 */
[----:B------:R-:W0:Y:S01]  /*1b290*/  LDCU UR4, c[0x0][0x3b0] ;  /* 0x00007600ff0477ac */ /* 0x000e220008000800 */
[----:B------:R-:W-:Y:S01]  /*1b2a0*/  @!P4 IMAD.MOV R77, RZ, RZ, -R77 ;  /* 0x000000ffff4dc224 */ /* 0x000fe200078e0a4d */
[----:B------:R1:W-:Y:S04]  /*1b2b0*/  STL [R1+0x658], R116 ;  /* 0x0006587401007387 */ /* 0x0003e80000100800 */
[----:B------:R-:W-:-:S06]  /*1b2c0*/  SEL R77, R75, R77, !P2 ;  /* 0x0000004d4b4d7207 */ /* 0x000fcc0005000000 */
[----:B------:R-:W-:Y:S01]  /*1b2d0*/  @!P3 IMAD.IADD R76, R76, 0x1, -R72 ;  /* 0x000000014c4cb824 */ /* 0x000fe200078e0a48 */
[----:B-1----:R-:W-:-:S04]  /*1b2e0*/  IADD3 R116, P5, PT, R80, R71, RZ ;  /* 0x0000004750747210 */ /* 0x002fc80007fbe0ff */
[----:B------:R-:W-:Y:S01]  /*1b2f0*/  ISETP.GT.U32.AND P3, PT, R72, R76, PT ;  /* 0x0000004c4800720c */ /* 0x000fe20003f64070 */
[----:B0-----:R-:W-:Y:S01]  /*1b300*/  IMAD R77, R77, UR4, RZ ;  /* 0x000000044d4d7c24 */ /* 0x001fe2000f8e02ff */
[----:B------:R0:W-:Y:S01]  /*1b310*/  STL [R1+0x654], R118 ;  /* 0x0006547601007387 */ /* 0x0001e20000100800 */
[----:B------:R-:W-:Y:S01]  /*1b320*/  ISETP.GE.AND P4, PT, R78, RZ, PT ;  /* 0x000000ff4e00720c */ /* 0x000fe20003f86270 */
[----:B------:R-:W1:Y:S02]  /*1b330*/  LDCU UR4, c[0x0][0x3b0] ;  /* 0x00007600ff0477ac */ /* 0x000e640008000800 */
[----:B------:R3:W-:Y:S01]  /*1b340*/  STL [R1+0x670], R116 ;  /* 0x0006707401007387 */ /* 0x0007e20000100800 */
[----:B0-----:R-:W-:Y:S01]  /*1b350*/  LEA.HI.X.SX32 R118, R80, R70, 0x1, P5 ;  /* 0x0000004650767211 */ /* 0x001fe200028f0eff */
[----:B------:R-:W-:Y:S01]  /*1b360*/  @P1 IMAD.MOV.U32 R80, RZ, RZ, R116 ;  /* 0x000000ffff501224 */ /* 0x000fe200078e0074 */
[----:B---3--:R-:W-:-:S03]  /*1b370*/  IADD3 R116, P5, PT, R77, R71, RZ ;  /* 0x000000474d747210 */ /* 0x008fc60007fbe0ff */
[----:B------:R0:W-:Y:S01]  /*1b380*/  STL [R1+0x66c], R118 ;  /* 0x00066c7601007387 */ /* 0x0001e20000100800 */
[----:B------:R-:W-:Y:S02]  /*1b390*/  @P1 IMAD.MOV.U32 R81, RZ, RZ, R118 ;  /* 0x000000ffff511224 */ /* 0x000fe400078e0076 */
[----:B------:R-:W-:Y:S01]  /*1b3a0*/  @!P3 IMAD.IADD R76, R76, 0x1, -R72 ;  /* 0x000000014c4cb824 */ /* 0x000fe200078e0a48 */
[----:B------:R-:W-:Y:S01]  /*1b3b0*/  PRMT R83, RZ, 0x7610, R83 ;  /* 0x00007610ff537816 */ /* 0x000fe20000000053 */
[----:B------:R-:W-:Y:S01]  /*1b3c0*/  @P1 IMAD.MOV.U32 R78, RZ, RZ, R116 ;  /* 0x000000ffff4e1224 */ /* 0x000fe200078e0074 */
[----:B0-----:R-:W-:Y:S01]  /*1b3d0*/  LEA.HI.X.SX32 R118, R77, R70, 0x1, P5 ;  /* 0x000000464d767211 */ /* 0x001fe200028f0eff */
[----:B------:R-:W-:-:S04]  /*1b3e0*/  @!P4 IMAD.MOV R76, RZ, RZ, -R76 ;  /* 0x000000ffff4cc224 */ /* 0x000fc800078e0a4c */
[----:B------:R-:W-:Y:S01]  /*1b3f0*/  @P1 IMAD.MOV.U32 R79, RZ, RZ, R118 ;  /* 0x000000ffff4f1224 */ /* 0x000fe200078e0076 */
[----:B------:R-:W-:-:S04]  /*1b400*/  PRMT R84, RZ, 0x7610, R84 ;  /* 0x00007610ff547816 */ /* 0x000fc80000000054 */
[----:B------:R0:W3:Y:S04]  /*1b410*/  @P1 LDG.E.U8 R83, desc[UR22][R78.64] ;  /* 0x000000164e531981 */ /* 0x0000e8000c1e1100 */
[----:B------:R1:W3:Y:S01]  /*1b420*/  @P1 LDG.E.U8 R84, desc[UR22][R80.64] ;  /* 0x0000001650541981 */ /* 0x0002e2000c1e1100 */
[----:B0-----:R-:W-:-:S05]  /*1b430*/  SEL R79, R75, R76, !P2 ;  /* 0x0000004c4b4f7207 */ /* 0x001fca0005000000 */
[----:B-1----:R-:W-:Y:S01]  /*1b440*/  IMAD R79, R79, UR4, RZ ;  /* 0x000000044f4f7c24 */ /* 0x002fe2000f8e02ff */
[----:B------:R-:W-:Y:S01]  /*1b450*/  PRMT R82, RZ, 0x7610, R82 ;  /* 0x00007610ff527816 */ /* 0x000fe20000000052 */
[----:B------:R-:W-:Y:S01]  /*1b460*/  STL [R1+0x688], R116 ;  /* 0x0006887401007387 */ /* 0x000fe20000100800 */
[----:B------:R-:W-:Y:S01]  /*1b470*/  LOP3.LUT R78, R73, 0x1e6, RZ, 0xfc, !PT ;  /* 0x000001e6494e7812 */ /* 0x000fe200078efcff */
[----:B------:R-:W-:Y:S01]  /*1b480*/  IMAD.MOV.U32 R119, RZ, RZ, R112 ;  /* 0x000000ffff777224 */ /* 0x000fe200078e0070 */
[C---:B------:R-:W-:Y:S01]  /*1b490*/  IADD3 R80, P3, PT, R79.reuse, R71, RZ ;  /* 0x000000474f507210 */ /* 0x040fe20007f7e0ff */
[----:B------:R-:W0:Y:S03]  /*1b4a0*/  LDCU UR4, c[0x0][0x3b0] ;  /* 0x00007600ff0477ac */ /* 0x000e260008000800 */
[----:B------:R-:W-:-:S05]  /*1b4b0*/  LEA.HI.X.SX32 R81, R79, R70, 0x1, P3 ;  /* 0x000000464f517211 */ /* 0x000fca00018f0eff */
[----:B------:R1:W3:Y:S01]  /*1b4c0*/  @P1 LDG.E.U8 R82, desc[UR22][R80.64] ;  /* 0x0000001650521981 */ /* 0x0002e2000c1e1100 */
[----:B------:R-:W-:-:S05]  /*1b4d0*/  IABS R77, R78 ;  /* 0x0000004e004d7213 */ /* 0x000fca0000000000 */
[----:B------:R-:W-:-:S04]  /*1b4e0*/  IMAD.HI.U32 R76, R74, R77, RZ ;  /* 0x0000004d4a4c7227 */ /* 0x000fc800078e00ff */
[----:B------:R-:W-:Y:S01]  /*1b4f0*/  IMAD.MOV R76, RZ, RZ, -R76 ;  /* 0x000000ffff4c7224 */ /* 0x000fe200078e0a4c */
[----:B------:R-:W-:Y:S03]  /*1b500*/  STL [R1+0x684], R118 ;  /* 0x0006847601007387 */ /* 0x000fe60000100800 */
[C---:B------:R-:W-:Y:S01]  /*1b510*/  IMAD R77, R72.reuse, R76, R77 ;  /* 0x0000004c484d7224 */ /* 0x040fe200078e024d */
[----:B------:R-:W-:Y:S04]  /*1b520*/  STL [R1+0x6a0], R80 ;  /* 0x0006a05001007387 */ /* 0x000fe80000100800 */
[----:B------:R1:W-:Y:S01]  /*1b530*/  STL [R1+0x69c], R81 ;  /* 0x00069c5101007387 */ /* 0x0003e20000100800 */
[----:B------:R-:W-:-:S02]  /*1b540*/  ISETP.GT.U32.AND P4, PT, R72, R77, PT ;  /* 0x0000004d4800720c */ /* 0x000fc40003f84070 */
[C---:B------:R-:W-:Y:S02]  /*1b550*/  LOP3.LUT R79, R73.reuse, 0x1ee, RZ, 0xfc, !PT ;  /* 0x000001ee494f7812 */ /* 0x040fe400078efcff */
[----:B-1----:R-:W-:-:S04]  /*1b560*/  LOP3.LUT R81, R73, 0x1fe, RZ, 0xfc, !PT ;  /* 0x000001fe49517812 */ /* 0x002fc800078efcff */
[----:B------:R-:W-:Y:S02]  /*1b570*/  IABS R76, R81 ;  /* 0x00000051004c7213 */ /* 0x000fe40000000000 */
[----:B------:R-:W-:-:S03]  /*1b580*/  LOP3.LUT R80, R73, 0x1f6, RZ, 0xfc, !PT ;  /* 0x000001f649507812 */ /* 0x000fc600078efcff */
[----:B------:R-:W-:Y:S01]  /*1b590*/  IMAD.MOV.U32 R73, RZ, RZ, R76 ;  /* 0x000000ffff497224 */ /* 0x000fe200078e004c */
[----:B------:R-:W-:Y:S01]  /*1b5a0*/  IABS R76, R79 ;  /* 0x0000004f004c7213 */ /* 0x000fe20000000000 */
[----:B------:R-:W-:Y:S02]  /*1b5b0*/  @!P4 IMAD.IADD R77, R77, 0x1, -R72 ;  /* 0x000000014d4dc824 */ /* 0x000fe400078e0a48 */
[----:B------:R-:W-:Y:S02]  /*1b5c0*/  IMAD.MOV.U32 R116, RZ, RZ, R113 ;  /* 0x000000ffff747224 */ /* 0x000fe400078e0071 */
[----:B------:R-:W-:Y:S01]  /*1b5d0*/  IMAD.HI.U32 R112, R74, R76, RZ ;  /* 0x0000004c4a707227 */ /* 0x000fe200078e00ff */
[----:B------:R-:W-:-:S03]  /*1b5e0*/  ISETP.GT.U32.AND P4, PT, R72, R77, PT ;  /* 0x0000004d4800720c */ /* 0x000fc60003f84070 */
[----:B------:R-:W-:Y:S01]  /*1b5f0*/  IMAD.MOV.U32 R113, RZ, RZ, R114 ;  /* 0x000000ffff717224 */ /* 0x000fe200078e0072 */
[----:B------:R-:W-:Y:S01]  /*1b600*/  ISETP.GE.AND P3, PT, R78, RZ, PT ;  /* 0x000000ff4e00720c */ /* 0x000fe20003f66270 */
[----:B------:R-:W-:Y:S01]  /*1b610*/  IMAD.MOV.U32 R114, RZ, RZ, R111 ;  /* 0x000000ffff727224 */ /* 0x000fe200078e006f */
[----:B------:R-:W-:Y:S01]  /*1b620*/  IABS R78, R80 ;  /* 0x00000050004e7213 */ /* 0x000fe20000000000 */
[----:B------:R-:W-:-:S04]  /*1b630*/  IMAD.HI.U32 R111, R74, R73, RZ ;  /* 0x000000494a6f7227 */ /* 0x000fc800078e00ff */
[----:B------:R-:W-:Y:S02]  /*1b640*/  IMAD.MOV R112, RZ, RZ, -R112 ;  /* 0x000000ffff707224 */ /* 0x000fe400078e0a70 */
[----:B------:R-:W-:Y:S02]  /*1b650*/  IMAD.MOV R111, RZ, RZ, -R111 ;  /* 0x000000ffff6f7224 */ /* 0x000fe400078e0a6f */
[----:B------:R-:W-:Y:S02]  /*1b660*/  IMAD R76, R72, R112, R76 ;  /* 0x00000070484c7224 */ /* 0x000fe400078e024c */
[----:B------:R-:W-:-:S03]  /*1b670*/  IMAD.HI.U32 R74, R74, R78, RZ ;  /* 0x0000004e4a4a7227 */ /* 0x000fc600078e00ff */
[C---:B------:R-:W-:Y:S01]  /*1b680*/  ISETP.GT.U32.AND P5, PT, R72.reuse, R76, PT ;  /* 0x0000004c4800720c */ /* 0x040fe20003fa4070 */
[C---:B------:R-:W-:Y:S02]  /*1b690*/  IMAD R73, R72.reuse, R111, R73 ;  /* 0x0000006f48497224 */ /* 0x040fe400078e0249 */
[----:B------:R-:W-:Y:S02]  /*1b6a0*/  IMAD.MOV R74, RZ, RZ, -R74 ;  /* 0x000000ffff4a7224 */ /* 0x000fe400078e0a4a */
[----:B------:R-:W-:Y:S01]  /*1b6b0*/  @!P4 IMAD.IADD R77, R77, 0x1, -R72 ;  /* 0x000000014d4dc824 */ /* 0x000fe200078e0a48 */
[C---:B------:R-:W-:Y:S01]  /*1b6c0*/  ISETP.GT.U32.AND P4, PT, R72.reuse, R73, PT ;  /* 0x000000494800720c */ /* 0x040fe20003f84070 */
[----:B------:R-:W-:Y:S02]  /*1b6d0*/  IMAD R74, R72, R74, R78 ;  /* 0x0000004a484a7224 */ /* 0x000fe400078e024e */
[----:B------:R-:W-:-:S03]  /*1b6e0*/  @!P3 IMAD.MOV R77, RZ, RZ, -R77 ;  /* 0x000000ffff4db224 */ /* 0x000fc600078e0a4d */
[----:B------:R-:W-:Y:S01]  /*1b6f0*/  ISETP.GT.U32.AND P6, PT, R72, R74, PT ;  /* 0x0000004a4800720c */ /* 0x000fe20003fc4070 */
[----:B------:R-:W-:Y:S01]  /*1b700*/  @!P5 IMAD.IADD R76, R76, 0x1, -R72 ;  /* 0x000000014c4cd824 */ /* 0x000fe200078e0a48 */
[----:B------:R-:W-:-:S05]  /*1b710*/  SEL R77, R75, R77, !P2 ;  /* 0x0000004d4b4d7207 */ /* 0x000fca0005000000 */
[--C-:B------:R-:W-:Y:S01]  /*1b720*/  @!P4 IMAD.IADD R73, R73, 0x1, -R72.reuse ;  /* 0x000000014949c824 */ /* 0x100fe200078e0a48 */
[----:B------:R-:W-:Y:S01]  /*1b730*/  ISETP.GT.U32.AND P4, PT, R72, R76, PT ;  /* 0x0000004c4800720c */ /* 0x000fe20003f84070 */
[----:B0-----:R-:W-:Y:S01]  /*1b740*/  IMAD R77, R77, UR4, RZ ;  /* 0x000000044d4d7c24 */ /* 0x001fe2000f8e02ff */
[----:B------:R-:W-:Y:S01]  /*1b750*/  ISETP.GE.AND P3, PT, R79, RZ, PT ;  /* 0x000000ff4f00720c */ /* 0x000fe20003f66270 */
[----:B------:R-:W0:Y:S02]  /*1b760*/  LDCU UR4, c[0x0][0x3b0] ;  /* 0x00007600ff0477ac */ /* 0x000e240008000800 */
[----:B------:R-:W-:Y:S01]  /*1b770*/  @!P6 IMAD.IADD R74, R74, 0x1, -R72 ;  /* 0x000000014a4ae824 */ /* 0x000fe200078e0a48 */
[----:B------:R-:W-:Y:S02]  /*1b780*/  ISETP.GT.U32.AND P6, PT, R72, R73, PT ;  /* 0x000000494800720c */ /* 0x000fe40003fc4070 */
[----:B------:R-:W-:-:S04]  /*1b790*/  IADD3 R118, P5, PT, R77, R71, RZ ;  /* 0x000000474d767210 */ /* 0x000fc80007fbe0ff */
[----:B------:R-:W-:Y:S01]  /*1b7a0*/  LEA.HI.X.SX32 R150, R77, R70, 0x1, P5 ;  /* 0x000000464d967211 */ /* 0x000fe200028f0eff */
[----:B------:R-:W-:Y:S01]  /*1b7b0*/  @!P4 IMAD.IADD R76, R76, 0x1, -R72 ;  /* 0x000000014c4cc824 */ /* 0x000fe200078e0a48 */
[----:B------:R-:W-:Y:S02]  /*1b7c0*/  ISETP.GT.U32.AND P5, PT, R72, R74, PT ;  /* 0x0000004a4800720c */ /* 0x000fe40003fa4070 */
[----:B------:R-:W-:Y:S01]  /*1b7d0*/  ISETP.GE.AND P4, PT, R80, RZ, PT ;  /* 0x000000ff5000720c */ /* 0x000fe20003f86270 */
[----:B------:R-:W-:Y:S02]  /*1b7e0*/  @!P3 IMAD.MOV R76, RZ, RZ, -R76 ;  /* 0x000000ffff4cb224 */ /* 0x000fe400078e0a4c */
[----:B------:R-:W-:Y:S01]  /*1b7f0*/  @!P6 IMAD.IADD R73, R73, 0x1, -R72 ;  /* 0x000000014949e824 */ /* 0x000fe200078e0a48 */
[----:B------:R-:W-:Y:S02]  /*1b800*/  ISETP.GE.AND P6, PT, R81, RZ, PT ;  /* 0x000000ff5100720c */ /* 0x000fe40003fc6270 */
[----:B------:R-:W-:-:S05]  /*1b810*/  SEL R76, R75, R76, !P2 ;  /* 0x0000004c4b4c7207 */ /* 0x000fca0005000000 */
[----:B------:R-:W-:Y:S02]  /*1b820*/  @!P5 IMAD.IADD R74, R74, 0x1, -R72 ;  /* 0x000000014a4ad824 */ /* 0x000fe400078e0a48 */
[----:B0-----:R-:W-:Y:S01]  /*1b830*/  IMAD R76, R76, UR4, RZ ;  /* 0x000000044c4c7c24 */ /* 0x001fe2000f8e02ff */
[----:B------:R-:W0:Y:S01]  /*1b840*/  LDCU UR4, c[0x0][0x3b0] ;  /* 0x00007600ff0477ac */ /* 0x000e220008000800 */
[----:B------:R-:W-:Y:S01]  /*1b850*/  @!P4 IMAD.MOV R74, RZ, RZ, -R74 ;  /* 0x000000ffff4ac224 */ /* 0x000fe200078e0a4a */
[----:B------:R-:W-:Y:S01]  /*1b860*/  PRMT R77, RZ, 0x7610, R77 ;  /* 0x00007610ff4d7816 */ /* 0x000fe2000000004d */
[----:B------:R-:W-:Y:S02]  /*1b870*/  @!P6 IMAD.MOV R73, RZ, RZ, -R73 ;  /* 0x000000ffff49e224 */ /* 0x000fe400078e0a49 */
[----:B------:R-:W-:Y:S01]  /*1b880*/  @P1 IMAD.MOV.U32 R78, RZ, RZ, R118 ;  /* 0x000000ffff4e1224 */ /* 0x000fe200078e0076 */
[C---:B------:R-:W-:Y:S01]  /*1b890*/  SEL R74, R75.reuse, R74, !P2 ;  /* 0x0000004a4b4a7207 */ /* 0x040fe20005000000 */
[----:B------:R-:W-:Y:S01]  /*1b8a0*/  @P1 IMAD.MOV.U32 R79, RZ, RZ, R150 ;  /* 0x000000ffff4f1224 */ /* 0x000fe200078e0096 */
[----:B------:R-:W-:-:S02]  /*1b8b0*/  SEL R72, R75, R73, !P2 ;  /* 0x000000494b487207 */ /* 0x000fc40005000000 */
[C---:B------:R-:W-:Y:S02]  /*1b8c0*/  IADD3 R111, P2, PT, R76.reuse, R71, RZ ;  /* 0x000000474c6f7210 */ /* 0x040fe40007f5e0ff */
[----:B------:R1:W3:Y:S02]  /*1b8d0*/  @P1 LDG.E.U8 R77, desc[UR22][R78.64] ;  /* 0x000000164e4d1981 */ /* 0x0002e4000c1e1100 */
[----:B------:R-:W-:Y:S01]  /*1b8e0*/  LEA.HI.X.SX32 R112, R76, R70, 0x1, P2 ;  /* 0x000000464c707211 */ /* 0x000fe200010f0eff */
[----:B-1----:R-:W-:Y:S01]  /*1b8f0*/  IMAD R78, R74, UR5, RZ ;  /* 0x000000054a4e7c24 */ /* 0x002fe2000f8e02ff */
[----:B------:R-:W-:Y:S01]  /*1b900*/  PRMT R73, RZ, 0x7610, R73 ;  /* 0x00007610ff497816 */ /* 0x000fe20000000049 */
[----:B0-----:R-:W-:-:S03]  /*1b910*/  IMAD R76, R72, UR4, RZ ;  /* 0x00000004484c7c24 */ /* 0x001fc6000f8e02ff */
[CC--:B------:R-:W-:Y:S01]  /*1b920*/  IADD3 R79, P2, PT, R78.reuse, R71.reuse, RZ ;  /* 0x000000474e4f7210 */ /* 0x0c0fe20007f5e0ff */
[----:B------:R-:W-:Y:S02]  /*1b930*/  @P1 IMAD.MOV.U32 R74, RZ, RZ, R111 ;  /* 0x000000ffff4a1224 */ /* 0x000fe400078e006f */
[----:B------:R-:W-:Y:S01]  /*1b940*/  @P1 IMAD.MOV.U32 R75, RZ, RZ, R112 ;  /* 0x000000ffff4b1224 */ /* 0x000fe200078e0070 */
[-C--:B------:R-:W-:Y:S02]  /*1b950*/  LEA.HI.X.SX32 R80, R78, R70.reuse, 0x1, P2 ;  /* 0x000000464e507211 */ /* 0x080fe400010f0eff */
[C---:B------:R-:W-:Y:S02]  /*1b960*/  IADD3 R78, P2, PT, R76.reuse, R71, RZ ;  /* 0x000000474c4e7210 */ /* 0x040fe40007f5e0ff */
[----:B------:R0:W3:Y:S01]  /*1b970*/  @P1 LDG.E.U8 R73, desc[UR22][R74.64] ;  /* 0x000000164a491981 */ /* 0x0000e2000c1e1100 */
[----:B------:R-:W-:Y:S02]  /*1b980*/  PRMT R72, RZ, 0x7610, R72 ;  /* 0x00007610ff487816 */ /* 0x000fe40000000048 */
[----:B------:R-:W-:-:S02]  /*1b990*/  LEA.HI.X.SX32 R70, R76, R70, 0x1, P2 ;  /* 0x000000464c467211 */ /* 0x000fc400010f0eff */
[----:B------:R-:W-:Y:S01]  /*1b9a0*/  PRMT R71, RZ, 0x7610, R71 ;  /* 0x00007610ff477816 */ /* 0x000fe20000000047 */
[----:B0-----:R-:W-:Y:S02]  /*1b9b0*/  @P1 IMAD.MOV.U32 R74, RZ, RZ, R79 ;  /* 0x000000ffff4a1224 */ /* 0x001fe400078e004f */
[----:B------:R-:W-:-:S05]  /*1b9c0*/  @P1 IMAD.MOV.U32 R75, RZ, RZ, R80 ;  /* 0x000000ffff4b1224 */ /* 0x000fca00078e0050 */
[----:B------:R0:W3:Y:S02]  /*1b9d0*/  @P1 LDG.E.U8 R72, desc[UR22][R74.64] ;  /* 0x000000164a481981 */ /* 0x0000e4000c1e1100 */
[----:B0-----:R-:W-:Y:S02]  /*1b9e0*/  @P1 IMAD.MOV.U32 R74, RZ, RZ, R78 ;  /* 0x000000ffff4a1224 */ /* 0x001fe400078e004e */
[----:B------:R-:W-:-:S05]  /*1b9f0*/  @P1 IMAD.MOV.U32 R75, RZ, RZ, R70 ;  /* 0x000000ffff4b1224 */ /* 0x000fca00078e0046 */
[----:B------:R-:W3:Y:S04]  /*1ba00*/  @P1 LDG.E.U8 R71, desc[UR22][R74.64] ;  /* 0x000000164a471981 */ /* 0x000ee8000c1e1100 */
[----:B------:R0:W-:Y:S02]  /*1ba10*/  STL [R1+0x180], R118 ;  /* 0x0001807601007387 */ /* 0x0001e40000100800 */
[----:B0-----:R-:W-:-:S05]  /*1ba20*/  LOP3.LUT R118, R69, 0x40, RZ, 0x3c, !PT ;  /* 0x0000004045767812 */ /* 0x001fca00078e3cff */
        /* <DEDUP_REMOVED lines=13> */
[----:B------:R-:W-:Y:S04]  /*1bb00*/  STL [R1+0x17c], R150 ;  /* 0x00017c9601007387 */ /* 0x000fe80000100800 */
[----:B------:R-:W-:Y:S04]  /*1bb10*/  STS.U8 [R118+UR9+0xd200], R100 ;  /* 0x00d2006476007988 */ /* 0x000fe80008000009 */
[----:B------:R-:W-:Y:S04]  /*1bb20*/  STL [R1+0x190], R111 ;  /* 0x0001906f01007387 */ /* 0x000fe80000100800 */
[----:B------:R-:W-:Y:S04]  /*1bb30*/  STS.U8 [R118+UR9+0xd600], R99 ;  /* 0x00d6006376007988 */ /* 0x000fe80008000009 */
[----:B------:R-:W-:Y:S04]  /*1bb40*/  STL [R1+0x184], R112 ;  /* 0x0001847001007387 */ /* 0x000fe80000100800 */
[----:B------:R-:W-:Y:S04]  /*1bb50*/  STS.U8 [R118+UR9+0xda00], R97 ;  /* 0x00da006176007988 */ /* 0x000fe80008000009 */
[----:B------:R-:W-:Y:S04]  /*1bb60*/  STL [R1+0x198], R79 ;  /* 0x0001984f01007387 */ /* 0x000fe80000100800 */
[----:B----4-:R-:W-:Y:S04]  /*1bb70*/  STS.U8 [R118+UR9+0xde00], R94 ;  /* 0x00de005e76007988 */ /* 0x010fe80008000009 */
[----:B------:R-:W-:Y:S04]  /*1bb80*/  STL [R1+0x194], R80 ;  /* 0x0001945001007387 */ /* 0x000fe80000100800 */
[----:B------:R-:W-:Y:S04]  /*1bb90*/  STS.U8 [R118+UR9+0xe200], R93 ;  /* 0x00e2005d76007988 */ /* 0x000fe80008000009 */
[----:B------:R-:W-:Y:S04]  /*1bba0*/  STL [R1+0x18c], R78 ;  /* 0x00018c4e01007387 */ /* 0x000fe80000100800 */
[----:B------:R-:W-:Y:S04]  /*1bbb0*/  STS.U8 [R118+UR9+0xe600], R91 ;  /* 0x00e6005b76007988 */ /* 0x000fe80008000009 */
[----:B------:R0:W-:Y:S04]  /*1bbc0*/  STL [R1+0x188], R70 ;  /* 0x0001884601007387 */ /* 0x0001e80000100800 */
[----:B------:R-:W-:Y:S04]  /*1bbd0*/  STS.U8 [R118+UR9+0xea00], R89 ;  /* 0x00ea005976007988 */ /* 0x000fe80008000009 */
[----:B------:R-:W-:Y:S01]  /*1bbe0*/  STS.U8 [R118+UR9+0xee00], R87 ;  /* 0x00ee005776007988 */ /* 0x000fe20008000009 */
[----:B0-----:R-:W-:-:S03]  /*1bbf0*/  LOP3.LUT R70, R69, 0x60, RZ, 0x3c, !PT ;  /* 0x0000006045467812 */ /* 0x001fc600078e3cff */
[----:B------:R-:W-:Y:S04]  /*1bc00*/  STS.U8 [R118+UR9+0xf200], R85 ;  /* 0x00f2005576007988 */ /* 0x000fe80008000009 */
[----:B---3--:R-:W-:Y:S04]  /*1bc10*/  STS.U8 [R118+UR9+0xf600], R84 ;  /* 0x00f6005476007988 */ /* 0x008fe80008000009 */
[----:B------:R-:W-:Y:S04]  /*1bc20*/  STS.U8 [R118+UR9+0xfa00], R83 ;  /* 0x00fa005376007988 */ /* 0x000fe80008000009 */
[----:B------:R-:W-:Y:S04]  /*1bc30*/  STS.U8 [R118+UR9+0xfe00], R82 ;  /* 0x00fe005276007988 */ /* 0x000fe80008000009 */
[----:B------:R0:W-:Y:S04]  /*1bc40*/  STS.U8 [R70+UR9+0x3b00], R58 ;  /* 0x003b003a46007988 */ /* 0x0001e80008000009 */
[----:B0-----:R0:W5:Y:S04]  /*1bc50*/  LDL.LU R58, [R1+0x90c] ;  /* 0x00090c00013a7983 */ /* 0x0011680000300800 */
        /* <DEDUP_REMOVED lines=62> */
[----:B------:R0:W-:Y:S01]  /*1c040*/  STS.U8 [R70+UR9+0xff00], R71 ;  /* 0x00ff004746007988 */ /* 0x0001e20008000009 */
[----:B------:R1:W-:Y:S06]  /*1c050*/  MEMBAR.ALL.CTA ;  /* 0x0000000000007992 */ /* 0x0003ec0000008000 */
[----:B-1----:R-:W1:Y:S01]  /*1c060*/  FENCE.VIEW.ASYNC.S ;  /* 0x00000000000073c6 */ /* 0x002e620000000000 */
[----:B------:R-:W-:-:S04]  /*1c070*/  UISETP.NE.U32.AND UP1, UPT, UR7, URZ, UPT ;  /* 0x000000ff0700728c */ /* 0x000fc8000bf25070 */
[----:B------:R-:W-:Y:S02]  /*1c080*/  UISETP.LT.OR UP3, UPT, UR25, 0x80, UP1 ;  /* 0x000000801900788c */ /* 0x000fe40008f61670 */
[----:B------:R-:W-:Y:S01]  /*1c090*/  UISETP.GE.AND UP2, UPT, UR25, 0x100, UPT ;  /* 0x000001001900788c */ /* 0x000fe2000bf46270 */
[----:B-1----:R-:W-:Y:S06]  /*1c0a0*/  BAR.SYNC.DEFER_BLOCKING 0x0 ;  /* 0x0000000000007b1d */ /* 0x002fec0000010000 */
[----:B0-----:R-:W-:Y:S05]  /*1c0b0*/  BRA.U UP3, `(.L_x_6) ;  /* 0x0000000103d87547 */ /* 0x001fea000b800000 */
[----:B------:R-:W-:Y:S02]  /*1c0c0*/  USHF.R.U32.HI UR16, URZ, 0x4, UR9 ;  /* 0x00000004ff107899 */ /* 0x000fe40008011609 */
[----:B------:R-:W-:Y:S02]  /*1c0d0*/  UIADD3 UR5, UPT, UPT, UR9, 0x20000, URZ ;  /* 0x0002000009057890 */ /* 0x000fe4000fffe0ff */
[----:B------:R-:W-:Y:S02]  /*1c0e0*/  USGXT.U32 UR16, UR16, 0xe ;  /* 0x0000000e1010789a */ /* 0x000fe40008000000 */
[----:B------:R-:W-:Y:S02]  /*1c0f0*/  USHF.R.U32.HI UR5, URZ, 0x4, UR5 ;  /* 0x00000004ff057899 */ /* 0x000fe40008011605 */
[----:B------:R-:W-:Y:S02]  /*1c100*/  UIADD3 UR50, UP3, UPT, UR16, 0x2, URZ ;  /* 0x0000000210327890 */ /* 0x000fe4000ff7e0ff */
[----:B------:R-:W-:Y:S01]  /*1c110*/  USGXT.U32 UR12, UR5, 0xe ;  /* 0x0000000e050c789a */ /* 0x000fe20008000000 */
[----:B------:R-:W-:Y:S01]  /*1c120*/  UMOV UR4, URZ ;  /* 0x000000ff00047c82 */ /* 0x000fe20008000000 */
[----:B------:R-:W-:Y:S01]  /*1c130*/  UMOV UR6, URZ ;  /* 0x000000ff00067c82 */ /* 0x000fe20008000000 */
[----:B------:R-:W-:-:S02]  /*1c140*/  UIADD3.X UR51, UPT, UPT, UR4, 0x40004040, URZ, UP3, !UPT ;  /* 0x4000404004337890 */ /* 0x000fc40009ffe4ff */
[----:B------:R-:W-:Y:S01]  /*1c150*/  UIADD3 UR48, UP3, UPT, UR12, 0x80, URZ ;  /* 0x000000800c307890 */ /* 0x000fe2000ff7e0ff */
[----:B------:R-:W-:Y:S01]  /*1c160*/  UMOV UR4, UR11 ;  /* 0x0000000b00047c82 */ /* 0x000fe20008000000 */
[----:B------:R-:W-:Y:S02]  /*1c170*/  UMOV UR5, URZ ;  /* 0x000000ff00057c82 */ /* 0x000fe40008000000 */
[----:B------:R-:W-:Y:S01]  /*1c180*/  UIADD3.X UR49, UPT, UPT, UR6, -0x7fffbfe0, URZ, UP3, !UPT ;  /* 0x8000402006317890 */ /* 0x000fe20009ffe4ff */
[----:B------:R-:W-:Y:S01]  /*1c190*/  UMOV UR46, UR4 ;  /* 0x00000004002e7c82 */ /* 0x000fe20008000000 */
[----:B------:R-:W-:Y:S02]  /*1c1a0*/  UIADD3.64 UR6, UPT, UPT, UR50, 0x2, URZ ;  /* 0x0000000232067897 */ /* 0x000fe4000fffe0ff */
[----:B------:R-:W-:Y:S02]  /*1c1b0*/  UIADD3.64 UR4, UPT, UPT, UR48, 0x80, URZ ;  /* 0x0000008030047897 */ /* 0x000fe4000fffe0ff */
[----:B------:R-:W-:-:S02]  /*1c1c0*/  UIADD3.64 UR36, UPT, UPT, UR50, 0x4, URZ ;  /* 0x0000000432247897 */ /* 0x000fc4000fffe0ff */
[----:B------:R-:W-:Y:S02]  /*1c1d0*/  UIADD3.64 UR34, UPT, UPT, UR48, 0x100, URZ ;  /* 0x0000010030227897 */ /* 0x000fe4000fffe0ff */
[----:B------:R-:W-:Y:S02]  /*1c1e0*/  UIADD3 UR24, UPT, UPT, UR8, 0x100000, URZ ;  /* 0x0010000008187890 */ /* 0x000fe4000fffe0ff */
[----:B------:R-:W-:Y:S02]  /*1c1f0*/  UIADD3.64 UR38, UPT, UPT, UR50, 0x7fe, URZ ;  /* 0x000007fe32267897 */ /* 0x000fe4000fffe0ff */
[----:B------:R-:W-:Y:S02]  /*1c200*/  UIADD3 UR47, UPT, UPT, UR8, 0x100000, URZ ;  /* 0x00100000082f7890 */ /* 0x000fe4000fffe0ff */
[----:B------:R-:W-:Y:S02]  /*1c210*/  UIADD3.64 UR40, UPT, UPT, UR50, 0x800, URZ ;  /* 0x0000080032287897 */ /* 0x000fe4000fffe0ff */
[----:B------:R-:W-:-:S02]  /*1c220*/  UIADD3 UR52, UPT, UPT, UR8, 0x100000, URZ ;  /* 0x0010000008347890 */ /* 0x000fc4000fffe0ff */
[----:B------:R-:W-:Y:S01]  /*1c230*/  UIADD3.64 UR42, UPT, UPT, UR50, 0x802, URZ ;  /* 0x00000802322a7897 */ /* 0x000fe2000fffe0ff */
[----:B------:R-:W-:Y:S01]  /*1c240*/  UMOV UR30, 0x0 ;  /* 0x00000000001e7882 */ /* 0x000fe20000000000 */
[----:B------:R-:W-:Y:S01]  /*1c250*/  UMOV UR31, 0x4408010 ;  /* 0x04408010001f7882 */ /* 0x000fe20000000000 */
[----:B------:R-:W-:Y:S01]  /*1c260*/  UIADD3 UR53, UPT, UPT, UR8, 0x100000, URZ ;  /* 0x0010000008357890 */ /* 0x000fe2000fffe0ff */
[----:B------:R-:W-:Y:S01]  /*1c270*/  UMOV UR17, 0x40004040 ;  /* 0x4000404000117882 */ /* 0x000fe20000000000 */
[----:B------:R-:W-:Y:S01]  /*1c280*/  UIADD3.64 UR44, UPT, UPT, UR50, 0x804, URZ ;  /* 0x00000804322c7897 */ /* 0x000fe2000fffe0ff */
[----:B------:R-:W-:Y:S01]  /*1c290*/  UMOV UR13, 0x80004020 ;  /* 0x80004020000d7882 */ /* 0x000fe20000000000 */
[----:B------:R-:W-:Y:S01]  /*1c2a0*/  UMOV UR18, 0x0 ;  /* 0x0000000000127882 */ /* 0x000fe20000000000 */
[----:B------:R-:W-:Y:S01]  /*1c2b0*/  UMOV UR19, 0x4408010 ;  /* 0x0440801000137882 */ /* 0x000fe20000000000 */
[----:B------:R-:W-:Y:S01]  /*1c2c0*/  UMOV UR26, 0x0 ;  /* 0x00000000001a7882 */ /* 0x000fe20000000000 */
[----:B------:R-:W-:Y:S01]  /*1c2d0*/  UMOV UR27, 0x4408010 ;  /* 0x04408010001b7882 */ /* 0x000fe20000000000 */
[----:B------:R0:W-:Y:S01]  /*1c2e0*/  UTCQMMA gdesc[UR12], gdesc[UR16], tmem[UR8], tmem[UR30], idesc[UR31], !UPT ;  /* 0x00ff1e100c0075ea */ /* 0x0001e2000f800308 */
[----:B------:R-:W-:Y:S01]  /*1c2f0*/  UMOV UR32, 0x0 ;  /* 0x0000000000207882 */ /* 0x000fe20000000000 */
[----:B------:R-:W-:Y:S01]  /*1c300*/  UMOV UR33, 0x4408010 ;  /* 0x0440801000217882 */ /* 0x000fe20000000000 */
[----:B------:R0:W-:Y:S01]  /*1c310*/  UTCQMMA gdesc[UR48], gdesc[UR50], tmem[UR8], tmem[UR18], idesc[UR19], UPT ;  /* 0x00ff1232300075ea */ /* 0x0001e2000b800308 */
        /* <DEDUP_REMOVED lines=8> */
[----:B------:R0:W-:Y:S01]  /*1c3a0*/  UTCQMMA gdesc[UR12], gdesc[UR38], tmem[UR24], tmem[UR20], idesc[UR21], !UPT ;  /* 0x00ff14260c0075ea */ /* 0x0001e2000f800318 */
[----:B------:R-:W-:Y:S01]  /*1c3b0*/  UMOV UR56, 0x0 ;  /* 0x0000000000387882 */ /* 0x000fe20000000000 */
[----:B------:R-:W-:Y:S01]  /*1c3c0*/  UMOV UR57, 0x4408010 ;  /* 0x0440801000397882 */ /* 0x000fe20000000000 */
[----:B------:R0:W-:Y:S01]  /*1c3d0*/  UTCQMMA gdesc[UR48], gdesc[UR40], tmem[UR47], tmem[UR28], idesc[UR29], UPT ;  /* 0x00ff1c28300075ea */ /* 0x0001e2000b80032f */
[----:B------:R0:W-:Y:S01]  /*1c3e0*/  UTCQMMA gdesc[UR4], gdesc[UR42], tmem[UR52], tmem[UR54], idesc[UR55], UPT ;  /* 0x00ff362a040075ea */ /* 0x0001e2000b800334 */
[----:B------:R0:W-:Y:S01]  /*1c3f0*/  UTCQMMA gdesc[UR34], gdesc[UR44], tmem[UR53], tmem[UR56], idesc[UR57], UPT ;  /* 0x00ff382c220075ea */ /* 0x0001e2000b800335 */
[----:B------:R0:W-:Y:S01]  /*1c400*/  UTCBAR [UR46], URZ ;  /* 0x000000ff2e0073e9 */ /* 0x0001e200080000ff */
[----:B------:R-:W-:Y:S01]  /*1c410*/  NOP ;  /* 0x0000000000007918 */ /* 0x000fe20000000000 */
.L_x_6:
[----:B0-----:R-:W-:Y:S01]  /*1c420*/  UMOV UR6, URZ ;  /* 0x000000ff00067c82 */ /* 0x001fe20008000000 */
[----:B------:R-:W-:Y:S05]  /*1c430*/  BRA.U !UP2, `(.L_x_7) ;  /* 0x000000e10a407547 */ /* 0x000fea000b800000 */
[----:B------:R-:W-:Y:S01]  /*1c440*/  USHF.R.S32.HI UR6, URZ, 0x1f, UR25 ;  /* 0x0000001fff067899 */ /* 0x000fe20008011419 */
[----:B------:R-:W-:Y:S01]  /*1c450*/  IMAD.MOV.U32 R71, RZ, RZ, RZ ;  /* 0x000000ffff477224 */ /* 0x000fe200078e00ff */
[----:B------:R-:W-:Y:S02]  /*1c460*/  UIADD3 UR7, UPT, UPT, UR9, 0x22000, URZ ;  /* 0x0002200009077890 */ /* 0x000fe4000fffe0ff */
[----:B------:R-:W-:Y:S02]  /*1c470*/  UIADD3 UR12, UPT, UPT, UR9, 0x10000, URZ ;  /* 0x00010000090c7890 */ /* 0x000fe4000fffe0ff */
[----:B------:R-:W-:Y:S02]  /*1c480*/  ULEA.HI UR6, UR6, UR25, URZ, 0x7 ;  /* 0x0000001906067291 */ /* 0x000fe4000f8f38ff */
[----:B------:R-:W-:Y:S02]  /*1c490*/  USHF.R.U32.HI UR7, URZ, 0x4, UR7 ;  /* 0x00000004ff077899 */ /* 0x000fe40008011607 */
[----:B------:R-:W-:-:S02]  /*1c4a0*/  USHF.R.U32.HI UR18, URZ, 0x4, UR12 ;  /* 0x00000004ff127899 */ /* 0x000fc4000801160c */
[----:B------:R-:W-:Y:S02]  /*1c4b0*/  USHF.R.S32.HI UR6, URZ, 0x7, UR6 ;  /* 0x00000007ff067899 */ /* 0x000fe40008011406 */
[----:B------:R-:W-:Y:S02]  /*1c4c0*/  USGXT.U32 UR12, UR7, 0xe ;  /* 0x0000000e070c789a */ /* 0x000fe40008000000 */
[----:B------:R-:W-:Y:S02]  /*1c4d0*/  USGXT.U32 UR18, UR18, 0xe ;  /* 0x0000000e1212789a */ /* 0x000fe40008000000 */
[----:B------:R-:W-:Y:S02]  /*1c4e0*/  UIADD3 UR28, UP2, UPT, UR12, 0x80, URZ ;  /* 0x000000800c1c7890 */ /* 0x000fe4000ff5e0ff */
[----:B------:R-:W-:Y:S02]  /*1c4f0*/  UISETP.LT.AND UP4, UPT, UR6, 0x2, UPT ;  /* 0x000000020600788c */ /* 0x000fe4000bf81270 */
[----:B------:R-:W-:Y:S01]  /*1c500*/  UIADD3 UR26, UP3, UPT, UR18, 0x2, URZ ;  /* 0x00000002121a7890 */ /* 0x000fe2000ff7e0ff */
[----:B------:R-:W-:Y:S01]  /*1c510*/  UMOV UR4, URZ ;  /* 0x000000ff00047c82 */ /* 0x000fe20008000000 */
[----:B------:R-:W-:Y:S01]  /*1c520*/  UMOV UR5, URZ ;  /* 0x000000ff00057c82 */ /* 0x000fe20008000000 */
[----:B------:R-:W-:-:S02]  /*1c530*/  USHF.L.U32 UR14, UR14, 0x7, URZ ;  /* 0x000000070e0e7899 */ /* 0x000fc400080006ff */
[----:B------:R-:W-:Y:S02]  /*1c540*/  USHF.L.U32 UR15, UR15, 0x7, URZ ;  /* 0x000000070f0f7899 */ /* 0x000fe400080006ff */
[----:B------:R-:W-:Y:S02]  /*1c550*/  UIADD3.X UR29, UPT, UPT, UR4, -0x7fffbfe0, URZ, UP2, !UPT ;  /* 0x80004020041d7890 */ /* 0x000fe400097fe4ff */
[----:B------:R-:W-:Y:S02]  /*1c560*/  USEL UR6, UR6, 0x2, !UP4 ;  /* 0x0000000206067887 */ /* 0x000fe4000e000000 */
[----:B------:R-:W-:Y:S01]  /*1c570*/  UIADD3.X UR27, UPT, UPT, UR5, 0x40004040, URZ, UP3, !UPT ;  /* 0x40004040051b7890 */ /* 0x000fe20009ffe4ff */
[----:B------:R-:W0:Y:S01]  /*1c580*/  LDCU UR46, c[0x0][0x3a0] ;  /* 0x00007400ff2e77ac */ /* 0x000e220008000800 */
[----:B------:R-:W-:Y:S02]  /*1c590*/  USHF.R.S32.HI UR47, URZ, 0x1f, UR14 ;  /* 0x0000001fff2f7899 */ /* 0x000fe4000801140e */
[----:B------:R-:W-:-:S02]  /*1c5a0*/  USHF.R.S32.HI UR62, URZ, 0x1f, UR15 ;  /* 0x0000001fff3e7899 */ /* 0x000fc4000801140f */
[----:B------:R-:W-:Y:S02]  /*1c5b0*/  UIADD3 UR20, UPT, UPT, UR6, -0x2, URZ ;  /* 0xfffffffe06147890 */ /* 0x000fe4000fffe0ff */
[----:B------:R-:W-:Y:S02]  /*1c5c0*/  UIADD3.64 UR30, UPT, UPT, UR28, 0x80, URZ ;  /* 0x000000801c1e7897 */ /* 0x000fe4000fffe0ff */
[----:B------:R-:W-:Y:S02]  /*1c5d0*/  UIADD3.64 UR32, UPT, UPT, UR26, 0x2, URZ ;  /* 0x000000021a207897 */ /* 0x000fe4000fffe0ff */
[----:B------:R-:W-:Y:S02]  /*1c5e0*/  UIADD3.64 UR34, UPT, UPT, UR28, 0x100, URZ ;  /* 0x000001001c227897 */ /* 0x000fe4000fffe0ff */
[----:B------:R-:W-:Y:S02]  /*1c5f0*/  UIADD3.64 UR36, UPT, UPT, UR26, 0x4, URZ ;  /* 0x000000041a247897 */ /* 0x000fe4000fffe0ff */
[----:B------:R-:W-:-:S02]  /*1c600*/  UIADD3.64 UR38, UPT, UPT, UR26, 0x7fe, URZ ;  /* 0x000007fe1a267897 */ /* 0x000fc4000fffe0ff */
[----:B------:R-:W-:Y:S02]  /*1c610*/  UIADD3.64 UR40, UPT, UPT, UR26, 0x800, URZ ;  /* 0x000008001a287897 */ /* 0x000fe4000fffe0ff */
[----:B------:R-:W-:Y:S02]  /*1c620*/  UIADD3.64 UR42, UPT, UPT, UR26, 0x802, URZ ;  /* 0x000008021a2a7897 */ /* 0x000fe4000fffe0ff */
[----:B------:R-:W-:Y:S01]  /*1c630*/  UIADD3.64 UR44, UPT, UPT, UR26, 0x804, URZ ;  /* 0x000008041a2c7897 */ /* 0x000fe2000fffe0ff */
[----:B------:R-:W-:Y:S01]  /*1c640*/  UMOV UR21, 0x1 ;  /* 0x0000000100157882 */ /* 0x000fe20000000000 */
[----:B------:R-:W-:Y:S01]  /*1c650*/  UMOV UR7, URZ ;  /* 0x000000ff00077c82 */ /* 0x000fe20008000000 */
[----:B0-----:R-:W-:-:S09]  /*1c660*/  UMOV UR13, 0x80004020 ;  /* 0x80004020000d7882 */ /* 0x001fd20000000000 */
.L_x_10:
[----:B------:R-:W2:Y:S04]  /*1c670*/  LDL.LU R95, [R1+0x18c] ;  /* 0x00018c00015f7983 */ /* 0x000ea80000300800 */
[----:B------:R-:W3:Y:S04]  /*1c680*/  LDL.LU R94, [R1+0x6a0] ;  /* 0x0006a000015e7983 */ /* 0x000ee80000300800 */
        /* <DEDUP_REMOVED lines=19> */
[----:B------:R-:W4:Y:S01]  /*1c7c0*/  LDL.LU R76, [R1+0x184] ;  /* 0x00018400014c7983 */ /* 0x000f220000300800 */
[----:B------:R-:W-:Y:S01]  /*1c7d0*/  UIADD3 UR24, UPT, UPT, UR7, 0x1, URZ ;  /* 0x0000000107187890 */ /* 0x000fe2000fffe0ff */
[----:B------:R-:W-:Y:S01]  /*1c7e0*/  IMAD.U32 R71, R71, -0x80000000, RZ ;  /* 0x8000000047477824 */ /* 0x000fe200078e00ff */
[----:B------:R-:W0:Y:S02]  /*1c7f0*/  S2R R73, SR_TID.X ;  /* 0x0000000000497919 */ /* 0x000e240000002100 */
[----:B------:R-:W-:Y:S01]  /*1c800*/  UIMAD UR5, UR24, -0x80, UR46 ;  /* 0xffffff80180578a4 */ /* 0x000fe2000f8e022e */
[----:B0-----:R-:W-:-:S04]  /*1c810*/  SHF.R.U32.HI R72, RZ, 0x6, R73 ;  /* 0x00000006ff487819 */ /* 0x001fc80000011649 */
[----:B------:R-:W-:-:S04]  /*1c820*/  SGXT.U32 R72, R72, 0x2 ;  /* 0x000000024848781a */ /* 0x000fc80000000000 */
[----:B------:R-:W-:Y:S02]  /*1c830*/  ISETP.GE.AND P1, PT, R72, UR5, PT ;  /* 0x0000000548007c0c */ /* 0x000fe4000bf26270 */
[----:B--2---:R-:W-:Y:S02]  /*1c840*/  IADD3 R95, P5, PT, R95, UR15, RZ ;  /* 0x0000000f5f5f7c10 */ /* 0x004fe4000ffbe0ff */
[----:B---3--:R-:W-:-:S03]  /*1c850*/  IADD3 R94, P6, PT, R94, UR15, RZ ;  /* 0x0000000f5e5e7c10 */ /* 0x008fc6000ffde0ff */
[----:B------:R-:W-:Y:S01]  /*1c860*/  STL [R1+0x18c], R95 ;  /* 0x00018c5f01007387 */ /* 0x000fe20000100800 */
[----:B----4-:R-:W-:-:S03]  /*1c870*/  IADD3 R93, P2, PT, R93, UR15, RZ ;  /* 0x0000000f5d5d7c10 */ /* 0x010fc6000ff5e0ff */
[----:B------:R-:W-:Y:S01]  /*1c880*/  STL [R1+0x6a0], R94 ;  /* 0x0006a05e01007387 */ /* 0x000fe20000100800 */
[----:B------:R-:W-:-:S03]  /*1c890*/  IADD3 R92, P3, PT, R92, UR15, RZ ;  /* 0x0000000f5c5c7c10 */ /* 0x000fc6000ff7e0ff */
[----:B------:R-:W-:Y:S01]  /*1c8a0*/  STL [R1+0x698], R93 ;  /* 0x0006985d01007387 */ /* 0x000fe20000100800 */
[----:B------:R-:W-:-:S03]  /*1c8b0*/  IADD3 R91, P4, PT, R91, UR15, RZ ;  /* 0x0000000f5b5b7c10 */ /* 0x000fc6000ff9e0ff */
[----:B------:R-:W-:Y:S01]  /*1c8c0*/  STL [R1+0x690], R92 ;  /* 0x0006905c01007387 */ /* 0x000fe20000100800 */
[----:B------:R-:W-:-:S03]  /*1c8d0*/  IADD3.X R90, PT, PT, R90, UR62, RZ, P5, !PT ;  /* 0x0000003e5a5a7c10 */ /* 0x000fc6000affe4ff */
        /* <DEDUP_REMOVED lines=23> */
[----:B------:R-:W-:Y:S02]  /*1ca50*/  IADD3.X R78, PT, PT, R78, UR62, RZ, P6, !PT ;  /* 0x0000003e4e4e7c10 */ /* 0x000fe4000b7fe4ff */
[----:B------:R-:W-:Y:S02]  /*1ca60*/  IADD3 R75, P6, PT, R75, UR15, RZ ;  /* 0x0000000f4b4b7c10 */ /* 0x000fe4000ffde0ff */
[----:B------:R-:W-:-:S03]  /*1ca70*/  IADD3.X R74, PT, PT, R74, UR62, RZ, P2, !PT ;  /* 0x0000003e4a4a7c10 */ /* 0x000fc600097fe4ff */
[----:B------:R0:W-:Y:S04]  /*1ca80*/  STL [R1+0x660], R75 ;  /* 0x0006604b01007387 */ /* 0x0001e80000100800 */
[----:B------:R-:W-:Y:S04]  /*1ca90*/  STL [R1+0x668], R79 ;  /* 0x0006684f01007387 */ /* 0x000fe80000100800 */
[----:B0-----:R-:W2:Y:S04]  /*1caa0*/  LDL.LU R75, [R1+0x658] ;  /* 0x00065800014b7983 */ /* 0x001ea80000300800 */
[----:B------:R-:W-:Y:S04]  /*1cab0*/  STL [R1+0x67c], R78 ;  /* 0x00067c4e01007387 */ /* 0x000fe80000100800 */
[----:B------:R0:W-:Y:S04]  /*1cac0*/  STL [R1+0x674], R74 ;  /* 0x0006744a01007387 */ /* 0x0001e80000100800 */
[----:B0-----:R-:W3:Y:S01]  /*1cad0*/  LDL.LU R74, [R1+0x66c] ;  /* 0x00066c00014a7983 */ /* 0x001ee20000300800 */
[----:B------:R-:W-:-:S03]  /*1cae0*/  IADD3 R77, P2, PT, R77, UR15, RZ ;  /* 0x0000000f4d4d7c10 */ /* 0x000fc6000ff5e0ff */
[----:B------:R-:W4:Y:S01]  /*1caf0*/  LDL.LU R72, [R1+0x650] ;  /* 0x0006500001487983 */ /* 0x000f220000300800 */
[----:B------:R-:W-:-:S03]  /*1cb00*/  IADD3.X R76, PT, PT, R76, UR62, RZ, P3, !PT ;  /* 0x0000003e4c4c7c10 */ /* 0x000fc60009ffe4ff */
[----:B------:R-:W4:Y:S04]  /*1cb10*/  LDL.LU R100, [R1+0x664] ;  /* 0x0006640001647983 */ /* 0x000f280000300800 */
[----:B------:R0:W-:Y:S04]  /*1cb20*/  STL [R1+0x180], R77 ;  /* 0x0001804d01007387 */ /* 0x0001e80000100800 */
[----:B------:R-:W4:Y:S04]  /*1cb30*/  LDL.LU R99, [R1+0x648] ;  /* 0x0006480001637983 */ /* 0x000f280000300800 */
[----:B------:R-:W4:Y:S04]  /*1cb40*/  LDL.LU R98, [R1+0x65c] ;  /* 0x00065c0001627983 */ /* 0x000f280000300800 */
[----:B------:R1:W-:Y:S04]  /*1cb50*/  STL [R1+0x184], R76 ;  /* 0x0001844c01007387 */ /* 0x0003e80000100800 */
        /* <DEDUP_REMOVED lines=20> */
[----:B0-----:R-:W4:Y:S04]  /*1cca0*/  LDL.LU R77, [R1+0x5f0] ;  /* 0x0005f000014d7983 */ /* 0x001f280000300800 */
[----:B-1----:R-:W4:Y:S01]  /*1ccb0*/  LDL.LU R76, [R1+0x60c] ;  /* 0x00060c00014c7983 */ /* 0x002f220000300800 */
[----:B--2---:R-:W-:-:S05]  /*1ccc0*/  IADD3 R75, P3, PT, R75, UR15, RZ ;  /* 0x0000000f4b4b7c10 */ /* 0x004fca000ff7e0ff */
[----:B------:R0:W-:Y:S04]  /*1ccd0*/  STL [R1+0x658], R75 ;  /* 0x0006584b01007387 */ /* 0x0001e80000100800 */
[----:B0-----:R-:W2:Y:S01]  /*1cce0*/  LDL.LU R75, [R1+0x5e8] ;  /* 0x0005e800014b7983 */ /* 0x001ea20000300800 */
[----:B---3--:R-:W-:-:S05]  /*1ccf0*/  IADD3.X R74, PT, PT, R74, UR62, RZ, P4, !PT ;  /* 0x0000003e4a4a7c10 */ /* 0x008fca000a7fe4ff */
[----:B------:R0:W-:Y:S04]  /*1cd00*/  STL [R1+0x66c], R74 ;  /* 0x00066c4a01007387 */ /* 0x0001e80000100800 */
[----:B0-----:R-:W3:Y:S01]  /*1cd10*/  LDL.LU R74, [R1+0x604] ;  /* 0x00060400014a7983 */ /* 0x001ee20000300800 */
[----:B----4-:R-:W-:-:S05]  /*1cd20*/  IADD3 R72, P4, PT, R72, UR15, RZ ;  /* 0x0000000f48487c10 */ /* 0x010fca000ff9e0ff */
[----:B------:R0:W-:Y:S04]  /*1cd30*/  STL [R1+0x650], R72 ;  /* 0x0006504801007387 */ /* 0x0001e80000100800 */
[----:B0-----:R-:W4:Y:S01]  /*1cd40*/  LDL.LU R72, [R1+0x5e0] ;  /* 0x0005e00001487983 */ /* 0x001f220000300800 */
[----:B------:R-:W-:Y:S02]  /*1cd50*/  IADD3.X R100, PT, PT, R100, UR62, RZ, P5, !PT ;  /* 0x0000003e64647c10 */ /* 0x000fe4000affe4ff */
[----:B------:R-:W-:Y:S02]  /*1cd60*/  IADD3 R99, P5, PT, R99, UR15, RZ ;  /* 0x0000000f63637c10 */ /* 0x000fe4000ffbe0ff */
[----:B------:R-:W-:Y:S01]  /*1cd70*/  IADD3.X R98, PT, PT, R98, UR62, RZ, P6, !PT ;  /* 0x0000003e62627c10 */ /* 0x000fe2000b7fe4ff */
[----:B------:R-:W-:Y:S01]  /*1cd80*/  STL [R1+0x664], R100 ;  /* 0x0006646401007387 */ /* 0x000fe20000100800 */
[----:B------:R-:W-:-:S02]  /*1cd90*/  IADD3 R97, P6, PT, R97, UR15, RZ ;  /* 0x0000000f61617c10 */ /* 0x000fc4000ffde0ff */
[----:B------:R-:W-:Y:S01]  /*1cda0*/  IADD3.X R96, PT, PT, R96, UR62, RZ, P2, !PT ;  /* 0x0000003e60607c10 */ /* 0x000fe200097fe4ff */
[----:B------:R-:W-:Y:S01]  /*1cdb0*/  STL [R1+0x648], R99 ;  /* 0x0006486301007387 */ /* 0x000fe20000100800 */
[----:B------:R-:W-:Y:S02]  /*1cdc0*/  IADD3 R95, P2, PT, R95, UR15, RZ ;  /* 0x0000000f5f5f7c10 */ /* 0x000fe4000ff5e0ff */
[----:B------:R-:W-:Y:S01]  /*1cdd0*/  IADD3.X R94, PT, PT, R94, UR62, RZ, P3, !PT ;  /* 0x0000003e5e5e7c10 */ /* 0x000fe20009ffe4ff */
[----:B------:R-:W-:Y:S01]  /*1cde0*/  STL [R1+0x65c], R98 ;  /* 0x00065c6201007387 */ /* 0x000fe20000100800 */
[----:B------:R-:W-:Y:S02]  /*1cdf0*/  IADD3 R93, P3, PT, R93, UR15, RZ ;  /* 0x0000000f5d5d7c10 */ /* 0x000fe4000ff7e0ff */
[----:B------:R-:W-:Y:S01]  /*1ce00*/  IADD3.X R92, PT, PT, R92, UR62, RZ, P4, !PT ;  /* 0x0000003e5c5c7c10 */ /* 0x000fe2000a7fe4ff */
        /* <DEDUP_REMOVED lines=32> */
[----:B------:R-:W-:Y:S04]  /*1d010*/  STL [R1+0x600], R81 ;  /* 0x0006005101007387 */ /* 0x000fe80000100800 */
[----:B------:R-:W-:Y:S04]  /*1d020*/  STL [R1+0x61c], R80 ;  /* 0x00061c5001007387 */ /* 0x000fe80000100800 */
[----:B------:R-:W-:Y:S04]  /*1d030*/  STL [R1+0x5f8], R79 ;  /* 0x0005f84f01007387 */ /* 0x000fe80000100800 */
[----:B------:R0:W-:Y:S04]  /*1d040*/  STL [R1+0x60c], R76 ;  /* 0x00060c4c01007387 */ /* 0x0001e80000100800 */
[----:B------:R-:W-:Y:S04]  /*1d050*/  STL [R1+0x614], R78 ;  /* 0x0006144e01007387 */ /* 0x000fe80000100800 */
[----:B0-----:R-:W4:Y:S04]  /*1d060*/  LDL.LU R76, [R1+0x5fc] ;  /* 0x0005fc00014c7983 */ /* 0x001f280000300800 */
[----:B------:R-:W-:Y:S01]  /*1d070*/  STL [R1+0x5f0], R77 ;  /* 0x0005f04d01007387 */ /* 0x000fe20000100800 */
[----:B--2---:R-:W-:-:S05]  /*1d080*/  IADD3 R75, P2, PT, R75, UR15, RZ ;  /* 0x0000000f4b4b7c10 */ /* 0x004fca000ff5e0ff */
[----:B------:R0:W-:Y:S04]  /*1d090*/  STL [R1+0x5e8], R75 ;  /* 0x0005e84b01007387 */ /* 0x0001e80000100800 */
[----:B0-----:R-:W2:Y:S01]  /*1d0a0*/  LDL.LU R75, [R1+0x5d8] ;  /* 0x0005d800014b7983 */ /* 0x001ea20000300800 */
[----:B---3--:R-:W-:-:S05]  /*1d0b0*/  IADD3.X R74, PT, PT, R74, UR62, RZ, P3, !PT ;  /* 0x0000003e4a4a7c10 */ /* 0x008fca0009ffe4ff */
[----:B------:R0:W-:Y:S04]  /*1d0c0*/  STL [R1+0x604], R74 ;  /* 0x0006044a01007387 */ /* 0x0001e80000100800 */
[----:B0-----:R-:W3:Y:S01]  /*1d0d0*/  LDL.LU R74, [R1+0x5f4] ;  /* 0x0005f400014a7983 */ /* 0x001ee20000300800 */
[----:B----4-:R-:W-:-:S03]  /*1d0e0*/  IADD3 R72, P3, PT, R72, UR15, RZ ;  /* 0x0000000f48487c10 */ /* 0x010fc6000ff7e0ff */
[----:B------:R-:W4:Y:S04]  /*1d0f0*/  LDL.LU R100, [R1+0x5d0] ;  /* 0x0005d00001647983 */ /* 0x000f280000300800 */
        /* <DEDUP_REMOVED lines=24> */
[----:B0-----:R-:W4:Y:S01]  /*1d280*/  LDL.LU R72, [R1+0x570] ;  /* 0x0005700001487983 */ /* 0x001f220000300800 */
[----:B------:R-:W-:-:S05]  /*1d290*/  IADD3.X R76, PT, PT, R76, UR62, RZ, P4, !PT ;  /* 0x0000003e4c4c7c10 */ /* 0x000fca000a7fe4ff */
[----:B------:R0:W-:Y:S04]  /*1d2a0*/  STL [R1+0x5fc], R76 ;  /* 0x0005fc4c01007387 */ /* 0x0001e80000100800 */
[----:B0-----:R-:W4:Y:S01]  /*1d2b0*/  LDL.LU R76, [R1+0x58c] ;  /* 0x00058c00014c7983 */ /* 0x001f220000300800 */
[----:B--2---:R-:W-:-:S05]  /*1d2c0*/  IADD3 R75, P4, PT, R75, UR15, RZ ;  /* 0x0000000f4b4b7c10 */ /* 0x004fca000ff9e0ff */
[----:B------:R0:W-:Y:S04]  /*1d2d0*/  STL [R1+0x5d8], R75 ;  /* 0x0005d84b01007387 */ /* 0x0001e80000100800 */
[----:B0-----:R-:W2:Y:S01]  /*1d2e0*/  LDL.LU R75, [R1+0x568] ;  /* 0x00056800014b7983 */ /* 0x001ea20000300800 */
[----:B---3--:R-:W-:-:S05]  /*1d2f0*/  IADD3.X R74, PT, PT, R74, UR62, RZ, P5, !PT ;  /* 0x0000003e4a4a7c10 */ /* 0x008fca000affe4ff */
[----:B------:R0:W-:Y:S04]  /*1d300*/  STL [R1+0x5f4], R74 ;  /* 0x0005f44a01007387 */ /* 0x0001e80000100800 */
[----:B0-----:R-:W3:Y:S01]  /*1d310*/  LDL.LU R74, [R1+0x584] ;  /* 0x00058400014a7983 */ /* 0x001ee20000300800 */
[----:B----4-:R-:W-:Y:S02]  /*1d320*/  IADD3 R100, P5, PT, R100, UR15, RZ ;  /* 0x0000000f64647c10 */ /* 0x010fe4000ffbe0ff */
[----:B------:R-:W-:Y:S02]  /*1d330*/  IADD3.X R99, PT, PT, R99, UR62, RZ, P6, !PT ;  /* 0x0000003e63637c10 */ /* 0x000fe4000b7fe4ff */
[----:B------:R-:W-:Y:S01]  /*1d340*/  IADD3 R98, P6, PT, R98, UR15, RZ ;  /* 0x0000000f62627c10 */ /* 0x000fe2000ffde0ff */
[----:B------:R-:W-:Y:S01]  /*1d350*/  STL [R1+0x5d0], R100 ;  /* 0x0005d06401007387 */ /* 0x000fe20000100800 */
[----:B------:R-:W-:-:S02]  /*1d360*/  IADD3.X R97, PT, PT, R97, UR62, RZ, P2, !PT ;  /* 0x0000003e61617c10 */ /* 0x000fc400097fe4ff */
[----:B------:R-:W-:Y:S01]  /*1d370*/  IADD3 R96, P2, PT, R96, UR15, RZ ;  /* 0x0000000f60607c10 */ /* 0x000fe2000ff5e0ff */
        /* <DEDUP_REMOVED lines=40> */
[----:B------:R-:W-:Y:S04]  /*1d600*/  STL [R1+0x59c], R79 ;  /* 0x00059c4f01007387 */ /* 0x000fe80000100800 */
[----:B------:R0:W-:Y:S04]  /*1d610*/  STL [R1+0x570], R72 ;  /* 0x0005704801007387 */ /* 0x0001e80000100800 */
[----:B------:R-:W-:Y:S04]  /*1d620*/  STL [R1+0x578], R78 ;  /* 0x0005784e01007387 */ /* 0x000fe80000100800 */
[----:B0-----:R-:W4:Y:S01]  /*1d630*/  LDL.LU R72, [R1+0x560] ;  /* 0x0005600001487983 */ /* 0x001f220000300800 */
[----:B------:R-:W-:-:S03]  /*1d640*/  IADD3.X R76, PT, PT, R76, UR62, RZ, P3, !PT ;  /* 0x0000003e4c4c7c10 */ /* 0x000fc60009ffe4ff */
[----:B------:R-:W-:Y:S04]  /*1d650*/  STL [R1+0x594], R77 ;  /* 0x0005944d01007387 */ /* 0x000fe80000100800 */
[----:B------:R0:W-:Y:S04]  /*1d660*/  STL [R1+0x58c], R76 ;  /* 0x00058c4c01007387 */ /* 0x0001e80000100800 */
[----:B0-----:R-:W4:Y:S01]  /*1d670*/  LDL.LU R76, [R1+0x57c] ;  /* 0x00057c00014c7983 */ /* 0x001f220000300800 */
[----:B--2---:R-:W-:-:S05]  /*1d680*/  IADD3 R75, P3, PT, R75, UR15, RZ ;  /* 0x0000000f4b4b7c10 */ /* 0x004fca000ff7e0ff */
[----:B------:R0:W-:Y:S04]  /*1d690*/  STL [R1+0x568], R75 ;  /* 0x0005684b01007387 */ /* 0x0001e80000100800 */
[----:B0-----:R-:W2:Y:S01]  /*1d6a0*/  LDL.LU R75, [R1+0x558] ;  /* 0x00055800014b7983 */ /* 0x001ea20000300800 */
[----:B---3--:R-:W-:-:S03]  /*1d6b0*/  IADD3.X R74, PT, PT, R74, UR62, RZ, P4, !PT ;  /* 0x0000003e4a4a7c10 */ /* 0x008fc6000a7fe4ff */
[----:B------:R-:W3:Y:S04]  /*1d6c0*/  LDL.LU R100, [R1+0x574] ;  /* 0x0005740001647983 */ /* 0x000ee80000300800 */
[----:B------:R-:W3:Y:S04]  /*1d6d0*/  LDL.LU R99, [R1+0x550] ;  /* 0x0005500001637983 */ /* 0x000ee80000300800 */
[----:B------:R-:W3:Y:S04]  /*1d6e0*/  LDL.LU R98, [R1+0x56c] ;  /* 0x00056c0001627983 */ /* 0x000ee80000300800 */
[----:B------:R0:W-:Y:S04]  /*1d6f0*/  STL [R1+0x584], R74 ;  /* 0x0005844a01007387 */ /* 0x0001e80000100800 */
        /* <DEDUP_REMOVED lines=21> */
[----:B0-----:R-:W3:Y:S01]  /*1d850*/  LDL.LU R74, [R1+0x514] ;  /* 0x00051400014a7983 */ /* 0x001ee20000300800 */
[----:B----4-:R-:W-:-:S05]  /*1d860*/  IADD3 R72, P4, PT, R72, UR15, RZ ;  /* 0x0000000f48487c10 */ /* 0x010fca000ff9e0ff */
[----:B------:R0:W-:Y:S04]  /*1d870*/  STL [R1+0x560], R72 ;  /* 0x0005604801007387 */ /* 0x0001e80000100800 */
[----:B0-----:R-:W4:Y:S01]  /*1d880*/  LDL.LU R72, [R1+0x4f0] ;  /* 0x0004f00001487983 */ /* 0x001f220000300800 */
[----:B------:R-:W-:-:S05]  /*1d890*/  IADD3.X R76, PT, PT, R76, UR62, RZ, P5, !PT ;  /* 0x0000003e4c4c7c10 */ /* 0x000fca000affe4ff */
[----:B------:R0:W-:Y:S04]  /*1d8a0*/  STL [R1+0x57c], R76 ;  /* 0x00057c4c01007387 */ /* 0x0001e80000100800 */
[----:B0-----:R-:W4:Y:S01]  /*1d8b0*/  LDL.LU R76, [R1+0x50c] ;  /* 0x00050c00014c7983 */ /* 0x001f220000300800 */
[----:B--2---:R-:W-:Y:S02]  /*1d8c0*/  IADD3 R75, P5, PT, R75, UR15, RZ ;  /* 0x0000000f4b4b7c10 */ /* 0x004fe4000ffbe0ff */
[----:B---3--:R-:W-:-:S03]  /*1d8d0*/  IADD3.X R100, PT, PT, R100, UR62, RZ, P6, !PT ;  /* 0x0000003e64647c10 */ /* 0x008fc6000b7fe4ff */
[----:B------:R0:W-:Y:S01]  /*1d8e0*/  STL [R1+0x558], R75 ;  /* 0x0005584b01007387 */ /* 0x0001e20000100800 */
[----:B------:R-:W-:Y:S02]  /*1d8f0*/  IADD3 R99, P6, PT, R99, UR15, RZ ;  /* 0x0000000f63637c10 */ /* 0x000fe4000ffde0ff */
[----:B------:R-:W-:Y:S01]  /*1d900*/  IADD3.X R98, PT, PT, R98, UR62, RZ, P2, !PT ;  /* 0x0000003e62627c10 */ /* 0x000fe200097fe4ff */
[----:B0-----:R-:W2:Y:S04]  /*1d910*/  LDL.LU R75, [R1+0x4e8] ;  /* 0x0004e800014b7983 */ /* 0x001ea80000300800 */
        /* <DEDUP_REMOVED lines=43> */
[----:B------:R-:W-:-:S05]  /*1dbd0*/  IADD3.X R74, PT, PT, R74, UR62, RZ, P3, !PT ;  /* 0x0000003e4a4a7c10 */ /* 0x000fca0009ffe4ff */
[----:B------:R0:W-:Y:S04]  /*1dbe0*/  STL [R1+0x514], R74 ;  /* 0x0005144a01007387 */ /* 0x0001e80000100800 */
[----:B------:R-:W-:Y:S04]  /*1dbf0*/  STL [R1+0x51c], R78 ;  /* 0x00051c4e01007387 */ /* 0x000fe80000100800 */
[----:B0-----:R-:W3:Y:S01]  /*1dc00*/  LDL.LU R74, [R1+0x504] ;  /* 0x00050400014a7983 */ /* 0x001ee20000300800 */
[----:B----4-:R-:W-:-:S03]  /*1dc10*/  IADD3 R72, P3, PT, R72, UR15, RZ ;  /* 0x0000000f48487c10 */ /* 0x010fc6000ff7e0ff */
[----:B------:R-:W-:Y:S04]  /*1dc20*/  STL [R1+0x4f8], R77 ;  /* 0x0004f84d01007387 */ /* 0x000fe80000100800 */
[----:B------:R0:W-:Y:S04]  /*1dc30*/  STL [R1+0x4f0], R72 ;  /* 0x0004f04801007387 */ /* 0x0001e80000100800 */
[----:B0-----:R-:W4:Y:S01]  /*1dc40*/  LDL.LU R72, [R1+0x4e0] ;  /* 0x0004e00001487983 */ /* 0x001f220000300800 */
[----:B------:R-:W-:-:S05]  /*1dc50*/  IADD3.X R76, PT, PT, R76, UR62, RZ, P4, !PT ;  /* 0x0000003e4c4c7c10 */ /* 0x000fca000a7fe4ff */
[----:B------:R0:W-:Y:S04]  /*1dc60*/  STL [R1+0x50c], R76 ;  /* 0x00050c4c01007387 */ /* 0x0001e80000100800 */
[----:B0-----:R-:W4:Y:S04]  /*1dc70*/  LDL.LU R76, [R1+0x4fc] ;  /* 0x0004fc00014c7983 */ /* 0x001f280000300800 */
[----:B------:R-:W4:Y:S04]  /*1dc80*/  LDL.LU R100, [R1+0x4d8] ;  /* 0x0004d80001647983 */ /* 0x000f280000300800 */
[----:B------:R-:W4:Y:S04]  /*1dc90*/  LDL.LU R99, [R1+0x4f4] ;  /* 0x0004f40001637983 */ /* 0x000f280000300800 */
[----:B------:R-:W4:Y:S01]  /*1dca0*/  LDL.LU R98, [R1+0x4d0] ;  /* 0x0004d00001627983 */ /* 0x000f220000300800 */
[----:B--2---:R-:W-:-:S05]  /*1dcb0*/  IADD3 R75, P4, PT, R75, UR15, RZ ;  /* 0x0000000f4b4b7c10 */ /* 0x004fca000ff9e0ff */
[----:B------:R0:W-:Y:S04]  /*1dcc0*/  STL [R1+0x4e8], R75 ;  /* 0x0004e84b01007387 */ /* 0x0001e80000100800 */
[----:B------:R-:W2:Y:S04]  /*1dcd0*/  LDL.LU R97, [R1+0x4ec] ;  /* 0x0004ec0001617983 */ /* 0x000ea80000300800 */
        /* <DEDUP_REMOVED lines=28> */
[----:B------:R-:W-:-:S03]  /*1dea0*/  IADD3 R100, P6, PT, R100, UR15, RZ ;  /* 0x0000000f64647c10 */ /* 0x000fc6000ffde0ff */
[----:B------:R0:W-:Y:S01]  /*1deb0*/  STL [R1+0x4fc], R76 ;  /* 0x0004fc4c01007387 */ /* 0x0001e20000100800 */
[----:B------:R-:W-:Y:S02]  /*1dec0*/  IADD3.X R99, PT, PT, R99, UR62, RZ, P2, !PT ;  /* 0x0000003e63637c10 */ /* 0x000fe400097fe4ff */
[----:B------:R-:W-:Y:S01]  /*1ded0*/  IADD3 R98, P2, PT, R98, UR15, RZ ;  /* 0x0000000f62627c10 */ /* 0x000fe2000ff5e0ff */
[----:B0-----:R-:W4:Y:S04]  /*1dee0*/  LDL.LU R76, [R1+0x48c] ;  /* 0x00048c00014c7983 */ /* 0x001f280000300800 */
[----:B------:R-:W-:Y:S04]  /*1def0*/  STL [R1+0x4d8], R100 ;  /* 0x0004d86401007387 */ /* 0x000fe80000100800 */
[----:B------:R-:W-:Y:S04]  /*1df00*/  STL [R1+0x4f4], R99 ;  /* 0x0004f46301007387 */ /* 0x000fe80000100800 */
[----:B------:R-:W-:Y:S01]  /*1df10*/  STL [R1+0x4d0], R98 ;  /* 0x0004d06201007387 */ /* 0x000fe20000100800 */
[----:B--2---:R-:W-:-:S02]  /*1df20*/  IADD3.X R97, PT, PT, R97, UR62, RZ, P3, !PT ;  /* 0x0000003e61617c10 */ /* 0x004fc40009ffe4ff */
        /* <DEDUP_REMOVED lines=36> */
[----:B------:R-:W-:Y:S02]  /*1e170*/  IADD3 R78, P2, PT, R78, UR15, RZ ;  /* 0x0000000f4e4e7c10 */ /* 0x000fe4000ff5e0ff */
[----:B------:R-:W-:Y:S02]  /*1e180*/  IADD3.X R77, PT, PT, R77, UR62, RZ, P3, !PT ;  /* 0x0000003e4d4d7c10 */ /* 0x000fe40009ffe4ff */
[----:B------:R-:W-:Y:S01]  /*1e190*/  IADD3 R75, P3, PT, R75, UR15, RZ ;  /* 0x0000000f4b4b7c10 */ /* 0x000fe2000ff7e0ff */
[----:B------:R-:W-:Y:S04]  /*1e1a0*/  STL [R1+0x4a4], R79 ;  /* 0x0004a44f01007387 */ /* 0x000fe80000100800 */
[----:B------:R0:W-:Y:S04]  /*1e1b0*/  STL [R1+0x478], R75 ;  /* 0x0004784b01007387 */ /* 0x0001e80000100800 */
[----:B------:R-:W-:Y:S04]  /*1e1c0*/  STL [R1+0x480], R78 ;  /* 0x0004804e01007387 */ /* 0x000fe80000100800 */
[----:B0-----:R-:W2:Y:S04]  /*1e1d0*/  LDL.LU R75, [R1+0x468] ;  /* 0x00046800014b7983 */ /* 0x001ea80000300800 */
[----:B------:R-:W-:Y:S01]  /*1e1e0*/  STL [R1+0x49c], R77 ;  /* 0x00049c4d01007387 */ /* 0x000fe20000100800 */
[----:B---3--:R-:W-:-:S05]  /*1e1f0*/  IADD3.X R74, PT, PT, R74, UR62, RZ, P4, !PT ;  /* 0x0000003e4a4a7c10 */ /* 0x008fca000a7fe4ff */
[----:B------:R0:W-:Y:S04]  /*1e200*/  STL [R1+0x494], R74 ;  /* 0x0004944a01007387 */ /* 0x0001e80000100800 */
[----:B0-----:R-:W3:Y:S01]  /*1e210*/  LDL.LU R74, [R1+0x484] ;  /* 0x00048400014a7983 */ /* 0x001ee20000300800 */
[----:B----4-:R-:W-:-:S05]  /*1e220*/  IADD3 R72, P4, PT, R72, UR15, RZ ;  /* 0x0000000f48487c10 */ /* 0x010fca000ff9e0ff */
[----:B------:R0:W-:Y:S04]  /*1e230*/  STL [R1+0x470], R72 ;  /* 0x0004704801007387 */ /* 0x0001e80000100800 */
[----:B0-----:R-:W4:Y:S01]  /*1e240*/  LDL.LU R72, [R1+0x460] ;  /* 0x0004600001487983 */ /* 0x001f220000300800 */
[----:B------:R-:W-:-:S03]  /*1e250*/  IADD3.X R76, PT, PT, R76, UR62, RZ, P5, !PT ;  /* 0x0000003e4c4c7c10 */ /* 0x000fc6000affe4ff */
        /* <DEDUP_REMOVED lines=37> */
[----:B------:R-:W-:Y:S02]  /*1e4b0*/  IADD3.X R98, PT, PT, R98, UR62, RZ, P3, !PT ;  /* 0x0000003e62627c10 */ /* 0x000fe40009ffe4ff */
        /* <DEDUP_REMOVED lines=40> */
[----:B------:R-:W-:-:S03]  /*1e740*/  IADD3.X R76, PT, PT, R76, UR62, RZ, P4, !PT ;  /* 0x0000003e4c4c7c10 */ /* 0x000fc6000a7fe4ff */
[----:B------:R-:W-:Y:S01]  /*1e750*/  STL [R1+0x42c], R80 ;  /* 0x00042c5001007387 */ /* 0x000fe20000100800 */
[----:B------:R-:W-:-:S03]  /*1e760*/  IADD3 R77, P3, PT, R77, UR15, RZ ;  /* 0x0000000f4d4d7c10 */ /* 0x000fc6000ff7e0ff */
        /* <DEDUP_REMOVED lines=89> */
[----:B------:R-:W-:Y:S01]  /*1ed00*/  IADD3.X R77, PT, PT, R77, UR62, RZ, P4, !PT ;  /* 0x0000003e4d4d7c10 */ /* 0x000fe2000a7fe4ff */
[----:B------:R-:W-:Y:S01]  /*1ed10*/  STL [R1+0x3b4], R81 ;  /* 0x0003b45101007387 */ /* 0x000fe20000100800 */
[----:B------:R-:W-:-:S03]  /*1ed20*/  IADD3 R72, P4, PT, R72, UR15, RZ ;  /* 0x0000000f48487c10 */ /* 0x000fc6000ff9e0ff */
[----:B------:R-:W-:Y:S04]  /*1ed30*/  STL [R1+0x390], R80 ;  /* 0x0003905001007387 */ /* 0x000fe80000100800 */
        /* <DEDUP_REMOVED lines=10> */
[----:B0-----:R-:W2:Y:S04]  /*1ede0*/  LDL.LU R75, [R1+0x368] ;  /* 0x00036800014b7983 */ /* 0x001ea80000300800 */
[----:B------:R-:W2:Y:S04]  /*1edf0*/  LDL.LU R100, [R1+0x384] ;  /* 0x0003840001647983 */ /* 0x000ea80000300800 */
[----:B------:R-:W2:Y:S01]  /*1ee00*/  LDL.LU R99, [R1+0x360] ;  /* 0x0003600001637983 */ /* 0x000ea20000300800 */
[----:B---3--:R-:W-:-:S03]  /*1ee10*/  IADD3.X R74, PT, PT, R74, UR62, RZ, P6, !PT ;  /* 0x0000003e4a4a7c10 */ /* 0x008fc6000b7fe4ff */
        /* <DEDUP_REMOVED lines=31> */
[----:B------:R-:W-:-:S03]  /*1f010*/  IADD3.X R100, PT, PT, R100, UR62, RZ, P3, !PT ;  /* 0x0000003e64647c10 */ /* 0x000fc60009ffe4ff */
[----:B------:R0:W-:Y:S01]  /*1f020*/  STL [R1+0x368], R75 ;  /* 0x0003684b01007387 */ /* 0x0001e20000100800 */
[----:B------:R-:W-:Y:S02]  /*1f030*/  IADD3 R99, P3, PT, R99, UR15, RZ ;  /* 0x0000000f63637c10 */ /* 0x000fe4000ff7e0ff */
[----:B---3--:R-:W-:Y:S01]  /*1f040*/  IADD3.X R98, PT, PT, R98, UR62, RZ, P4, !PT ;  /* 0x0000003e62627c10 */ /* 0x008fe2000a7fe4ff */
[----:B0-----:R-:W2:Y:S01]  /*1f050*/  LDL.LU R75, [R1+0x2f8] ;  /* 0x0002f800014b7983 */ /* 0x001ea20000300800 */
        /* <DEDUP_REMOVED lines=40> */
[----:B------:R-:W-:Y:S01]  /*1f2e0*/  STL [R1+0x334], R80 ;  /* 0x0003345001007387 */ /* 0x000fe20000100800 */
[----:B------:R-:W-:-:S03]  /*1f2f0*/  IADD3.X R74, PT, PT, R74, UR62, RZ, P5, !PT ;  /* 0x0000003e4a4a7c10 */ /* 0x000fc6000affe4ff */
[----:B------:R-:W-:Y:S04]  /*1f300*/  STL [R1+0x310], R79 ;  /* 0x0003104f01007387 */ /* 0x000fe80000100800 */
[----:B------:R0:W-:Y:S04]  /*1f310*/  STL [R1+0x324], R74 ;  /* 0x0003244a01007387 */ /* 0x0001e80000100800 */
[----:B------:R-:W-:Y:S04]  /*1f320*/  STL [R1+0x32c], R78 ;  /* 0x00032c4e01007387 */ /* 0x000fe80000100800 */
[----:B0-----:R-:W3:Y:S01]  /*1f330*/  LDL.LU R74, [R1+0x314] ;  /* 0x00031400014a7983 */ /* 0x001ee20000300800 */
[----:B------:R-:W-:-:S05]  /*1f340*/  IADD3 R77, P4, PT, R77, UR15, RZ ;  /* 0x0000000f4d4d7c10 */ /* 0x000fca000ff9e0ff */
[----:B------:R-:W-:Y:S01]  /*1f350*/  STL [R1+0x308], R77 ;  /* 0x0003084d01007387 */ /* 0x000fe20000100800 */
[----:B----4-:R-:W-:-:S05]  /*1f360*/  IADD3 R72, P5, PT, R72, UR15, RZ ;  /* 0x0000000f48487c10 */ /* 0x010fca000ffbe0ff */
        /* <DEDUP_REMOVED lines=190> */
[----:B0-----:R-:W3:Y:S04]  /*1ff50*/  LDL.LU R74, [R1+0x214] ;  /* 0x00021400014a7983 */ /* 0x001ee80000300800 */
[----:B------:R-:W3:Y:S04]  /*1ff60*/  LDL.LU R100, [R1+0x1f0] ;  /* 0x0001f00001647983 */ /* 0x000ee80000300800 */
[----:B------:R-:W3:Y:S04]  /*1ff70*/  LDL.LU R99, [R1+0x20c] ;  /* 0x00020c0001637983 */ /* 0x000ee80000300800 */
[----:B------:R-:W3:Y:S01]  /*1ff80*/  LDL.LU R98, [R1+0x1e8] ;  /* 0x0001e80001627983 */ /* 0x000ee20000300800 */
[----:B----4-:R-:W-:-:S05]  /*1ff90*/  IADD3 R72, P2, PT, R72, UR15, RZ ;  /* 0x0000000f48487c10 */ /* 0x010fca000ff5e0ff */
        /* <DEDUP_REMOVED lines=32> */
[----:B------:R-:W-:Y:S02]  /*201a0*/  IADD3 R100, P4, PT, R100, UR15, RZ ;  /* 0x0000000f64647c10 */ /* 0x000fe4000ff9e0ff */
[----:B------:R-:W-:Y:S02]  /*201b0*/  IADD3.X R99, PT, PT, R99, UR62, RZ, P5, !PT ;  /* 0x0000003e63637c10 */ /* 0x000fe4000affe4ff */
[----:B------:R-:W-:Y:S01]  /*201c0*/  IADD3 R98, P5, PT, R98, UR15, RZ ;  /* 0x0000000f62627c10 */ /* 0x000fe2000ffbe0ff */
[----:B------:R-:W-:Y:S01]  /*201d0*/  STL [R1+0x1f0], R100 ;  /* 0x0001f06401007387 */ /* 0x000fe20000100800 */
[----:B----4-:R-:W-:-:S03]  /*201e0*/  IADD3.X R97, PT, PT, R97, UR62, RZ, P6, !PT ;  /* 0x0000003e61617c10 */ /* 0x010fc6000b7fe4ff */
        /* <DEDUP_REMOVED lines=42> */
[----:B------:R0:W-:Y:S04]  /*20490*/  STL [R1+0x170], R72 ;  /* 0x0001704801007387 */ /* 0x0001e80000100800 */
[----:B------:R-:W-:Y:S04]  /*204a0*/  STL [R1+0x178], R78 ;  /* 0x0001784e01007387 */ /* 0x000fe80000100800 */
[----:B0-----:R-:W4:Y:S04]  /*204b0*/  LDL.LU R72, [R1+0x160] ;  /* 0x0001600001487983 */ /* 0x001f280000300800 */
[----:B------:R-:W-:Y:S01]  /*204c0*/  STL [R1+0x1b4], R77 ;  /* 0x0001b44d01007387 */ /* 0x000fe20000100800 */
[----:B------:R-:W-:-:S05]  /*204d0*/  IADD3.X R76, PT, PT, R76, UR62, RZ, P2, !PT ;  /* 0x0000003e4c4c7c10 */ /* 0x000fca00097fe4ff */
        /* <DEDUP_REMOVED lines=190> */
[----:B0-----:R-:W4:Y:S04]  /*210c0*/  LDL.LU R72, [R1+0x60] ;  /* 0x0000600001487983 */ /* 0x001f280000300800 */
[----:B------:R-:W4:Y:S04]  /*210d0*/  LDL.LU R100, [R1+0x7c] ;  /* 0x00007c0001647983 */ /* 0x000f280000300800 */
[----:B------:R-:W4:Y:S04]  /*210e0*/  LDL.LU R99, [R1+0x58] ;  /* 0x0000580001637983 */ /* 0x000f280000300800 */
[----:B------:R-:W4:Y:S01]  /*210f0*/  LDL.LU R98, [R1+0x74] ;  /* 0x0000740001627983 */ /* 0x000f220000300800 */
[----:B------:R-:W-:-:S05]  /*21100*/  IADD3.X R76, PT, PT, R76, UR62, RZ, P4, !PT ;  /* 0x0000003e4c4c7c10 */ /* 0x000fca000a7fe4ff */
        /* <DEDUP_REMOVED lines=21> */
[----:B------:R-:W4:Y:S04]  /*21260*/  LDL.LU R77, [R1] ;  /* 0x00000000014d7983 */ /* 0x000f280000300800 */
        /* <DEDUP_REMOVED lines=11> */
[----:B------:R-:W-:Y:S02]  /*21320*/  IADD3.X R98, PT, PT, R98, UR62, RZ, P2, !PT ;  /* 0x0000003e62627c10 */ /* 0x000fe400097fe4ff */
[----:B------:R-:W-:Y:S02]  /*21330*/  IADD3.X R92, PT, PT, R92, UR62, RZ, P5, !PT ;  /* 0x0000003e5c5c7c10 */ /* 0x000fe4000affe4ff */
[----:B------:R-:W-:-:S02]  /*21340*/  IADD3 R91, P5, PT, R91, UR15, RZ ;  /* 0x0000000f5b5b7c10 */ /* 0x000fc4000ffbe0ff */
[----:B------:R-:W-:Y:S02]  /*21350*/  IADD3.X R96, PT, PT, R96, UR62, RZ, P3, !PT ;  /* 0x0000003e60607c10 */ /* 0x000fe40009ffe4ff */
[----:B------:R-:W-:Y:S02]  /*21360*/  IADD3 R95, P3, PT, R95, UR15, RZ ;  /* 0x0000000f5f5f7c10 */ /* 0x000fe4000ff7e0ff */
[----:B------:R-:W-:Y:S02]  /*21370*/  IADD3 R99, P6, PT, R99, UR15, RZ ;  /* 0x0000000f63637c10 */ /* 0x000fe4000ffde0ff */
[----:B------:R-:W-:Y:S02]  /*21380*/  IADD3 R97, P2, PT, R97, UR15, RZ ;  /* 0x0000000f61617c10 */ /* 0x000fe4000ff5e0ff */
[----:B------:R-:W-:Y:S02]  /*21390*/  IADD3.X R94, PT, PT, R94, UR62, RZ, P4, !PT ;  /* 0x0000003e5e5e7c10 */ /* 0x000fe4000a7fe4ff */
[----:B------:R-:W-:-:S02]  /*213a0*/  IADD3 R93, P4, PT, R93, UR15, RZ ;  /* 0x0000000f5d5d7c10 */ /* 0x000fc4000ff9e0ff */
[----:B------:R-:W-:Y:S02]  /*213b0*/  IADD3.X R82, PT, PT, R82, UR62, RZ, P5, !PT ;  /* 0x0000003e52527c10 */ /* 0x000fe4000affe4ff */
[----:B------:R-:W-:Y:S02]  /*213c0*/  IADD3 R81, P5, PT, R81, UR15, RZ ;  /* 0x0000000f51517c10 */ /* 0x000fe4000ffbe0ff */
[----:B------:R-:W-:Y:S02]  /*213d0*/  IADD3.X R86, PT, PT, R86, UR62, RZ, P3, !PT ;  /* 0x0000003e56567c10 */ /* 0x000fe40009ffe4ff */
[----:B------:R-:W-:Y:S02]  /*213e0*/  IADD3 R85, P3, PT, R85, UR15, RZ ;  /* 0x0000000f55557c10 */ /* 0x000fe4000ff7e0ff */
[----:B------:R-:W-:Y:S02]  /*213f0*/  IADD3.X R90, PT, PT, R90, UR62, RZ, P6, !PT ;  /* 0x0000003e5a5a7c10 */ /* 0x000fe4000b7fe4ff */
[----:B------:R-:W-:-:S02]  /*21400*/  IADD3.X R88, PT, PT, R88, UR62, RZ, P2, !PT ;  /* 0x0000003e58587c10 */ /* 0x000fc400097fe4ff */
[----:B------:R-:W-:Y:S02]  /*21410*/  IADD3 R89, P6, PT, R89, UR15, RZ ;  /* 0x0000000f59597c10 */ /* 0x000fe4000ffde0ff */
[----:B------:R-:W-:Y:S02]  /*21420*/  IADD3 R87, P2, PT, R87, UR15, RZ ;  /* 0x0000000f57577c10 */ /* 0x000fe4000ff5e0ff */
[----:B------:R-:W-:Y:S02]  /*21430*/  IADD3.X R84, PT, PT, R84, UR62, RZ, P4, !PT ;  /* 0x0000003e54547c10 */ /* 0x000fe4000a7fe4ff */
[----:B------:R-:W-:Y:S02]  /*21440*/  IADD3 R83, P4, PT, R83, UR15, RZ ;  /* 0x0000000f53537c10 */ /* 0x000fe4000ff9e0ff */
[----:B------:R-:W-:Y:S02]  /*21450*/  IADD3.X R76, PT, PT, R76, UR62, RZ, P3, !PT ;  /* 0x0000003e4c4c7c10 */ /* 0x000fe40009ffe4ff */
[----:B------:R-:W-:-:S02]  /*21460*/  IADD3 R251, P3, PT, R251, UR15, RZ ;  /* 0x0000000ffbfb7c10 */ /* 0x000fc4000ff7e0ff */
[----:B------:R-:W-:Y:S02]  /*21470*/  IADD3.X R80, PT, PT, R80, UR62, RZ, P6, !PT ;  /* 0x0000003e50507c10 */ /* 0x000fe4000b7fe4ff */
[----:B------:R-:W-:Y:S02]  /*21480*/  IADD3.X R78, PT, PT, R78, UR62, RZ, P2, !PT ;  /* 0x0000003e4e4e7c10 */ /* 0x000fe400097fe4ff */
[----:B------:R-:W-:Y:S02]  /*21490*/  IADD3 R79, P6, PT, R79, UR15, RZ ;  /* 0x0000000f4f4f7c10 */ /* 0x000fe4000ffde0ff */
[----:B------:R-:W-:Y:S02]  /*214a0*/  IADD3 R77, P2, PT, R77, UR15, RZ ;  /* 0x0000000f4d4d7c10 */ /* 0x000fe4000ff5e0ff */
[----:B------:R-:W-:Y:S02]  /*214b0*/  IADD3.X R250, PT, PT, R250, UR62, RZ, P3, !PT ;  /* 0x0000003efafa7c10 */ /* 0x000fe40009ffe4ff */
[----:B-----5:R-:W-:-:S02]  /*214c0*/  IADD3 R241, P3, PT, R241, UR15, RZ ;  /* 0x0000000ff1f17c10 */ /* 0x020fc4000ff7e0ff */
[----:B------:R-:W-:Y:S02]  /*214d0*/  IADD3.X R252, PT, PT, R252, UR62, RZ, P2, !PT ;  /* 0x0000003efcfc7c10 */ /* 0x000fe400097fe4ff */
[----:B------:R-:W-:Y:S02]  /*214e0*/  IADD3 R243, P2, PT, R243, UR15, RZ ;  /* 0x0000000ff3f37c10 */ /* 0x000fe4000ff5e0ff */
[----:B------:R-:W-:Y:S02]  /*214f0*/  IADD3.X R240, PT, PT, R240, UR62, RZ, P3, !PT ;  /* 0x0000003ef0f07c10 */ /* 0x000fe40009ffe4ff */
        /* <DEDUP_REMOVED lines=24> */
[----:B------:R-:W-:Y:S01]  /*21680*/  IADD3 R171, P3, PT, R171, UR15, RZ ;  /* 0x0000000fabab7c10 */ /* 0x000fe2000ff7e0ff */
[----:B------:R-:W-:Y:S01]  /*21690*/  STL [R1+0x7c], R100 ;  /* 0x00007c6401007387 */ /* 0x000fe20000100800 */
        /* <DEDUP_REMOVED lines=18> */
[----:B---3--:R-:W-:Y:S02]  /*217c0*/  IADD3.X R74, PT, PT, R74, UR62, RZ, P5, !PT ;  /* 0x0000003e4a4a7c10 */ /* 0x008fe4000affe4ff */
[----:B------:R-:W-:-:S04]  /*217d0*/  IADD3 R247, P5, PT, R247, UR15, RZ ;  /* 0x0000000ff7f77c10 */ /* 0x000fc8000ffbe0ff */
[----:B------:R-:W-:Y:S02]  /*217e0*/  IADD3.X R246, PT, PT, R246, UR62, RZ, P5, !PT ;  /* 0x0000003ef6f67c10 */ /* 0x000fe4000affe4ff */
[----:B------:R-:W-:-:S04]  /*217f0*/  IADD3 R237, P5, PT, R237, UR15, RZ ;  /* 0x0000000feded7c10 */ /* 0x000fc8000ffbe0ff */
[----:B------:R-:W-:Y:S02]  /*21800*/  IADD3.X R236, PT, PT, R236, UR62, RZ, P5, !PT ;  /* 0x0000003eecec7c10 */ /* 0x000fe4000affe4ff */
[----:B------:R-:W-:-:S04]  /*21810*/  IADD3 R227, P5, PT, R227, UR15, RZ ;  /* 0x0000000fe3e37c10 */ /* 0x000fc8000ffbe0ff */
[----:B------:R-:W-:Y:S02]  /*21820*/  IADD3.X R226, PT, PT, R226, UR62, RZ, P5, !PT ;  /* 0x0000003ee2e27c10 */ /* 0x000fe4000affe4ff */
[----:B------:R-:W-:-:S04]  /*21830*/  IADD3 R217, P5, PT, R217, UR15, RZ ;  /* 0x0000000fd9d97c10 */ /* 0x000fc8000ffbe0ff */
[----:B------:R-:W-:Y:S02]  /*21840*/  IADD3.X R216, PT, PT, R216, UR62, RZ, P5, !PT ;  /* 0x0000003ed8d87c10 */ /* 0x000fe4000affe4ff */
[----:B------:R-:W-:Y:S02]  /*21850*/  IADD3 R207, P5, PT, R207, UR15, RZ ;  /* 0x0000000fcfcf7c10 */ /* 0x000fe4000ffbe0ff */
[----:B--2---:R-:W-:Y:S02]  /*21860*/  IADD3.X R75, PT, PT, R75, UR62, RZ, P4, !PT ;  /* 0x0000003e4b4b7c10 */ /* 0x004fe4000a7fe4ff */
[----:B------:R-:W-:Y:S02]  /*21870*/  IADD3.X R206, PT, PT, R206, UR62, RZ, P5, !PT ;  /* 0x0000003ecece7c10 */ /* 0x000fe4000affe4ff */
[----:B------:R-:W-:Y:S02]  /*21880*/  IADD3 R197, P5, PT, R197, UR15, RZ ;  /* 0x0000000fc5c57c10 */ /* 0x000fe4000ffbe0ff */
[----:B------:R-:W-:-:S02]  /*21890*/  IADD3 R249, P4, PT, R249, UR15, RZ ;  /* 0x0000000ff9f97c10 */ /* 0x000fc4000ff9e0ff */
[----:B------:R-:W-:Y:S02]  /*218a0*/  IADD3.X R196, PT, PT, R196, UR62, RZ, P5, !PT ;  /* 0x0000003ec4c47c10 */ /* 0x000fe4000affe4ff */
[----:B----4-:R-:W-:Y:S02]  /*218b0*/  IADD3.X R72, PT, PT, R72, UR62, RZ, P6, !PT ;  /* 0x0000003e48487c10 */ /* 0x010fe4000b7fe4ff */
[----:B------:R-:W-:Y:S02]  /*218c0*/  IADD3 R187, P5, PT, R187, UR15, RZ ;  /* 0x0000000fbbbb7c10 */ /* 0x000fe4000ffbe0ff */
        /* <DEDUP_REMOVED lines=40> */
[----:B------:R-:W-:Y:S01]  /*21b50*/  IADD3.X R37, PT, PT, R37, UR47, RZ, P5, !PT ;  /* 0x0000002f25257c10 */ /* 0x000fe2000affe4ff */
[----:B------:R-:W0:Y:S01]  /*21b60*/  SYNCS.PHASECHK.TRANS64.TRYWAIT P5, [UR11], R71 ;  /* 0x00000047ff0075a7 */ /* 0x000e2200080a110b */
[----:B------:R-:W-:Y:S02]  /*21b70*/  IADD3 R67, P4, PT, R67, UR15, RZ ;  /* 0x0000000f43437c10 */ /* 0x000fe4000ff9e0ff */
[----:B------:R-:W-:Y:S02]  /*21b80*/  IADD3.X R174, PT, PT, R174, UR62, RZ, P6, !PT ;  /* 0x0000003eaeae7c10 */ /* 0x000fe4000b7fe4ff */
[----:B------:R-:W-:Y:S02]  /*21b90*/  IADD3 R65, P6, PT, R65, UR14, RZ ;  /* 0x0000000e41417c10 */ /* 0x000fe4000ffde0ff */
[----:B------:R-:W-:-:S02]  /*21ba0*/  IADD3.X R68, PT, PT, R68, UR62, RZ, P4, !PT ;  /* 0x0000003e44447c10 */ /* 0x000fc4000a7fe4ff */
[----:B------:R-:W-:Y:S01]  /*21bb0*/  IADD3 R59, P4, PT, R59, UR14, RZ ;  /* 0x0000000e3b3b7c10 */ /* 0x000fe2000ff9e0ff */
[----:B------:R-:W-:Y:S01]  /*21bc0*/  STL [R1+0x38], R91 ;  /* 0x0000385b01007387 */ /* 0x000fe20000100800 */
[----:B------:R-:W-:Y:S02]  /*21bd0*/  IADD3.X R66, PT, PT, R66, UR47, RZ, P6, !PT ;  /* 0x0000002f42427c10 */ /* 0x000fe4000b7fe4ff */
[----:B------:R-:W-:Y:S01]  /*21be0*/  IADD3 R52, P6, PT, R52, UR14, RZ ;  /* 0x0000000e34347c10 */ /* 0x000fe2000ffde0ff */
[----:B------:R-:W-:Y:S01]  /*21bf0*/  STL [R1+0x54], R90 ;  /* 0x0000545a01007387 */ /* 0x000fe20000100800 */
[----:B------:R-:W-:Y:S02]  /*21c00*/  IADD3.X R60, PT, PT, R60, UR47, RZ, P4, !PT ;  /* 0x0000002f3c3c7c10 */ /* 0x000fe4000a7fe4ff */
[----:B------:R-:W-:Y:S01]  /*21c10*/  IADD3.X R51, PT, PT, R51, UR47, RZ, P3, !PT ;  /* 0x0000002f33337c10 */ /* 0x000fe20009ffe4ff */
[----:B------:R-:W-:Y:S01]  /*21c20*/  STL [R1+0x30], R89 ;  /* 0x0000305901007387 */ /* 0x000fe20000100800 */
[----:B------:R-:W-:-:S02]  /*21c30*/  IADD3 R46, P4, PT, R46, UR14, RZ ;  /* 0x0000000e2e2e7c10 */ /* 0x000fc4000ff9e0ff */
[----:B------:R-:W-:Y:S01]  /*21c40*/  IADD3 R38, P3, PT, R38, UR14, RZ ;  /* 0x0000000e26267c10 */ /* 0x000fe2000ff7e0ff */
[----:B------:R-:W-:Y:S01]  /*21c50*/  STL [R1+0x4c], R88 ;  /* 0x00004c5801007387 */ /* 0x000fe20000100800 */
[----:B------:R-:W-:-:S03]  /*21c60*/  IADD3.X R54, PT, PT, R54, UR47, RZ, P6, !PT ;  /* 0x0000002f36367c10 */ /* 0x000fc6000b7fe4ff */
[----:B------:R-:W-:Y:S01]  /*21c70*/  STL [R1+0x28], R87 ;  /* 0x0000285701007387 */ /* 0x000fe20000100800 */
[----:B------:R-:W-:-:S03]  /*21c80*/  IADD3.X R53, PT, PT, R53, UR47, RZ, P2, !PT ;  /* 0x0000002f35357c10 */ /* 0x000fc600097fe4ff */
[----:B------:R-:W-:Y:S01]  /*21c90*/  STL [R1+0x44], R86 ;  /* 0x0000445601007387 */ /* 0x000fe20000100800 */
[----:B------:R-:W-:Y:S02]  /*21ca0*/  IADD3 R42, P6, PT, R42, UR14, RZ ;  /* 0x0000000e2a2a7c10 */ /* 0x000fe4000ffde0ff */
[----:B------:R-:W-:Y:S01]  /*21cb0*/  IADD3 R40, P2, PT, R40, UR14, RZ ;  /* 0x0000000e28287c10 */ /* 0x000fe2000ff5e0ff */
[----:B------:R-:W-:Y:S01]  /*21cc0*/  STL [R1+0x20], R85 ;  /* 0x0000205501007387 */ /* 0x000fe20000100800 */
[----:B------:R-:W-:Y:S02]  /*21cd0*/  IADD3.X R49, PT, PT, R49, UR47, RZ, P4, !PT ;  /* 0x0000002f31317c10 */ /* 0x000fe4000a7fe4ff */
[----:B------:R-:W-:Y:S01]  /*21ce0*/  IADD3.X R41, PT, PT, R41, UR47, RZ, P3, !PT ;  /* 0x0000002f29297c10 */ /* 0x000fe20009ffe4ff */
[----:B------:R-:W-:Y:S01]  /*21cf0*/  STL [R1+0x3c], R84 ;  /* 0x00003c5401007387 */ /* 0x000fe20000100800 */
[----:B------:R-:W-:Y:S02]  /*21d00*/  IADD3 R36, P4, PT, R36, UR14, RZ ;  /* 0x0000000e24247c10 */ /* 0x000fe4000ff9e0ff */
        /* <DEDUP_REMOVED lines=16> */
[----:B------:R-:W-:Y:S01]  /*21e10*/  STL [R1], R77 ;  /* 0x0000004d01007387 */ /* 0x000fe20000100800 */
        /* <DEDUP_REMOVED lines=10> */
[----:B------:R1:W-:Y:S01]  /*21ec0*/  STL [R1+0x4], R72 ;  /* 0x0000044801007387 */ /* 0x0003e20000100800 */
[----:B------:R-:W-:-:S02]  /*21ed0*/  IADD3.X R27, PT, PT, R27, UR47, RZ, P6, !PT ;  /* 0x0000002f1b1b7c10 */ /* 0x000fc4000b7fe4ff */
[----:B------:R-:W-:Y:S02]  /*21ee0*/  IADD3.X R25, PT, PT, R25, UR47, RZ, P2, !PT ;  /* 0x0000002f19197c10 */ /* 0x000fe400097fe4ff */
[----:B------:R-:W-:Y:S02]  /*21ef0*/  IADD3 R16, P6, PT, R16, UR14, RZ ;  /* 0x0000000e10107c10 */ /* 0x000fe4000ffde0ff */
[----:B------:R-:W-:Y:S02]  /*21f00*/  IADD3 R14, P2, PT, R14, UR14, RZ ;  /* 0x0000000e0e0e7c10 */ /* 0x000fe4000ff5e0ff */
[--C-:B-1----:R-:W-:Y:S02]  /*21f10*/  SHF.R.U32.HI R72, RZ, 0x6, R73.reuse ;  /* 0x00000006ff487819 */ /* 0x102fe40000011649 */
[----:B------:R-:W-:Y:S02]  /*21f20*/  SHF.R.U32.HI R73, RZ, 0x6, R73 ;  /* 0x00000006ff497819 */ /* 0x000fe40000011649 */
[----:B------:R-:W-:-:S02]  /*21f30*/  IADD3.X R21, PT, PT, R21, UR47, RZ, P4, !PT ;  /* 0x0000002f15157c10 */ /* 0x000fc4000a7fe4ff */
[----:B------:R-:W-:Y:S02]  /*21f40*/  IADD3.X R15, PT, PT, R15, UR47, RZ, P3, !PT ;  /* 0x0000002f0f0f7c10 */ /* 0x000fe40009ffe4ff */
[----:B------:R-:W-:Y:S02]  /*21f50*/  IADD3 R10, P4, PT, R10, UR14, RZ ;  /* 0x0000000e0a0a7c10 */ /* 0x000fe4000ff9e0ff */
[----:B------:R-:W-:Y:S02]  /*21f60*/  IADD3 R4, P3, PT, R4, UR14, RZ ;  /* 0x0000000e04047c10 */ /* 0x000fe4000ff7e0ff */
[----:B------:R-:W-:Y:S02]  /*21f70*/  SGXT.U32 R72, R72, 0x2 ;  /* 0x000000024848781a */ /* 0x000fe40000000000 */
[----:B------:R-:W-:Y:S02]  /*21f80*/  SGXT.U32 R73, R73, 0x2 ;  /* 0x000000024949781a */ /* 0x000fe40000000000 */
[----:B------:R-:W-:-:S02]  /*21f90*/  IADD3.X R19, PT, PT, R19, UR47, RZ, P6, !PT ;  /* 0x0000002f13137c10 */ /* 0x000fc4000b7fe4ff */
[----:B------:R-:W-:Y:S02]  /*21fa0*/  IADD3.X R17, PT, PT, R17, UR47, RZ, P2, !PT ;  /* 0x0000002f11117c10 */ /* 0x000fe400097fe4ff */
[----:B------:R-:W-:Y:S02]  /*21fb0*/  IADD3 R8, P6, PT, R8, UR14, RZ ;  /* 0x0000000e08087c10 */ /* 0x000fe4000ffde0ff */
[----:B------:R-:W-:Y:S02]  /*21fc0*/  IADD3 R6, P2, PT, R6, UR14, RZ ;  /* 0x0000000e06067c10 */ /* 0x000fe4000ff5e0ff */
[----:B------:R-:W-:Y:S02]  /*21fd0*/  IADD3.X R13, PT, PT, R13, UR47, RZ, P4, !PT ;  /* 0x0000002f0d0d7c10 */ /* 0x000fe4000a7fe4ff */
[----:B------:R-:W-:Y:S02]  /*21fe0*/  IADD3.X R7, PT, PT, R7, UR47, RZ, P3, !PT ;  /* 0x0000002f07077c10 */ /* 0x000fe40009ffe4ff */
[----:B------:R-:W-:-:S02]  /*21ff0*/  IADD3 R2, P4, PT, R2, UR14, RZ ;  /* 0x0000000e02027c10 */ /* 0x000fc4000ff9e0ff */
[----:B------:R-:W-:Y:S02]  /*22000*/  LOP3.LUT R73, R73, 0x4, RZ, 0xfc, !PT ;  /* 0x0000000449497812 */ /* 0x000fe400078efcff */
[----:B------:R-:W-:Y:S02]  /*22010*/  LOP3.LUT R72, R72, 0x8, RZ, 0xfc, !PT ;  /* 0x0000000848487812 */ /* 0x000fe400078efcff */
[----:B------:R-:W-:Y:S02]  /*22020*/  IADD3 R0, P3, PT, R0, UR14, RZ ;  /* 0x0000000e00007c10 */ /* 0x000fe4000ff7e0ff */
[----:B------:R-:W-:Y:S02]  /*22030*/  IADD3.X R11, PT, PT, R11, UR47, RZ, P6, !PT ;  /* 0x0000002f0b0b7c10 */ /* 0x000fe4000b7fe4ff */
[----:B------:R-:W-:Y:S02]  /*22040*/  IADD3.X R9, PT, PT, R9, UR47, RZ, P2, !PT ;  /* 0x0000002f09097c10 */ /* 0x000fe400097fe4ff */
[----:B------:R-:W-:-:S02]  /*22050*/  ISETP.GE.AND P2, PT, R73, UR5, PT ;  /* 0x0000000549007c0c */ /* 0x000fc4000bf46270 */
[----:B------:R-:W-:Y:S02]  /*22060*/  ISETP.GE.AND P6, PT, R72, UR5, PT ;  /* 0x0000000548007c0c */ /* 0x000fe4000bfc6270 */
[----:B------:R-:W-:Y:S02]  /*22070*/  IADD3.X R5, PT, PT, R5, UR47, RZ, P4, !PT ;  /* 0x0000002f05057c10 */ /* 0x000fe4000a7fe4ff */
[----:B------:R-:W-:Y:S02]  /*22080*/  IADD3.X R3, PT, PT, R3, UR47, RZ, P3, !PT ;  /* 0x0000002f03037c10 */ /* 0x000fe40009ffe4ff */
[----:B------:R-:W-:Y:S01]  /*22090*/  PRMT R169, RZ, 0x7610, R169 ;  /* 0x00007610ffa97816 */ /* 0x000fe200000000a9 */
[----:B0-----:R-:W-:Y:S06]  /*220a0*/  @!P5 BRA `(.L_x_8) ;  /* 0x000000e00014d947 */ /* 0x001fec0003800000 */
.L_x_16:
[----:B------:R-:W0:Y:S01]  /*220b0*/  S2R R72, SR_TID.X ;  /* 0x0000000000487919 */ /* 0x000e220000002100 */
[----:B------:R-:W-:Y:S01]  /*220c0*/  @!P1 IMAD.MOV.U32 R73, RZ, RZ, R3 ;  /* 0x000000ffff499224 */ /* 0x000fe200078e0003 */
[----:B------:R-:W-:Y:S01]  /*220d0*/  PRMT R141, RZ, 0x7610, R141 ;  /* 0x00007610ff8d7816 */ /* 0x000fe2000000008d */
[----:B------:R-:W1:Y:S01]  /*220e0*/  S2R R126, SR_TID.X ;  /* 0x00000000007e7919 */ /* 0x000e620000002100 */
[----:B------:R-:W-:Y:S02]  /*220f0*/  PRMT R71, RZ, 0x7610, R71 ;  /* 0x00007610ff477816 */ /* 0x000fe40000000047 */
[----:B------:R-:W-:Y:S01]  /*22100*/  PRMT R143, RZ, 0x7610, R143 ;  /* 0x00007610ff8f7816 */ /* 0x000fe2000000008f */
[----:B------:R2:W-:Y:S01]  /*22110*/  STL [R1+0x90c], R70 ;  /* 0x00090c4601007387 */ /* 0x0005e20000100800 */
[----:B0-----:R-:W-:-:S04]  /*22120*/  LEA.HI R72, R72, 0xc, RZ, 0x1a ;  /* 0x0000000c48487811 */ /* 0x001fc800078fd0ff */
[----:B------:R-:W-:Y:S01]  /*22130*/  ISETP.GE.AND P3, PT, R72, UR5, PT ;  /* 0x0000000548007c0c */ /* 0x000fe2000bf66270 */
[----:B------:R-:W-:Y:S01]  /*22140*/  @!P1 IMAD.MOV.U32 R72, RZ, RZ, R0 ;  /* 0x000000ffff489224 */ /* 0x000fe200078e0000 */
[----:B-1----:R-:W-:-:S04]  /*22150*/  SHF.R.U32.HI R127, RZ, 0x6, R126 ;  /* 0x00000006ff7f7819 */ /* 0x002fc8000001167e */
[----:B------:R0:W3:Y:S01]  /*22160*/  @!P1 LDG.E.U8 R169, desc[UR22][R72.64] ;  /* 0x0000001648a99981 */ /* 0x0000e2000c1e1100 */
[----:B------:R-:W-:-:S04]  /*22170*/  SGXT.U32 R127, R127, 0x2 ;  /* 0x000000027f7f781a */ /* 0x000fc80000000000 */
[----:B------:R-:W-:Y:S01]  /*22180*/  LOP3.LUT R127, R127, 0x10, RZ, 0xfc, !PT ;  /* 0x000000107f7f7812 */ /* 0x000fe200078efcff */
[----:B0-----:R-:W-:Y:S02]  /*22190*/  @!P2 IMAD.MOV.U32 R72, RZ, RZ, R2 ;  /* 0x000000ffff48a224 */ /* 0x001fe400078e0002 */
[----:B------:R-:W-:-:S05]  /*221a0*/  @!P2 IMAD.MOV.U32 R73, RZ, RZ, R5 ;  /* 0x000000ffff49a224 */ /* 0x000fca00078e0005 */
[----:B------:R0:W4:Y:S01]  /*221b0*/  @!P2 LDG.E.U8 R141, desc[UR22][R72.64] ;  /* 0x00000016488da981 */ /* 0x000122000c1e1100 */
[----:B------:R-:W-:Y:S02]  /*221c0*/  ISETP.GE.AND P1, PT, R127, UR5, PT ;  /* 0x000000057f007c0c */ /* 0x000fe4000bf26270 */
[----:B------:R-:W-:Y:S01]  /*221d0*/  SHF.R.U32.HI R127, RZ, 0x6, R126 ;  /* 0x00000006ff7f7819 */ /* 0x000fe2000001167e */
[----:B0-----:R-:W-:Y:S02]  /*221e0*/  @!P6 IMAD.MOV.U32 R72, RZ, RZ, R4 ;  /* 0x000000ffff48e224 */ /* 0x001fe400078e0004 */
[----:B------:R-:W-:Y:S01]  /*221f0*/  @!P6 IMAD.MOV.U32 R73, RZ, RZ, R7 ;  /* 0x000000ffff49e224 */ /* 0x000fe200078e0007 */
[----:B--2---:R-:W-:-:S04]  /*22200*/  LEA.HI R70, R126, 0x1c, RZ, 0x1a ;  /* 0x0000001c7e467811 */ /* 0x004fc800078fd0ff */
[----:B------:R0:W2:Y:S01]  /*22210*/  @!P6 LDG.E.U8 R71, desc[UR22][R72.64] ;  /* 0x000000164847e981 */ /* 0x0000a2000c1e1100 */
[----:B------:R-:W-:Y:S01]  /*22220*/  SGXT.U32 R127, R127, 0x2 ;  /* 0x000000027f7f781a */ /* 0x000fe20000000000 */
[----:B0-----:R-:W-:Y:S02]  /*22230*/  @!P3 IMAD.MOV.U32 R72, RZ, RZ, R6 ;  /* 0x000000ffff48b224 */ /* 0x001fe400078e0006 */
[----:B------:R-:W-:Y:S01]  /*22240*/  @!P3 IMAD.MOV.U32 R73, RZ, RZ, R9 ;  /* 0x000000ffff49b224 */ /* 0x000fe200078e0009 */
[----:B------:R-:W-:-:S04]  /*22250*/  LOP3.LUT R127, R127, 0x14, RZ, 0xfc, !PT ;  /* 0x000000147f7f7812 */ /* 0x000fc800078efcff */
[----:B------:R0:W5:Y:S01]  /*22260*/  @!P3 LDG.E.U8 R143, desc[UR22][R72.64] ;  /* 0x00000016488fb981 */ /* 0x000162000c1e1100 */
[----:B------:R-:W-:Y:S02]  /*22270*/  ISETP.GE.AND P3, PT, R70, UR5, PT ;  /* 0x0000000546007c0c */ /* 0x000fe4000bf66270 */
[----:B------:R-:W-:Y:S02]  /*22280*/  SHF.R.U32.HI R70, RZ, 0x6, R126 ;  /* 0x00000006ff467819 */ /* 0x000fe4000001167e */
[----:B------:R-:W-:Y:S02]  /*22290*/  ISETP.GE.AND P2, PT, R127, UR5, PT ;  /* 0x000000057f007c0c */ /* 0x000fe4000bf46270 */
[----:B------:R-:W-:Y:S02]  /*222a0*/  SGXT.U32 R70, R70, 0x2 ;  /* 0x000000024646781a */ /* 0x000fe40000000000 */
[----:B------:R-:W-:Y:S01]  /*222b0*/  PRMT R111, RZ, 0x7610, R111 ;  /* 0x00007610ff6f7816 */ /* 0x000fe2000000006f */
[----:B0-----:R-:W-:Y:S01]  /*222c0*/  @!P1 IMAD.MOV.U32 R72, RZ, RZ, R8 ;  /* 0x000000ffff489224 */ /* 0x001fe200078e0008 */
[----:B------:R-:W-:Y:S01]  /*222d0*/  SHF.R.U32.HI R127, RZ, 0x6, R126 ;  /* 0x00000006ff7f7819 */ /* 0x000fe2000001167e */
[----:B------:R-:W-:Y:S01]  /*222e0*/  @!P1 IMAD.MOV.U32 R73, RZ, RZ, R11 ;  /* 0x000000ffff499224 */ /* 0x000fe200078e000b */
[----:B------:R-:W-:-:S02]  /*222f0*/  LOP3.LUT R70, R70, 0x20, RZ, 0xfc, !PT ;  /* 0x0000002046467812 */ /* 0x000fc400078efcff */
[----:B------:R-:W-:Y:S02]  /*22300*/  SGXT.U32 R127, R127, 0x2 ;  /* 0x000000027f7f781a */ /* 0x000fe40000000000 */
[----:B------:R0:W2:Y:S01]  /*22310*/  @!P1 LDG.E.U8 R111, desc[UR22][R72.64] ;  /* 0x00000016486f9981 */ /* 0x0000a2000c1e1100 */
[----:B------:R-:W-:Y:S02]  /*22320*/  ISETP.GE.AND P1, PT, R70, UR5, PT ;  /* 0x0000000546007c0c */ /* 0x000fe4000bf26270 */
[----:B------:R-:W-:Y:S02]  /*22330*/  SHF.R.U32.HI R70, RZ, 0x6, R126 ;  /* 0x00000006ff467819 */ /* 0x000fe4000001167e */
[----:B------:R-:W-:Y:S02]  /*22340*/  LOP3.LUT R127, R127, 0x18, RZ, 0xfc, !PT ;  /* 0x000000187f7f7812 */ /* 0x000fe400078efcff */
[----:B------:R-:W-:Y:S02]  /*22350*/  SGXT.U32 R70, R70, 0x2 ;  /* 0x000000024646781a */ /* 0x000fe40000000000 */
[----:B------:R-:W-:Y:S01]  /*22360*/  ISETP.GE.AND P4, PT, R127, UR5, PT ;  /* 0x000000057f007c0c */ /* 0x000fe2000bf86270 */
[----:B0-----:R-:W-:Y:S01]  /*22370*/  @!P2 IMAD.MOV.U32 R72, RZ, RZ, R10 ;  /* 0x000000ffff48a224 */ /* 0x001fe200078e000a */
[----:B------:R-:W-:Y:S01]  /*22380*/  PRMT R145, RZ, 0x7610, R145 ;  /* 0x00007610ff917816 */ /* 0x000fe20000000091 */
[----:B------:R-:W-:Y:S01]  /*22390*/  @!P2 IMAD.MOV.U32 R73, RZ, RZ, R13 ;  /* 0x000000ffff49a224 */ /* 0x000fe200078e000d */
[----:B------:R-:W-:-:S04]  /*223a0*/  LOP3.LUT R70, R70, 0x24, RZ, 0xfc, !PT ;  /* 0x0000002446467812 */ /* 0x000fc800078efcff */
[----:B------:R0:W2:Y:S01]  /*223b0*/  @!P2 LDG.E.U8 R145, desc[UR22][R72.64] ;  /* 0x000000164891a981 */ /* 0x0000a2000c1e1100 */
[----:B------:R-:W-:Y:S02]  /*223c0*/  ISETP.GE.AND P2, PT, R70, UR5, PT ;  /* 0x0000000546007c0c */ /* 0x000fe4000bf46270 */
[----:B------:R-:W-:Y:S02]  /*223d0*/  SHF.R.U32.HI R70, RZ, 0x6, R126 ;  /* 0x00000006ff467819 */ /* 0x000fe4000001167e */
[----:B------:R-:W-:Y:S02]  /*223e0*/  PRMT R112, RZ, 0x7610, R112 ;  /* 0x00007610ff707816 */ /* 0x000fe40000000070 */
[----:B------:R-:W-:Y:S01]  /*223f0*/  SGXT.U32 R70, R70, 0x2 ;  /* 0x000000024646781a */ /* 0x000fe20000000000 */
[----:B0-----:R-:W-:Y:S02]  /*22400*/  @!P4 IMAD.MOV.U32 R72, RZ, RZ, R12 ;  /* 0x000000ffff48c224 */ /* 0x001fe400078e000c */
[----:B------:R-:W-:Y:S01]  /*22410*/  @!P4 IMAD.MOV.U32 R73, RZ, RZ, R15 ;  /* 0x000000ffff49c224 */ /* 0x000fe200078e000f */
[----:B------:R-:W-:-:S02]  /*22420*/  LOP3.LUT R70, R70, 0x28, RZ, 0xfc, !PT ;  /* 0x0000002846467812 */ /* 0x000fc400078efcff */
[----:B------:R-:W-:Y:S02]  /*22430*/  PRMT R147, RZ, 0x7610, R147 ;  /* 0x00007610ff937816 */ /* 0x000fe40000000093 */
[----:B------:R0:W2:Y:S01]  /*22440*/  @!P4 LDG.E.U8 R112, desc[UR22][R72.64] ;  /* 0x000000164870c981 */ /* 0x0000a2000c1e1100 */
[----:B------:R-:W-:Y:S02]  /*22450*/  ISETP.GE.AND P4, PT, R70, UR5, PT ;  /* 0x0000000546007c0c */ /* 0x000fe4000bf86270 */
[----:B------:R-:W-:Y:S01]  /*22460*/  LEA.HI R70, R126, 0x2c, RZ, 0x1a ;  /* 0x0000002c7e467811 */ /* 0x000fe200078fd0ff */
[----:B0-----:R-:W-:Y:S02]  /*22470*/  @!P3 IMAD.MOV.U32 R72, RZ, RZ, R14 ;  /* 0x000000ffff48b224 */ /* 0x001fe400078e000e */
[----:B------:R-:W-:-:S05]  /*22480*/  @!P3 IMAD.MOV.U32 R73, RZ, RZ, R17 ;  /* 0x000000ffff49b224 */ /* 0x000fca00078e0011 */
[----:B------:R0:W2:Y:S01]  /*22490*/  @!P3 LDG.E.U8 R147, desc[UR22][R72.64] ;  /* 0x000000164893b981 */ /* 0x0000a2000c1e1100 */
[----:B------:R-:W-:Y:S02]  /*224a0*/  ISETP.GE.AND P3, PT, R70, UR5, PT ;  /* 0x0000000546007c0c */ /* 0x000fe4000bf66270 */
[----:B------:R-:W-:Y:S02]  /*224b0*/  SHF.R.U32.HI R70, RZ, 0x6, R126 ;  /* 0x00000006ff467819 */ /* 0x000fe4000001167e */
[----:B------:R-:W-:Y:S02]  /*224c0*/  PRMT R115, RZ, 0x7610, R115 ;  /* 0x00007610ff737816 */ /* 0x000fe40000000073 */
[----:B------:R-:W-:Y:S01]  /*224d0*/  SGXT.U32 R70, R70, 0x2 ;  /* 0x000000024646781a */ /* 0x000fe20000000000 */
[----:B0-----:R-:W-:Y:S02]  /*224e0*/  @!P1 IMAD.MOV.U32 R72, RZ, RZ, R16 ;  /* 0x000000ffff489224 */ /* 0x001fe400078e0010 */
        /* <DEDUP_REMOVED lines=125> */
[----:B------:R-:W-:Y:S02]  /*22cc0*/  SHF.R.U32.HI R70, RZ, 0x6, R126 ;  /* 0x00000006ff467819 */ /* 0x000fe4000001167e */
[----:B------:R-:W-:Y:S02]  /*22cd0*/  PRMT R135, RZ, 0x7610, R135 ;  /* 0x00007610ff877816 */ /* 0x000fe40000000087 */
[----:B------:R-:W-:Y:S01]  /*22ce0*/  SGXT.U32 R70, R70, 0x2 ;  /* 0x000000024646781a */ /* 0x000fe20000000000 */
[----:B0-----:R-:W-:-:S02]  /*22cf0*/  @!P2 IMAD.MOV.U32 R72, RZ, RZ, R50 ;  /* 0x000000ffff48a224 */ /* 0x001fc400078e0032 */
[----:B------:R-:W-:Y:S01]  /*22d00*/  @!P2 IMAD.MOV.U32 R73, RZ, RZ, R53 ;  /* 0x000000ffff49a224 */ /* 0x000fe200078e0035 */
[----:B------:R-:W-:Y:S02]  /*22d10*/  SHF.R.U32.HI R127, RZ, 0x6, R126 ;  /* 0x00000006ff7f7819 */ /* 0x000fe4000001167e */
[----:B------:R-:W-:Y:S02]  /*22d20*/  LOP3.LUT R70, R70, 0x74, RZ, 0xfc, !PT ;  /* 0x0000007446467812 */ /* 0x000fe400078efcff */
[----:B------:R0:W2:Y:S01]  /*22d30*/  @!P2 LDG.E.U8 R165, desc[UR22][R72.64] ;  /* 0x0000001648a5a981 */ /* 0x0000a2000c1e1100 */
[----:B------:R-:W-:Y:S02]  /*22d40*/  SGXT.U32 R127, R127, 0x2 ;  /* 0x000000027f7f781a */ /* 0x000fe40000000000 */
[----:B------:R-:W-:Y:S02]  /*22d50*/  ISETP.GE.AND P2, PT, R70, UR5, PT ;  /* 0x0000000546007c0c */ /* 0x000fe4000bf46270 */
[----:B------:R-:W-:Y:S01]  /*22d60*/  PRMT R166, RZ, 0x7610, R166 ;  /* 0x00007610ffa67816 */ /* 0x000fe200000000a6 */
[----:B0-----:R-:W-:-:S02]  /*22d70*/  @!P4 IMAD.MOV.U32 R72, RZ, RZ, R52 ;  /* 0x000000ffff48c224 */ /* 0x001fc400078e0034 */
[----:B------:R-:W-:Y:S01]  /*22d80*/  @!P4 IMAD.MOV.U32 R73, RZ, RZ, R54 ;  /* 0x000000ffff49c224 */ /* 0x000fe200078e0036 */
[----:B------:R-:W-:-:S04]  /*22d90*/  LOP3.LUT R127, R127, 0x78, RZ, 0xfc, !PT ;  /* 0x000000787f7f7812 */ /* 0x000fc800078efcff */
[----:B------:R0:W2:Y:S01]  /*22da0*/  @!P4 LDG.E.U8 R135, desc[UR22][R72.64] ;  /* 0x000000164887c981 */ /* 0x0000a2000c1e1100 */
[----:B------:R-:W-:Y:S02]  /*22db0*/  ISETP.GE.AND P4, PT, R127, UR5, PT ;  /* 0x000000057f007c0c */ /* 0x000fe4000bf86270 */
[----:B------:R-:W-:Y:S01]  /*22dc0*/  PRMT R137, RZ, 0x7610, R137 ;  /* 0x00007610ff897816 */ /* 0x000fe20000000089 */
[----:B------:R-:W2:Y:S01]  /*22dd0*/  LDL R127, [R1+0x68] ;  /* 0x00006800017f7983 */ /* 0x000ea20000100800 */
[----:B0-----:R-:W-:Y:S02]  /*22de0*/  @!P3 IMAD.MOV.U32 R72, RZ, RZ, R55 ;  /* 0x000000ffff48b224 */ /* 0x001fe400078e0037 */
[----:B------:R-:W-:Y:S01]  /*22df0*/  @!P3 IMAD.MOV.U32 R73, RZ, RZ, R56 ;  /* 0x000000ffff49b224 */ /* 0x000fe200078e0038 */
[----:B------:R-:W-:-:S04]  /*22e00*/  LEA.HI R70, R126, 0x7c, RZ, 0x1a ;  /* 0x0000007c7e467811 */ /* 0x000fc800078fd0ff */
[----:B------:R0:W2:Y:S01]  /*22e10*/  @!P3 LDG.E.U8 R166, desc[UR22][R72.64] ;  /* 0x0000001648a6b981 */ /* 0x0000a2000c1e1100 */
[----:B------:R-:W-:Y:S02]  /*22e20*/  ISETP.GE.AND P5, PT, R70, UR5, PT ;  /* 0x0000000546007c0c */ /* 0x000fe4000bfa6270 */
[----:B------:R-:W-:Y:S01]  /*22e30*/  PRMT R168, RZ, 0x7610, R168 ;  /* 0x00007610ffa87816 */ /* 0x000fe200000000a8 */
[----:B0-----:R-:W-:Y:S02]  /*22e40*/  @!P1 IMAD.MOV.U32 R72, RZ, RZ, R59 ;  /* 0x000000ffff489224 */ /* 0x001fe400078e003b */
[----:B------:R-:W-:-:S05]  /*22e50*/  @!P1 IMAD.MOV.U32 R73, RZ, RZ, R60 ;  /* 0x000000ffff499224 */ /* 0x000fca00078e003c */
[----:B------:R0:W2:Y:S01]  /*22e60*/  @!P1 LDG.E.U8 R137, desc[UR22][R72.64] ;  /* 0x0000001648899981 */ /* 0x0000a2000c1e1100 */
        /* <DEDUP_REMOVED lines=8> */
[----:B------:R-:W-:Y:S02]  /*22ef0*/  LOP3.LUT R70, R126, 0x7f, RZ, 0xc0, !PT ;  /* 0x0000007f7e467812 */ /* 0x000fe400078ec0ff */
[----:B------:R-:W-:Y:S01]  /*22f00*/  PRMT R164, RZ, 0x7610, R164 ;  /* 0x00007610ffa47816 */ /* 0x000fe200000000a4 */
[----:B------:R-:W2:Y:S01]  /*22f10*/  LDL R126, [R1+0x84] ;  /* 0x00008400017e7983 */ /* 0x000ea20000100800 */
[----:B0-----:R-:W-:Y:S02]  /*22f20*/  @!P5 IMAD.MOV.U32 R72, RZ, RZ, R65 ;  /* 0x000000ffff48d224 */ /* 0x001fe400078e0041 */
[----:B------:R-:W-:-:S05]  /*22f30*/  @!P5 IMAD.MOV.U32 R73, RZ, RZ, R66 ;  /* 0x000000ffff49d224 */ /* 0x000fca00078e0042 */
[----:B------:R0:W2:Y:S01]  /*22f40*/  @!P5 LDG.E.U8 R167, desc[UR22][R72.64] ;  /* 0x0000001648a7d981 */ /* 0x0000a2000c1e1100 */
[----:B------:R-:W-:Y:S01]  /*22f50*/  BAR.SYNC.DEFER_BLOCKING 0x0 ;  /* 0x0000000000007b1d */ /* 0x000fe20000010000 */
[----:B------:R-:W-:Y:S02]  /*22f60*/  ISETP.GE.AND P3, PT, R70, UR5, PT ;  /* 0x0000000546007c0c */ /* 0x000fe4000bf66270 */
[----:B------:R-:W-:Y:S02]  /*22f70*/  PRMT R162, RZ, 0x7610, R162 ;  /* 0x00007610ffa27816 */ /* 0x000fe400000000a2 */
[----:B------:R-:W-:Y:S02]  /*22f80*/  PRMT R161, RZ, 0x7610, R161 ;  /* 0x00007610ffa17816 */ /* 0x000fe400000000a1 */
[----:B------:R-:W-:Y:S01]  /*22f90*/  PRMT R158, RZ, 0x7610, R158 ;  /* 0x00007610ff9e7816 */ /* 0x000fe2000000009e */
[----:B------:R-:W2:Y:S06]  /*22fa0*/  LDL R70, [R1+0x88] ;  /* 0x0000880001467983 */ /* 0x000eac0000100800 */
[----:B0-----:R-:W-:-:S02]  /*22fb0*/  @!P3 IMAD.MOV.U32 R72, RZ, RZ, R57 ;  /* 0x000000ffff48b224 */ /* 0x001fc400078e0039 */
[----:B------:R-:W-:-:S05]  /*22fc0*/  @!P3 IMAD.MOV.U32 R73, RZ, RZ, R58 ;  /* 0x000000ffff49b224 */ /* 0x000fca00078e003a */
[----:B------:R0:W2:Y:S02]  /*22fd0*/  @!P3 LDG.E.U8 R164, desc[UR22][R72.64] ;  /* 0x0000001648a4b981 */ /* 0x0000a4000c1e1100 */
[----:B0-----:R-:W-:Y:S02]  /*22fe0*/  @!P3 IMAD.MOV.U32 R72, RZ, RZ, R175 ;  /* 0x000000ffff48b224 */ /* 0x001fe400078e00af */
[----:B------:R-:W-:-:S05]  /*22ff0*/  @!P3 IMAD.MOV.U32 R73, RZ, RZ, R174 ;  /* 0x000000ffff49b224 */ /* 0x000fca00078e00ae */
[----:B------:R0:W2:Y:S02]  /*23000*/  @!P3 LDG.E.U8 R162, desc[UR22][R72.64] ;  /* 0x0000001648a2b981 */ /* 0x0000a4000c1e1100 */
        /* <DEDUP_REMOVED lines=30> */
[----:B------:R0:W2:Y:S02]  /*231f0*/  @!P3 LDG.E.U8 R146, desc[UR22][R72.64] ;  /* 0x000000164892b981 */ /* 0x0000a4000c1e1100 */
[----:B0-----:R-:W-:Y:S02]  /*23200*/  @!P3 IMAD.MOV.U32 R72, RZ, RZ, R247 ;  /* 0x000000ffff48b224 */ /* 0x001fe400078e00f7 */
[----:B------:R-:W-:-:S05]  /*23210*/  @!P3 IMAD.MOV.U32 R73, RZ, RZ, R246 ;  /* 0x000000ffff49b224 */ /* 0x000fca00078e00f6 */
[----:B------:R0:W2:Y:S04]  /*23220*/  @!P3 LDG.E.U8 R144, desc[UR22][R72.64] ;  /* 0x000000164890b981 */ /* 0x0000a8000c1e1100 */
[----:B------:R-:W0:Y:S04]  /*23230*/  LDL R72, [R1+0x4] ;  /* 0x0000040001487983 */ /* 0x000e280000100800 */
[----:B------:R-:W0:Y:S01]  /*23240*/  LDL R73, [R1+0x8] ;  /* 0x0000080001497983 */ /* 0x000e220000100800 */
[----:B------:R-:W-:Y:S02]  /*23250*/  PRMT R142, RZ, 0x7610, R142 ;  /* 0x00007610ff8e7816 */ /* 0x000fe4000000008e */
[----:B0-----:R-:W-:-:S04]  /*23260*/  @!P3 LOP3.LUT R73, R73, R72, RZ, 0x3c, !PT ;  /* 0x000000484949b212 */ /* 0x001fc800078e3cff */
[----:B------:R-:W-:-:S04]  /*23270*/  @!P3 LOP3.LUT R72, R73, R72, RZ, 0x3c, !PT ;  /* 0x000000484948b212 */ /* 0x000fc800078e3cff */
[----:B------:R-:W-:-:S05]  /*23280*/  @!P3 LOP3.LUT R73, R73, R72, RZ, 0x3c, !PT ;  /* 0x000000484949b212 */ /* 0x000fca00078e3cff */
        /* <DEDUP_REMOVED lines=14> */
[----:B------:R2:W3:Y:S04]  /*23370*/  @!P3 LDG.E.U8 R138, desc[UR22][R72.64] ;  /* 0x00000016488ab981 */ /* 0x0004e8000c1e1100 */
[----:B------:R-:W3:Y:S01]  /*23380*/  LDL R73, [R1+0x64] ;  /* 0x0000640001497983 */ /* 0x000ee20000100800 */
[----:B------:R-:W-:Y:S01]  /*23390*/  PRMT R136, RZ, 0x7610, R136 ;  /* 0x00007610ff887816 */ /* 0x000fe20000000088 */
[----:B--2---:R-:W-:Y:S01]  /*233a0*/  @!P3 IMAD.MOV.U32 R72, RZ, RZ, R127 ;  /* 0x000000ffff48b224 */ /* 0x004fe200078e007f */
[----:B------:R-:W-:Y:S01]  /*233b0*/  PRMT R134, RZ, 0x7610, R134 ;  /* 0x00007610ff867816 */ /* 0x000fe20000000086 */
[----:B------:R-:W2:Y:S04]  /*233c0*/  LDL R127, [R1+0x128] ;  /* 0x00012800017f7983 */ /* 0x000ea80000100800 */
[----:B---3--:R0:W3:Y:S02]  /*233d0*/  @!P3 LDG.E.U8 R136, desc[UR22][R72.64] ;  /* 0x000000164888b981 */ /* 0x0080e4000c1e1100 */
[----:B0-----:R-:W-:-:S02]  /*233e0*/  @!P3 IMAD.MOV.U32 R72, RZ, RZ, R70 ;  /* 0x000000ffff48b224 */ /* 0x001fc400078e0046 */
[----:B------:R-:W-:Y:S01]  /*233f0*/  @!P3 IMAD.MOV.U32 R73, RZ, RZ, R126 ;  /* 0x000000ffff49b224 */ /* 0x000fe200078e007e */
[----:B------:R-:W-:Y:S01]  /*23400*/  PRMT R132, RZ, 0x7610, R132 ;  /* 0x00007610ff847816 */ /* 0x000fe20000000084 */
[----:B------:R-:W2:Y:S04]  /*23410*/  LDL R126, [R1+0x144] ;  /* 0x00014400017e7983 */ /* 0x000ea80000100800 */
[----:B------:R0:W2:Y:S01]  /*23420*/  @!P3 LDG.E.U8 R134, desc[UR22][R72.64] ;  /* 0x000000164886b981 */ /* 0x0000a2000c1e1100 */
[----:B------:R-:W-:Y:S02]  /*23430*/  PRMT R130, RZ, 0x7610, R130 ;  /* 0x00007610ff827816 */ /* 0x000fe40000000082 */
[----:B------:R-:W-:Y:S01]  /*23440*/  PRMT R128, RZ, 0x7610, R128 ;  /* 0x00007610ff807816 */ /* 0x000fe20000000080 */
[----:B------:R-:W2:Y:S04]  /*23450*/  LDL R70, [R1+0x148] ;  /* 0x0001480001467983 */ /* 0x000ea80000100800 */
[----:B------:R-:W0:Y:S04]  /*23460*/  LDL R72, [R1+0xa4] ;  /* 0x0000a40001487983 */ /* 0x000e280000100800 */
[----:B------:R-:W0:Y:S02]  /*23470*/  LDL R73, [R1+0xa8] ;  /* 0x0000a80001497983 */ /* 0x000e240000100800 */
[----:B0-----:R-:W-:-:S04]  /*23480*/  @!P3 LOP3.LUT R73, R73, R72, RZ, 0x3c, !PT ;  /* 0x000000484949b212 */ /* 0x001fc800078e3cff */
[----:B------:R-:W-:-:S04]  /*23490*/  @!P3 LOP3.LUT R72, R73, R72, RZ, 0x3c, !PT ;  /* 0x000000484948b212 */ /* 0x000fc800078e3cff */
[----:B------:R-:W-:-:S05]  /*234a0*/  @!P3 LOP3.LUT R73, R73, R72, RZ, 0x3c, !PT ;  /* 0x000000484949b212 */ /* 0x000fca00078e3cff */
[----:B------:R0:W2:Y:S04]  /*234b0*/  @!P3 LDG.E.U8 R132, desc[UR22][R72.64] ;  /* 0x000000164884b981 */ /* 0x0000a8000c1e1100 */
        /* <DEDUP_REMOVED lines=294> */
[----:B--2---:R-:W-:Y:S02]  /*24720*/  @!P3 IMAD.MOV.U32 R72, RZ, RZ, R127 ;  /* 0x000000ffff48b224 */ /* 0x004fe400078e007f */
[----:B------:R-:W-:Y:S02]  /*24730*/  @!P3 IMAD.MOV.U32 R127, RZ, RZ, R126 ;  /* 0x000000ffff7fb224 */ /* 0x000fe400078e007e */
[----:B------:R-:W-:Y:S01]  /*24740*/  @!P3 IMAD.MOV.U32 R126, RZ, RZ, R70 ;  /* 0x000000ffff7eb224 */ /* 0x000fe200078e0046 */
[----:B------:R0:W-:Y:S04]  /*24750*/  STS.U8 [R69+UR9+0x22200], R71 ;  /* 0x0222004745007988 */ /* 0x0001e80008000009 */
[----:B------:R1:W-:Y:S04]  /*24760*/  STS.U8 [R69+UR9+0x22400], R111 ;  /* 0x0224006f45007988 */ /* 0x0003e80008000009 */
[----:B------:R2:W-:Y:S01]  /*24770*/  STS.U8 [R69+UR9+0x22600], R112 ;  /* 0x0226007045007988 */ /* 0x0005e20008000009 */
[----:B0-----:R-:W-:-:S03]  /*24780*/  PRMT R71, RZ, 0x7610, R71 ;  /* 0x00007610ff477816 */ /* 0x001fc60000000047 */
[----:B------:R0:W-:Y:S01]  /*24790*/  STS.U8 [R69+UR9+0x22800], R115 ;  /* 0x0228007345007988 */ /* 0x0001e20008000009 */
[----:B-1----:R-:W-:-:S03]  /*247a0*/  PRMT R111, RZ, 0x7610, R111 ;  /* 0x00007610ff6f7816 */ /* 0x002fc6000000006f */
[----:B------:R1:W-:Y:S01]  /*247b0*/  STS.U8 [R69+UR9+0x22a00], R116 ;  /* 0x022a007445007988 */ /* 0x0003e20008000009 */
[----:B--2---:R-:W-:-:S03]  /*247c0*/  PRMT R112, RZ, 0x7610, R112 ;  /* 0x00007610ff707816 */ /* 0x004fc60000000070 */
        /* <DEDUP_REMOVED lines=14> */
[----:B------:R0:W-:Y:S04]  /*248b0*/  STS.U8 [R69+UR9+0x23a00], R135 ;  /* 0x023a008745007988 */ /* 0x0001e80008000009 */
[----:B---3--:R3:W2:Y:S04]  /*248c0*/  @!P3 LDG.E.U8 R74, desc[UR22][R72.64] ;  /* 0x00000016484ab981 */ /* 0x0086a8000c1e1100 */
[----:B------:R-:W2:Y:S01]  /*248d0*/  LDL R70, [R1+0x70] ;  /* 0x0000700001467983 */ /* 0x000ea20000100800 */
[----:B---3--:R-:W-:Y:S02]  /*248e0*/  PRMT R73, RZ, 0x7610, R73 ;  /* 0x00007610ff497816 */ /* 0x008fe40000000049 */
[----:B------:R-:W-:-:S04]  /*248f0*/  PRMT R72, RZ, 0x7610, R72 ;  /* 0x00007610ff487816 */ /* 0x000fc80000000048 */
[----:B------:R3:W2:Y:S02]  /*24900*/  @!P3 LDG.E.U8 R73, desc[UR22][R126.64] ;  /* 0x000000167e49b981 */ /* 0x0006a4000c1e1100 */
[----:B---3--:R-:W-:Y:S02]  /*24910*/  @!P3 IMAD.MOV.U32 R126, RZ, RZ, R67 ;  /* 0x000000ffff7eb224 */ /* 0x008fe400078e0043 */
[----:B------:R-:W-:-:S05]  /*24920*/  @!P3 IMAD.MOV.U32 R127, RZ, RZ, R68 ;  /* 0x000000ffff7fb224 */ /* 0x000fca00078e0044 */
        /* <DEDUP_REMOVED lines=30> */
[----:B------:R3:W2:Y:S04]  /*24b10*/  @!P3 LDG.E.U8 R129, desc[UR22][R126.64] ;  /* 0x000000167e81b981 */ /* 0x0006a8000c1e1100 */
[----:B------:R-:W3:Y:S04]  /*24b20*/  LDL R126, [R1+0xc] ;  /* 0x00000c00017e7983 */ /* 0x000ee80000100800 */
[----:B------:R-:W3:Y:S01]  /*24b30*/  LDL R127, [R1+0x10] ;  /* 0x00001000017f7983 */ /* 0x000ee20000100800 */
[----:B-1----:R-:W-:Y:S02]  /*24b40*/  PRMT R131, RZ, 0x7610, R131 ;  /* 0x00007610ff837816 */ /* 0x002fe40000000083 */
[----:B---3--:R-:W-:-:S04]  /*24b50*/  @!P3 LOP3.LUT R127, R127, R126, RZ, 0x3c, !PT ;  /* 0x0000007e7f7fb212 */ /* 0x008fc800078e3cff */
[----:B------:R-:W-:-:S04]  /*24b60*/  @!P3 LOP3.LUT R126, R127, R126, RZ, 0x3c, !PT ;  /* 0x0000007e7f7eb212 */ /* 0x000fc800078e3cff */
[----:B------:R-:W-:-:S05]  /*24b70*/  @!P3 LOP3.LUT R127, R127, R126, RZ, 0x3c, !PT ;  /* 0x0000007e7f7fb212 */ /* 0x000fca00078e3cff */
[----:B------:R1:W3:Y:S04]  /*24b80*/  @!P3 LDG.E.U8 R131, desc[UR22][R126.64] ;  /* 0x000000167e83b981 */ /* 0x0002e8000c1e1100 */
[----:B------:R-:W1:Y:S04]  /*24b90*/  LDL R126, [R1+0x2c] ;  /* 0x00002c00017e7983 */ /* 0x000e680000100800 */
[----:B------:R-:W1:Y:S01]  /*24ba0*/  LDL R127, [R1+0x30] ;  /* 0x00003000017f7983 */ /* 0x000e620000100800 */
[----:B--2---:R-:W-:Y:S02]  /*24bb0*/  PRMT R133, RZ, 0x7610, R133 ;  /* 0x00007610ff857816 */ /* 0x004fe40000000085 */
[----:B-1----:R-:W-:-:S04]  /*24bc0*/  @!P3 LOP3.LUT R127, R127, R126, RZ, 0x3c, !PT ;  /* 0x0000007e7f7fb212 */ /* 0x002fc800078e3cff */
[----:B------:R-:W-:-:S04]  /*24bd0*/  @!P3 LOP3.LUT R126, R127, R126, RZ, 0x3c, !PT ;  /* 0x0000007e7f7eb212 */ /* 0x000fc800078e3cff */
[----:B------:R-:W-:-:S05]  /*24be0*/  @!P3 LOP3.LUT R127, R127, R126, RZ, 0x3c, !PT ;  /* 0x0000007e7f7fb212 */ /* 0x000fca00078e3cff */
[----:B------:R1:W2:Y:S04]  /*24bf0*/  @!P3 LDG.E.U8 R133, desc[UR22][R126.64] ;  /* 0x000000167e85b981 */ /* 0x0002a8000c1e1100 */
[----:B------:R-:W1:Y:S04]  /*24c00*/  LDL R126, [R1+0x4c] ;  /* 0x00004c00017e7983 */ /* 0x000e680000100800 */
[----:B------:R-:W1:Y:S01]  /*24c10*/  LDL R127, [R1+0x50] ;  /* 0x00005000017f7983 */ /* 0x000e620000100800 */
[----:B0-----:R-:W-:Y:S02]  /*24c20*/  PRMT R135, RZ, 0x7610, R135 ;  /* 0x00007610ff877816 */ /* 0x001fe40000000087 */
[----:B-1----:R-:W-:-:S04]  /*24c30*/  @!P3 LOP3.LUT R127, R127, R126, RZ, 0x3c, !PT ;  /* 0x0000007e7f7fb212 */ /* 0x002fc800078e3cff */
[----:B------:R-:W-:-:S04]  /*24c40*/  @!P3 LOP3.LUT R126, R127, R126, RZ, 0x3c, !PT ;  /* 0x0000007e7f7eb212 */ /* 0x000fc800078e3cff */
[----:B------:R-:W-:-:S05]  /*24c50*/  @!P3 LOP3.LUT R127, R127, R126, RZ, 0x3c, !PT ;  /* 0x0000007e7f7fb212 */ /* 0x000fca00078e3cff */
[----:B------:R0:W2:Y:S04]  /*24c60*/  @!P3 LDG.E.U8 R135, desc[UR22][R126.64] ;  /* 0x000000167e87b981 */ /* 0x0000a8000c1e1100 */
[----:B------:R-:W2:Y:S01]  /*24c70*/  LDL R127, [R1+0x6c] ;  /* 0x00006c00017f7983 */ /* 0x000ea20000100800 */
[----:B0-----:R-:W-:-:S03]  /*24c80*/  @!P3 IMAD.MOV.U32 R126, RZ, RZ, R70 ;  /* 0x000000ffff7eb224 */ /* 0x001fc600078e0046 */
[----:B------:R0:W-:Y:S02]  /*24c90*/  STS.U8 [R69+UR9+0x23c00], R137 ;  /* 0x023c008945007988 */ /* 0x0001e40008000009 */
[----:B0-----:R-:W-:-:S06]  /*24ca0*/  PRMT R137, RZ, 0x7610, R137 ;  /* 0x00007610ff897816 */ /* 0x001fcc0000000089 */
[----:B--2---:R0:W2:Y:S04]  /*24cb0*/  @!P3 LDG.E.U8 R137, desc[UR22][R126.64] ;  /* 0x000000167e89b981 */ /* 0x0040a8000c1e1100 */
[----:B------:R-:W0:Y:S04]  /*24cc0*/  LDL R126, [R1+0x8c] ;  /* 0x00008c00017e7983 */ /* 0x000e280000100800 */
[----:B------:R-:W0:Y:S04]  /*24cd0*/  LDL R127, [R1+0x90] ;  /* 0x00009000017f7983 */ /* 0x000e280000100800 */
[----:B------:R1:W-:Y:S02]  /*24ce0*/  STS.U8 [R69+UR9+0x23e00], R139 ;  /* 0x023e008b45007988 */ /* 0x0003e40008000009 */
[----:B-1----:R-:W-:-:S02]  /*24cf0*/  PRMT R139, RZ, 0x7610, R139 ;  /* 0x00007610ff8b7816 */ /* 0x002fc4000000008b */
[----:B0-----:R-:W-:-:S04]  /*24d00*/  @!P3 LOP3.LUT R127, R127, R126, RZ, 0x3c, !PT ;  /* 0x0000007e7f7fb212 */ /* 0x001fc800078e3cff */
[----:B------:R-:W-:-:S04]  /*24d10*/  @!P3 LOP3.LUT R126, R127, R126, RZ, 0x3c, !PT ;  /* 0x0000007e7f7eb212 */ /* 0x000fc800078e3cff */
[----:B------:R-:W-:-:S05]  /*24d20*/  @!P3 LOP3.LUT R127, R127, R126, RZ, 0x3c, !PT ;  /* 0x0000007e7f7fb212 */ /* 0x000fca00078e3cff */
[----:B------:R0:W2:Y:S04]  /*24d30*/  @!P3 LDG.E.U8 R139, desc[UR22][R126.64] ;  /* 0x000000167e8bb981 */ /* 0x0000a8000c1e1100 */
[----:B------:R-:W0:Y:S04]  /*24d40*/  LDL R126, [R1+0xac] ;  /* 0x0000ac00017e7983 */ /* 0x000e280000100800 */
[----:B------:R-:W0:Y:S01]  /*24d50*/  LDL R127, [R1+0xb0] ;  /* 0x0000b000017f7983 */ /* 0x000e220000100800 */
[----:B------:R-:W-:-:S03]  /*24d60*/  LOP3.LUT R70, R69, 0x20, RZ, 0x3c, !PT ;  /* 0x0000002045467812 */ /* 0x000fc600078e3cff */
[----:B------:R-:W-:Y:S04]  /*24d70*/  STS.U8 [R69+UR9+0x22000], R169 ;  /* 0x022000a945007988 */ /* 0x000fe80008000009 */
[----:B----4-:R1:W-:Y:S02]  /*24d80*/  STS.U8 [R70+UR9+0x22100], R141 ;  /* 0x0221008d46007988 */ /* 0x0103e40008000009 */
[----:B-1----:R-:W-:Y:S02]  /*24d90*/  PRMT R141, RZ, 0x7610, R141 ;  /* 0x00007610ff8d7816 */ /* 0x002fe4000000008d */
[----:B0-----:R-:W-:-:S04]  /*24da0*/  @!P3 LOP3.LUT R127, R127, R126, RZ, 0x3c, !PT ;  /* 0x0000007e7f7fb212 */ /* 0x001fc800078e3cff */
[----:B------:R-:W-:-:S04]  /*24db0*/  @!P3 LOP3.LUT R126, R127, R126, RZ, 0x3c, !PT ;  /* 0x0000007e7f7eb212 */ /* 0x000fc800078e3cff */
[----:B------:R-:W-:-:S05]  /*24dc0*/  @!P3 LOP3.LUT R127, R127, R126, RZ, 0x3c, !PT ;  /* 0x0000007e7f7fb212 */ /* 0x000fca00078e3cff */
[----:B------:R0:W4:Y:S04]  /*24dd0*/  @!P3 LDG.E.U8 R141, desc[UR22][R126.64] ;  /* 0x000000167e8db981 */ /* 0x000128000c1e1100 */
[----:B------:R-:W0:Y:S04]  /*24de0*/  LDL R126, [R1+0xcc] ;  /* 0x0000cc00017e7983 */ /* 0x000e280000100800 */
[----:B------:R-:W0:Y:S04]  /*24df0*/  LDL R127, [R1+0xd0] ;  /* 0x0000d000017f7983 */ /* 0x000e280000100800 */
[----:B-----5:R1:W-:Y:S02]  /*24e00*/  STS.U8 [R70+UR9+0x22300], R143 ;  /* 0x0223008f46007988 */ /* 0x0203e40008000009 */
[----:B-1----:R-:W-:-:S02]  /*24e10*/  PRMT R143, RZ, 0x7610, R143 ;  /* 0x00007610ff8f7816 */ /* 0x002fc4000000008f */
[----:B0-----:R-:W-:-:S04]  /*24e20*/  @!P3 LOP3.LUT R127, R127, R126, RZ, 0x3c, !PT ;  /* 0x0000007e7f7fb212 */ /* 0x001fc800078e3cff */
[----:B------:R-:W-:-:S04]  /*24e30*/  @!P3 LOP3.LUT R126, R127, R126, RZ, 0x3c, !PT ;  /* 0x0000007e7f7eb212 */ /* 0x000fc800078e3cff */
[----:B------:R-:W-:-:S05]  /*24e40*/  @!P3 LOP3.LUT R127, R127, R126, RZ, 0x3c, !PT ;  /* 0x0000007e7f7fb212 */ /* 0x000fca00078e3cff */
[----:B------:R0:W5:Y:S04]  /*24e50*/  @!P3 LDG.E.U8 R143, desc[UR22][R126.64] ;  /* 0x000000167e8fb981 */ /* 0x000168000c1e1100 */
        /* <DEDUP_REMOVED lines=324> */
[----:B------:R1:W-:Y:S04]  /*262a0*/  STS.U8 [R69+UR9+0x16c00], R109 ;  /* 0x016c006d45007988 */ /* 0x0003e80008000009 */
[----:B------:R3:W-:Y:S04]  /*262b0*/  STS.U8 [R69+UR9+0x17000], R108 ;  /* 0x0170006c45007988 */ /* 0x0007e80008000009 */
[----:B-1----:R-:W2:Y:S04]  /*262c0*/  LDL R109, [R1+0x650] ;  /* 0x00065000016d7983 */ /* 0x002ea80000100800 */
[----:B---3--:R-:W2:Y:S01]  /*262d0*/  LDL R108, [R1+0x64c] ;  /* 0x00064c00016c7983 */ /* 0x008ea20000100800 */
[----:B0-----:R-:W-:-:S04]  /*262e0*/  @!P3 LOP3.LUT R127, R127, R126, RZ, 0x3c, !PT ;  /* 0x0000007e7f7fb212 */ /* 0x001fc800078e3cff */
[----:B------:R-:W-:-:S04]  /*262f0*/  @!P3 LOP3.LUT R126, R127, R126, RZ, 0x3c, !PT ;  /* 0x0000007e7f7eb212 */ /* 0x000fc800078e3cff */
[----:B------:R-:W-:-:S05]  /*26300*/  @!P3 LOP3.LUT R127, R127, R126, RZ, 0x3c, !PT ;  /* 0x0000007e7f7fb212 */ /* 0x000fca00078e3cff */
[----:B------:R0:W3:Y:S04]  /*26310*/  @!P3 LDG.E.U8 R110, desc[UR22][R126.64] ;  /* 0x000000167e6eb981 */ /* 0x0000e8000c1e1100 */
[----:B------:R-:W0:Y:S04]  /*26320*/  LDL R126, [R1+0x62c] ;  /* 0x00062c00017e7983 */ /* 0x000e280000100800 */
[----:B------:R-:W0:Y:S01]  /*26330*/  LDL R127, [R1+0x630] ;  /* 0x00063000017f7983 */ /* 0x000e220000100800 */
[----:B------:R-:W-:Y:S02]  /*26340*/  PRMT R169, RZ, 0x7610, R169 ;  /* 0x00007610ffa97816 */ /* 0x000fe400000000a9 */
[----:B--2---:R-:W-:-:S04]  /*26350*/  @!P3 LOP3.LUT R109, R109, R108, RZ, 0x3c, !PT ;  /* 0x0000006c6d6db212 */ /* 0x004fc800078e3cff */
[----:B------:R-:W-:-:S04]  /*26360*/  @!P3 LOP3.LUT R108, R109, R108, RZ, 0x3c, !PT ;  /* 0x0000006c6d6cb212 */ /* 0x000fc800078e3cff */
[----:B------:R-:W-:Y:S01]  /*26370*/  @!P3 LOP3.LUT R109, R109, R108, RZ, 0x3c, !PT ;  /* 0x0000006c6d6db212 */ /* 0x000fe200078e3cff */
[----:B------:R1:W-:Y:S04]  /*26380*/  STS.U8 [R69+UR9+0x17400], R107 ;  /* 0x0174006b45007988 */ /* 0x0003e80008000009 */
[----:B------:R2:W-:Y:S04]  /*26390*/  STS.U8 [R69+UR9+0x17800], R106 ;  /* 0x0178006a45007988 */ /* 0x0005e80008000009 */
[----:B-1----:R-:W3:Y:S04]  /*263a0*/  LDL R107, [R1+0x680] ;  /* 0x00068000016b7983 */ /* 0x002ee80000100800 */
[----:B--2---:R-:W3:Y:S01]  /*263b0*/  LDL R106, [R1+0x67c] ;  /* 0x00067c00016a7983 */ /* 0x004ee20000100800 */
[----:B0-----:R-:W-:-:S04]  /*263c0*/  @!P3 LOP3.LUT R127, R127, R126, RZ, 0x3c, !PT ;  /* 0x0000007e7f7fb212 */ /* 0x001fc800078e3cff */
[----:B------:R-:W-:-:S04]  /*263d0*/  @!P3 LOP3.LUT R126, R127, R126, RZ, 0x3c, !PT ;  /* 0x0000007e7f7eb212 */ /* 0x000fc800078e3cff */
[----:B------:R-:W-:-:S05]  /*263e0*/  @!P3 LOP3.LUT R127, R127, R126, RZ, 0x3c, !PT ;  /* 0x0000007e7f7fb212 */ /* 0x000fca00078e3cff */
[----:B------:R0:W2:Y:S02]  /*263f0*/  @!P3 LDG.E.U8 R169, desc[UR22][R126.64] ;  /* 0x000000167ea9b981 */ /* 0x0000a4000c1e1100 */
[----:B0-----:R-:W-:-:S06]  /*26400*/  PRMT R126, RZ, 0x7610, R126 ;  /* 0x00007610ff7e7816 */ /* 0x001fcc000000007e */
[----:B------:R0:W2:Y:S04]  /*26410*/  @!P3 LDG.E.U8 R126, desc[UR22][R108.64] ;  /* 0x000000166c7eb981 */ /* 0x0000a8000c1e1100 */
[----:B------:R-:W0:Y:S04]  /*26420*/  LDL R108, [R1+0x664] ;  /* 0x00066400016c7983 */ /* 0x000e280000100800 */
[----:B------:R-:W0:Y:S01]  /*26430*/  LDL R109, [R1+0x668] ;  /* 0x00066800016d7983 */ /* 0x000e220000100800 */
[----:B------:R-:W-:Y:S02]  /*26440*/  PRMT R127, RZ, 0x7610, R127 ;  /* 0x00007610ff7f7816 */ /* 0x000fe4000000007f */
[----:B---3--:R-:W-:-:S04]  /*26450*/  @!P3 LOP3.LUT R107, R107, R106, RZ, 0x3c, !PT ;  /* 0x0000006a6b6bb212 */ /* 0x008fc800078e3cff */
[----:B------:R-:W-:-:S04]  /*26460*/  @!P3 LOP3.LUT R106, R107, R106, RZ, 0x3c, !PT ;  /* 0x0000006a6b6ab212 */ /* 0x000fc800078e3cff */
[----:B------:R-:W-:Y:S02]  /*26470*/  @!P3 LOP3.LUT R107, R107, R106, RZ, 0x3c, !PT ;  /* 0x0000006a6b6bb212 */ /* 0x000fe400078e3cff */
[----:B0-----:R-:W-:-:S04]  /*26480*/  @!P3 LOP3.LUT R109, R109, R108, RZ, 0x3c, !PT ;  /* 0x0000006c6d6db212 */ /* 0x001fc800078e3cff */
[----:B------:R-:W-:-:S04]  /*26490*/  @!P3 LOP3.LUT R108, R109, R108, RZ, 0x3c, !PT ;  /* 0x0000006c6d6cb212 */ /* 0x000fc800078e3cff */
[----:B------:R-:W-:-:S05]  /*264a0*/  @!P3 LOP3.LUT R109, R109, R108, RZ, 0x3c, !PT ;  /* 0x0000006c6d6db212 */ /* 0x000fca00078e3cff */
[----:B------:R0:W3:Y:S02]  /*264b0*/  @!P3 LDG.E.U8 R127, desc[UR22][R108.64] ;  /* 0x000000166c7fb981 */ /* 0x0000e4000c1e1100 */
[----:B0-----:R-:W-:-:S06]  /*264c0*/  PRMT R108, RZ, 0x7610, R108 ;  /* 0x00007610ff6c7816 */ /* 0x001fcc000000006c */
[----:B------:R0:W2:Y:S04]  /*264d0*/  @!P3 LDG.E.U8 R108, desc[UR22][R106.64] ;  /* 0x000000166a6cb981 */ /* 0x0000a8000c1e1100 */
[----:B------:R-:W0:Y:S04]  /*264e0*/  LDL R106, [R1+0x694] ;  /* 0x00069400016a7983 */ /* 0x000e280000100800 */
[----:B------:R-:W0:Y:S01]  /*264f0*/  LDL R107, [R1+0x698] ;  /* 0x00069800016b7983 */ /* 0x000e220000100800 */
[----:B------:R-:W-:-:S03]  /*26500*/  PRMT R109, RZ, 0x7610, R109 ;  /* 0x00007610ff6d7816 */ /* 0x000fc6000000006d */
[----:B------:R1:W-:Y:S04]  /*26510*/  STS.U8 [R69+UR9+0x17c00], R105 ;  /* 0x017c006945007988 */ /* 0x0003e80008000009 */
[----:B------:R4:W-:Y:S01]  /*26520*/  STS.U8 [R69+UR9+0x18000], R104 ;  /* 0x0180006845007988 */ /* 0x0009e20008000009 */
[----:B-1----:R-:W-:Y:S02]  /*26530*/  @!P3 IMAD.MOV.U32 R105, RZ, RZ, R170 ;  /* 0x000000ffff69b224 */ /* 0x002fe400078e00aa */
[----:B----4-:R-:W-:Y:S01]  /*26540*/  @!P3 IMAD.MOV.U32 R104, RZ, RZ, R171 ;  /* 0x000000ffff68b224 */ /* 0x010fe200078e00ab */
[----:B------:R1:W-:Y:S04]  /*26550*/  STS.U8 [R69+UR9+0x18400], R103 ;  /* 0x0184006745007988 */ /* 0x0003e80008000009 */
[----:B------:R4:W-:Y:S01]  /*26560*/  STS.U8 [R69+UR9+0x18800], R102 ;  /* 0x0188006645007988 */ /* 0x0009e20008000009 */
[----:B-1----:R-:W-:-:S02]  /*26570*/  @!P3 IMAD.MOV.U32 R103, RZ, RZ, R186 ;  /* 0x000000ffff67b224 */ /* 0x002fc400078e00ba */
[----:B----4-:R-:W-:Y:S01]  /*26580*/  @!P3 IMAD.MOV.U32 R102, RZ, RZ, R187 ;  /* 0x000000ffff66b224 */ /* 0x010fe200078e00bb */
        /* <DEDUP_REMOVED lines=17> */
[----:B------:R4:W-:Y:S04]  /*266a0*/  STS.U8 [R69+UR9+0x1b000], R92 ;  /* 0x01b0005c45007988 */ /* 0x0009e80008000009 */
[----:B-1----:R-:W2:Y:S04]  /*266b0*/  LDL R93, [R1+0x38] ;  /* 0x00003800015d7983 */ /* 0x002ea80000100800 */
[----:B----4-:R-:W2:Y:S01]  /*266c0*/  LDL R92, [R1+0x34] ;  /* 0x00003400015c7983 */ /* 0x010ea20000100800 */
[----:B0-----:R-:W-:-:S04]  /*266d0*/  @!P3 LOP3.LUT R107, R107, R106, RZ, 0x3c, !PT ;  /* 0x0000006a6b6bb212 */ /* 0x001fc800078e3cff */
[----:B------:R-:W-:-:S04]  /*266e0*/  @!P3 LOP3.LUT R106, R107, R106, RZ, 0x3c, !PT ;  /* 0x0000006a6b6ab212 */ /* 0x000fc800078e3cff */
[----:B------:R-:W-:-:S05]  /*266f0*/  @!P3 LOP3.LUT R107, R107, R106, RZ, 0x3c, !PT ;  /* 0x0000006a6b6bb212 */ /* 0x000fca00078e3cff */
[----:B------:R0:W4:Y:S02]  /*26700*/  @!P3 LDG.E.U8 R109, desc[UR22][R106.64] ;  /* 0x000000166a6db981 */ /* 0x000124000c1e1100 */
[----:B0-----:R-:W-:Y:S02]  /*26710*/  PRMT R106, RZ, 0x7610, R106 ;  /* 0x00007610ff6a7816 */ /* 0x001fe4000000006a */
[----:B------:R-:W-:-:S04]  /*26720*/  PRMT R107, RZ, 0x7610, R107 ;  /* 0x00007610ff6b7816 */ /* 0x000fc8000000006b */
[----:B------:R0:W3:Y:S02]  /*26730*/  @!P3 LDG.E.U8 R106, desc[UR22][R104.64] ;  /* 0x00000016686ab981 */ /* 0x0000e4000c1e1100 */
[----:B0-----:R-:W-:Y:S02]  /*26740*/  @!P3 IMAD.MOV.U32 R104, RZ, RZ, R179 ;  /* 0x000000ffff68b224 */ /* 0x001fe400078e00b3 */
[----:B------:R-:W-:-:S05]  /*26750*/  @!P3 IMAD.MOV.U32 R105, RZ, RZ, R178 ;  /* 0x000000ffff69b224 */ /* 0x000fca00078e00b2 */
[----:B------:R0:W3:Y:S02]  /*26760*/  @!P3 LDG.E.U8 R107, desc[UR22][R104.64] ;  /* 0x00000016686bb981 */ /* 0x0000e4000c1e1100 */
        /* <DEDUP_REMOVED lines=24> */
[----:B0-----:R-:W-:-:S06]  /*268f0*/  PRMT R96, RZ, 0x7610, R96 ;  /* 0x00007610ff607816 */ /* 0x001fcc0000000060 */
        /* <DEDUP_REMOVED lines=22> */
[----:B------:R-:W-:Y:S01]  /*26a60*/  @!P3 LOP3.LUT R91, R91, R90, RZ, 0x3c, !PT ;  /* 0x0000005a5b5bb212 */ /* 0x000fe200078e3cff */
[----:B------:R1:W-:Y:S04]  /*26a70*/  STS.U8 [R69+UR9+0x1bc00], R89 ;  /* 0x01bc005945007988 */ /* 0x0003e80008000009 */
[----:B------:R3:W-:Y:S04]  /*26a80*/  STS.U8 [R69+UR9+0x1c000], R88 ;  /* 0x01c0005845007988 */ /* 0x0007e80008000009 */
[----:B-1----:R-:W2:Y:S04]  /*26a90*/  LDL R89, [R1+0xb8] ;  /* 0x0000b80001597983 */ /* 0x002ea80000100800 */
[----:B---3--:R-:W2:Y:S01]  /*26aa0*/  LDL R88, [R1+0xb4] ;  /* 0x0000b40001587983 */ /* 0x008ea20000100800 */
[----:B0-----:R-:W-:-:S04]  /*26ab0*/  @!P3 LOP3.LUT R93, R93, R92, RZ, 0x3c, !PT ;  /* 0x0000005c5d5db212 */ /* 0x001fc800078e3cff */
[----:B------:R-:W-:-:S04]  /*26ac0*/  @!P3 LOP3.LUT R92, R93, R92, RZ, 0x3c, !PT ;  /* 0x0000005c5d5cb212 */ /* 0x000fc800078e3cff */
[----:B------:R-:W-:-:S05]  /*26ad0*/  @!P3 LOP3.LUT R93, R93, R92, RZ, 0x3c, !PT ;  /* 0x0000005c5d5db212 */ /* 0x000fca00078e3cff */
        /* <DEDUP_REMOVED lines=136> */
[----:B------:R-:W-:Y:S02]  /*27360*/  @!P3 LOP3.LUT R73, R73, R72, RZ, 0x3c, !PT ;  /* 0x000000484949b212 */ /* 0x000fe400078e3cff */
[----:B0-----:R-:W-:-:S04]  /*27370*/  @!P3 LOP3.LUT R75, R75, R74, RZ, 0x3c, !PT ;  /* 0x0000004a4b4bb212 */ /* 0x001fc800078e3cff */
[----:B------:R-:W-:-:S04]  /*27380*/  @!P3 LOP3.LUT R74, R75, R74, RZ, 0x3c, !PT ;  /* 0x0000004a4b4ab212 */ /* 0x000fc800078e3cff */
[----:B------:R-:W-:-:S05]  /*27390*/  @!P3 LOP3.LUT R75, R75, R74, RZ, 0x3c, !PT ;  /* 0x0000004a4b4bb212 */ /* 0x000fca00078e3cff */
[----:B------:R0:W2:Y:S02]  /*273a0*/  @!P3 LDG.E.U8 R77, desc[UR22][R74.64] ;  /* 0x000000164a4db981 */ /* 0x0000a4000c1e1100 */
[----:B0-----:R-:W-:-:S06]  /*273b0*/  PRMT R74, RZ, 0x7610, R74 ;  /* 0x00007610ff4a7816 */ /* 0x001fcc000000004a */
        /* <DEDUP_REMOVED lines=47> */
[----:B-----5:R-:W-:Y:S04]  /*276b0*/  STS.U8 [R70+UR9+0x14500], R143 ;  /* 0x0145008f46007988 */ /* 0x020fe80008000009 */
        /* <DEDUP_REMOVED lines=9> */
[----:B------:R5:W-:Y:S01]  /*27750*/  STS.U8 [R70+UR9+0x16d00], R163 ;  /* 0x016d00a346007988 */ /* 0x000be20008000009 */
[----:B-1----:R-:W-:-:S02]  /*27760*/  PRMT R115, RZ, 0x7610, R115 ;  /* 0x00007610ff737816 */ /* 0x002fc40000000073 */
[----:B-----5:R-:W-:-:S05]  /*27770*/  LOP3.LUT R163, R69, 0x20, RZ, 0x3c, !PT ;  /* 0x0000002045a37812 */ /* 0x020fca00078e3cff */
[----:B------:R1:W-:Y:S02]  /*27780*/  STS.U8 [R163+UR9+0x17100], R165 ;  /* 0x017100a5a3007988 */ /* 0x0003e40008000009 */
[----:B-1----:R-:W-:-:S05]  /*27790*/  LOP3.LUT R165, R69, 0x20, RZ, 0x3c, !PT ;  /* 0x0000002045a57812 */ /* 0x002fca00078e3cff */
        /* <DEDUP_REMOVED lines=26> */
[----:B------:R-:W-:Y:S01]  /*27940*/  STS.U8 [R165+UR9+0x1dd00], R117 ;  /* 0x01dd0075a5007988 */ /* 0x000fe20008000009 */
[----:B------:R-:W-:-:S03]  /*27950*/  LOP3.LUT R163, R69, 0x40, RZ, 0x3c, !PT ;  /* 0x0000004045a37812 */ /* 0x000fc600078e3cff */
[----:B------:R-:W-:Y:S04]  /*27960*/  STS.U8 [R165+UR9+0x1e100], R114 ;  /* 0x01e10072a5007988 */ /* 0x000fe80008000009 */
[----:B------:R-:W-:Y:S04]  /*27970*/  STS.U8 [R165+UR9+0x1e500], R113 ;  /* 0x01e50071a5007988 */ /* 0x000fe80008000009 */
[----:B------:R-:W-:Y:S04]  /*27980*/  STS.U8 [R165+UR9+0x1e900], R110 ;  /* 0x01e9006ea5007988 */ /* 0x000fe80008000009 */
[----:B------:R-:W-:Y:S04]  /*27990*/  STS.U8 [R165+UR9+0x1ed00], R169 ;  /* 0x01ed00a9a5007988 */ /* 0x000fe80008000009 */
[----:B------:R-:W-:Y:S04]  /*279a0*/  STS.U8 [R165+UR9+0x1f100], R126 ;  /* 0x01f1007ea5007988 */ /* 0x000fe80008000009 */
[----:B------:R-:W-:Y:S01]  /*279b0*/  STS.U8 [R165+UR9+0x1f500], R127 ;  /* 0x01f5007fa5007988 */ /* 0x000fe20008000009 */
[----:B0-----:R-:W-:-:S04]  /*279c0*/  @!P3 LOP3.LUT R73, R73, R72, RZ, 0x3c, !PT ;  /* 0x000000484949b212 */ /* 0x001fc800078e3cff */
[----:B------:R-:W-:-:S04]  /*279d0*/  @!P3 LOP3.LUT R72, R73, R72, RZ, 0x3c, !PT ;  /* 0x000000484948b212 */ /* 0x000fc800078e3cff */
[----:B------:R-:W-:-:S05]  /*279e0*/  @!P3 LOP3.LUT R73, R73, R72, RZ, 0x3c, !PT ;  /* 0x000000484949b212 */ /* 0x000fca00078e3cff */
[----:B------:R-:W5:Y:S04]  /*279f0*/  @!P3 LDG.E.U8 R115, desc[UR22][R72.64] ;  /* 0x000000164873b981 */ /* 0x000f68000c1e1100 */
[----:B------:R-:W5:Y:S04]  /*27a00*/  LDL R72, [R1+0x394] ;  /* 0x0003940001487983 */ /* 0x000f680000100800 */
[----:B------:R-:W5:Y:S04]  /*27a10*/  LDL R73, [R1+0x398] ;  /* 0x0003980001497983 */ /* 0x000f680000100800 */
[----:B------:R-:W-:Y:S04]  /*27a20*/  STS.U8 [R165+UR9+0x1f900], R108 ;  /* 0x01f9006ca5007988 */ /* 0x000fe80008000009 */
        /* <DEDUP_REMOVED lines=11> */
[----:B------:R-:W-:Y:S04]  /*27ae0*/  STS.U8 [R163+UR9+0x12a00], R96 ;  /* 0x012a0060a3007988 */ /* 0x000fe80008000009 */
[----:B------:R-:W4:Y:S04]  /*27af0*/  LDL.LU R70, [R1+0x90c] ;  /* 0x00090c0001467983 */ /* 0x000f280000300800 */
[----:B------:R2:W-:Y:S04]  /*27b00*/  STS.U8 [R163+UR9+0x12e00], R97 ;  /* 0x012e0061a3007988 */ /* 0x0005e80008000009 */
[----:B0-----:R-:W4:Y:S04]  /*27b10*/  LDL R98, [R1+0x3c] ;  /* 0x00003c0001627983 */ /* 0x001f280000100800 */
[----:B-1----:R-:W4:Y:S04]  /*27b20*/  LDL R99, [R1+0x20] ;  /* 0x0000200001637983 */ /* 0x002f280000100800 */
[----:B--2---:R-:W2:Y:S04]  /*27b30*/  LDL R97, [R1] ;  /* 0x0000000001617983 */ /* 0x004ea80000100800 */
        /* <DEDUP_REMOVED lines=17> */
[----:B---3--:R-:W-:Y:S01]  /*27c50*/  STS.U8 [R163+UR9+0x17600], R79 ;  /* 0x0176004fa3007988 */ /* 0x008fe20008000009 */
[----:B------:R-:W-:-:S03]  /*27c60*/  PRMT R116, RZ, 0x7610, R116 ;  /* 0x00007610ff747816 */ /* 0x000fc60000000074 */
[----:B------:R-:W-:Y:S04]  /*27c70*/  STS.U8 [R163+UR9+0x17a00], R76 ;  /* 0x017a004ca3007988 */ /* 0x000fe80008000009 */
[----:B------:R-:W-:Y:S04]  /*27c80*/  STS.U8 [R163+UR9+0x17e00], R77 ;  /* 0x017e004da3007988 */ /* 0x000fe80008000009 */
[----:B------:R0:W-:Y:S04]  /*27c90*/  STS.U8 [R163+UR9+0x18200], R74 ;  /* 0x0182004aa3007988 */ /* 0x0001e80008000009 */
[----:B------:R1:W-:Y:S04]  /*27ca0*/  STS.U8 [R163+UR9+0x18600], R71 ;  /* 0x01860047a3007988 */ /* 0x0003e80008000009 */
[----:B------:R3:W-:Y:S01]  /*27cb0*/  STS.U8 [R163+UR9+0x18a00], R75 ;  /* 0x018a004ba3007988 */ /* 0x0007e20008000009 */
[----:B0-----:R-:W-:-:S03]  /*27cc0*/  @!P3 IMAD.MOV.U32 R74, RZ, RZ, R173 ;  /* 0x000000ffff4ab224 */ /* 0x001fc600078e00ad */
[----:B------:R-:W4:Y:S01]  /*27cd0*/  LDL R96, [R1+0x1c] ;  /* 0x00001c0001607983 */ /* 0x000f220000100800 */
[----:B-1----:R-:W-:-:S03]  /*27ce0*/  PRMT R71, RZ, 0x7610, R71 ;  /* 0x00007610ff477816 */ /* 0x002fc60000000047 */
[----:B------:R-:W4:Y:S01]  /*27cf0*/  LDL R169, [R1+0x40] ;  /* 0x0000400001a97983 */ /* 0x000f220000100800 */
[----:B---3--:R-:W-:Y:S02]  /*27d00*/  @!P3 IMAD.MOV.U32 R75, RZ, RZ, R172 ;  /* 0x000000ffff4bb224 */ /* 0x008fe400078e00ac */
[----:B------:R-:W-:Y:S01]  /*27d10*/  @!P3 IMAD.MOV.U32 R76, RZ, RZ, R189 ;  /* 0x000000ffff4cb224 */ /* 0x000fe200078e00bd */
[----:B------:R-:W3:Y:S01]  /*27d20*/  LDL R168, [R1+0x5c] ;  /* 0x00005c0001a87983 */ /* 0x000ee20000100800 */
[----:B------:R-:W-:-:S03]  /*27d30*/  @!P3 IMAD.MOV.U32 R77, RZ, RZ, R188 ;  /* 0x000000ffff4db224 */ /* 0x000fc600078e00bc */
[----:B------:R0:W3:Y:S01]  /*27d40*/  @!P3 LDG.E.U8 R71, desc[UR22][R74.64] ;  /* 0x000000164a47b981 */ /* 0x0000e2000c1e1100 */
[----:B------:R-:W-:-:S03]  /*27d50*/  @!P3 IMAD.MOV.U32 R78, RZ, RZ, R205 ;  /* 0x000000ffff4eb224 */ /* 0x000fc600078e00cd */
[----:B------:R-:W3:Y:S04]  /*27d60*/  LDL R167, [R1+0x60] ;  /* 0x0000600001a77983 */ /* 0x000ee80000100800 */
[----:B------:R-:W3:Y:S01]  /*27d70*/  LDL R166, [R1+0x7c] ;  /* 0x00007c0001a67983 */ /* 0x000ee20000100800 */
[----:B0-----:R-:W-:Y:S02]  /*27d80*/  @!P3 IMAD.MOV.U32 R74, RZ, RZ, R181 ;  /* 0x000000ffff4ab224 */ /* 0x001fe400078e00b5 */
[----:B------:R-:W-:Y:S01]  /*27d90*/  @!P3 IMAD.MOV.U32 R75, RZ, RZ, R180 ;  /* 0x000000ffff4bb224 */ /* 0x000fe200078e00b4 */
[----:B------:R-:W3:Y:S01]  /*27da0*/  LDL R165, [R1+0x80] ;  /* 0x0000800001a57983 */ /* 0x000ee20000100800 */
[----:B------:R-:W-:Y:S02]  /*27db0*/  @!P3 IMAD.MOV.U32 R79, RZ, RZ, R204 ;  /* 0x000000ffff4fb224 */ /* 0x000fe400078e00cc */
[----:B------:R-:W-:Y:S01]  /*27dc0*/  @!P3 IMAD.MOV.U32 R80, RZ, RZ, R221 ;  /* 0x000000ffff50b224 */ /* 0x000fe200078e00dd */
[----:B------:R-:W3:Y:S01]  /*27dd0*/  LDL R164, [R1+0x9c] ;  /* 0x00009c0001a47983 */ /* 0x000ee20000100800 */
[----:B------:R-:W-:-:S03]  /*27de0*/  @!P3 IMAD.MOV.U32 R81, RZ, RZ, R220 ;  /* 0x000000ffff51b224 */ /* 0x000fc600078e00dc */
[----:B------:R-:W3:Y:S01]  /*27df0*/  LDL R162, [R1+0xa0] ;  /* 0x0000a00001a27983 */ /* 0x000ee20000100800 */
[----:B------:R-:W-:-:S03]  /*27e00*/  @!P3 IMAD.MOV.U32 R85, RZ, RZ, R252 ;  /* 0x000000ffff55b224 */ /* 0x000fc600078e00fc */
[----:B------:R-:W3:Y:S04]  /*27e10*/  LDL R93, [R1+0xfc] ;  /* 0x0000fc00015d7983 */ /* 0x000ee80000100800 */
[----:B------:R-:W3:Y:S04]  /*27e20*/  LDL R92, [R1+0x100] ;  /* 0x00010000015c7983 */ /* 0x000ee80000100800 */
[----:B------:R-:W3:Y:S04]  /*27e30*/  LDL R91, [R1+0xbc] ;  /* 0x0000bc00015b7983 */ /* 0x000ee80000100800 */
[----:B------:R-:W3:Y:S04]  /*27e40*/  LDL R90, [R1+0xc0] ;  /* 0x0000c000015a7983 */ /* 0x000ee80000100800 */
[----:B------:R-:W3:Y:S04]  /*27e50*/  LDL R95, [R1+0x13c] ;  /* 0x00013c00015f7983 */ /* 0x000ee80000100800 */
[----:B------:R-:W3:Y:S01]  /*27e60*/  LDL R94, [R1+0x140] ;  /* 0x00014000015e7983 */ /* 0x000ee20000100800 */
[----:B-----5:R-:W-:-:S04]  /*27e70*/  @!P3 LOP3.LUT R73, R73, R72, RZ, 0x3c, !PT ;  /* 0x000000484949b212 */ /* 0x020fc800078e3cff */
[----:B------:R-:W-:-:S04]  /*27e80*/  @!P3 LOP3.LUT R72, R73, R72, RZ, 0x3c, !PT ;  /* 0x000000484948b212 */ /* 0x000fc800078e3cff */
[----:B------:R-:W-:-:S05]  /*27e90*/  @!P3 LOP3.LUT R73, R73, R72, RZ, 0x3c, !PT ;  /* 0x000000484949b212 */ /* 0x000fca00078e3cff */
[----:B------:R0:W5:Y:S02]  /*27ea0*/  @!P3 LDG.E.U8 R116, desc[UR22][R72.64] ;  /* 0x000000164874b981 */ /* 0x000164000c1e1100 */
[----:B0-----:R-:W-:Y:S02]  /*27eb0*/  PRMT R72, RZ, 0x7610, R72 ;  /* 0x00007610ff487816 */ /* 0x001fe40000000048 */
[----:B------:R-:W-:-:S04]  /*27ec0*/  PRMT R73, RZ, 0x7610, R73 ;  /* 0x00007610ff497816 */ /* 0x000fc80000000049 */
[----:B------:R0:W5:Y:S04]  /*27ed0*/  @!P3 LDG.E.U8 R72, desc[UR22][R74.64] ;  /* 0x000000164a48b981 */ /* 0x000168000c1e1100 */
[----:B------:R1:W5:Y:S01]  /*27ee0*/  @!P3 LDG.E.U8 R73, desc[UR22][R76.64] ;  /* 0x000000164c49b981 */ /* 0x000362000c1e1100 */
[----:B0-----:R-:W-:Y:S02]  /*27ef0*/  PRMT R74, RZ, 0x7610, R74 ;  /* 0x00007610ff4a7816 */ /* 0x001fe4000000004a */
[----:B------:R-:W-:Y:S01]  /*27f00*/  PRMT R75, RZ, 0x7610, R75 ;  /* 0x00007610ff4b7816 */ /* 0x000fe2000000004b */
[----:B-1----:R-:W-:Y:S02]  /*27f10*/  @!P3 IMAD.MOV.U32 R76, RZ, RZ, R197 ;  /* 0x000000ffff4cb224 */ /* 0x002fe400078e00c5 */
[----:B------:R-:W-:-:S03]  /*27f20*/  @!P3 IMAD.MOV.U32 R77, RZ, RZ, R196 ;  /* 0x000000ffff4db224 */ /* 0x000fc600078e00c4 */
[----:B------:R0:W5:Y:S04]  /*27f30*/  @!P3 LDG.E.U8 R75, desc[UR22][R78.64] ;  /* 0x000000164e4bb981 */ /* 0x000168000c1e1100 */
[----:B------:R1:W5:Y:S01]  /*27f40*/  @!P3 LDG.E.U8 R74, desc[UR22][R76.64] ;  /* 0x000000164c4ab981 */ /* 0x000362000c1e1100 */
[----:B0-----:R-:W-:Y:S02]  /*27f50*/  @!P3 IMAD.MOV.U32 R78, RZ, RZ, R213 ;  /* 0x000000ffff4eb224 */ /* 0x001fe400078e00d5 */
[----:B------:R-:W-:Y:S01]  /*27f60*/  @!P3 IMAD.MOV.U32 R79, RZ, RZ, R212 ;  /* 0x000000ffff4fb224 */ /* 0x000fe200078e00d4 */
[----:B-1----:R-:W-:Y:S02]  /*27f70*/  PRMT R76, RZ, 0x7610, R76 ;  /* 0x00007610ff4c7816 */ /* 0x002fe4000000004c */
[----:B------:R-:W-:-:S04]  /*27f80*/  PRMT R77, RZ, 0x7610, R77 ;  /* 0x00007610ff4d7816 */ /* 0x000fc8000000004d */
[----:B------:R0:W5:Y:S04]  /*27f90*/  @!P3 LDG.E.U8 R76, desc[UR22][R78.64] ;  /* 0x000000164e4cb981 */ /* 0x000168000c1e1100 */
[----:B------:R1:W5:Y:S01]  /*27fa0*/  @!P3 LDG.E.U8 R77, desc[UR22][R80.64] ;  /* 0x00000016504db981 */ /* 0x000362000c1e1100 */
[----:B0-----:R-:W-:Y:S01]  /*27fb0*/  PRMT R78, RZ, 0x7610, R78 ;  /* 0x00007610ff4e7816 */ /* 0x001fe2000000004e */
[----:B-1----:R-:W-:Y:S02]  /*27fc0*/  @!P3 IMAD.MOV.U32 R80, RZ, RZ, R229 ;  /* 0x000000ffff50b224 */ /* 0x002fe400078e00e5 */
[----:B------:R-:W-:Y:S02]  /*27fd0*/  @!P3 IMAD.MOV.U32 R81, RZ, RZ, R228 ;  /* 0x000000ffff51b224 */ /* 0x000fe400078e00e4 */
[----:B--2---:R-:W-:-:S02]  /*27fe0*/  @!P3 IMAD.MOV.U32 R84, RZ, RZ, R97 ;  /* 0x000000ffff54b224 */ /* 0x004fc400078e0061 */
[----:B----4-:R-:W-:Y:S01]  /*27ff0*/  @!P3 IMAD.MOV.U32 R87, RZ, RZ, R98 ;  /* 0x000000ffff57b224 */ /* 0x010fe200078e0062 */
[----:B------:R0:W2:Y:S04]  /*28000*/  @!P3 LDG.E.U8 R78, desc[UR22][R80.64] ;  /* 0x00000016504eb981 */ /* 0x0000a8000c1e1100 */
[----:B------:R-:W4:Y:S01]  /*28010*/  LDL R98, [R1+0x120] ;  /* 0x0001200001627983 */ /* 0x000f220000100800 */
[----:B------:R-:W-:Y:S01]  /*28020*/  PRMT R79, RZ, 0x7610, R79 ;  /* 0x00007610ff4f7816 */ /* 0x000fe2000000004f */
[----:B------:R-:W-:Y:S02]  /*28030*/  @!P3 IMAD.MOV.U32 R82, RZ, RZ, R237 ;  /* 0x000000ffff52b224 */ /* 0x000fe400078e00ed */
[----:B------:R-:W-:Y:S01]  /*28040*/  @!P3 IMAD.MOV.U32 R83, RZ, RZ, R236 ;  /* 0x000000ffff53b224 */ /* 0x000fe200078e00ec */
[----:B------:R-:W2:Y:S01]  /*28050*/  LDL R97, [R1+0xdc] ;  /* 0x0000dc0001617983 */ /* 0x000ea20000100800 */
[----:B0-----:R-:W-:-:S02]  /*28060*/  PRMT R81, RZ, 0x7610, R81 ;  /* 0x00007610ff517816 */ /* 0x001fc40000000051 */
[----:B------:R-:W-:Y:S01]  /*28070*/  PRMT R80, RZ, 0x7610, R80 ;  /* 0x00007610ff507816 */ /* 0x000fe20000000050 */
[----:B------:R-:W2:Y:S04]  /*28080*/  @!P3 LDG.E.U8 R79, desc[UR22][R82.64] ;  /* 0x00000016524fb981 */ /* 0x000ea8000c1e1100 */
[----:B------:R0:W2:Y:S02]  /*28090*/  @!P3 LDG.E.U8 R81, desc[UR22][R84.64] ;  /* 0x000000165451b981 */ /* 0x0000a4000c1e1100 */
[----:B0-----:R-:W-:Y:S02]  /*280a0*/  @!P3 IMAD.MOV.U32 R84, RZ, RZ, R99 ;  /* 0x000000ffff54b224 */ /* 0x001fe400078e0063 */
[----:B------:R-:W2:Y:S01]  /*280b0*/  LDL R99, [R1+0x11c] ;  /* 0x00011c0001637983 */ /* 0x000ea20000100800 */
[----:B------:R-:W-:-:S02]  /*280c0*/  @!P3 IMAD.MOV.U32 R82, RZ, RZ, R245 ;  /* 0x000000ffff52b224 */ /* 0x000fc400078e00f5 */
[----:B------:R-:W-:-:S05]  /*280d0*/  @!P3 IMAD.MOV.U32 R83, RZ, RZ, R244 ;  /* 0x000000ffff53b224 */ /* 0x000fca00078e00f4 */
[----:B------:R0:W5:Y:S02]  /*280e0*/  @!P3 LDG.E.U8 R80, desc[UR22][R82.64] ;  /* 0x000000165250b981 */ /* 0x000164000c1e1100 */
[----:B0-----:R-:W-:Y:S02]  /*280f0*/  PRMT R82, RZ, 0x7610, R82 ;  /* 0x00007610ff527816 */ /* 0x001fe40000000052 */
[----:B------:R-:W-:Y:S01]  /*28100*/  PRMT R83, RZ, 0x7610, R83 ;  /* 0x00007610ff537816 */ /* 0x000fe20000000053 */
[----:B------:R-:W-:Y:S02]  /*28110*/  @!P3 IMAD.MOV.U32 R85, RZ, RZ, R96 ;  /* 0x000000ffff55b224 */ /* 0x000fe400078e0060 */
[----:B------:R-:W5:Y:S01]  /*28120*/  LDL R96, [R1+0xe0] ;  /* 0x0000e00001607983 */ /* 0x000f620000100800 */
[----:B------:R-:W-:-:S03]  /*28130*/  @!P3 IMAD.MOV.U32 R86, RZ, RZ, R169 ;  /* 0x000000ffff56b224 */ /* 0x000fc600078e00a9 */
[----:B------:R0:W5:Y:S04]  /*28140*/  @!P3 LDG.E.U8 R82, desc[UR22][R84.64] ;  /* 0x000000165452b981 */ /* 0x000168000c1e1100 */
[----:B------:R3:W5:Y:S04]  /*28150*/  @!P3 LDG.E.U8 R83, desc[UR22][R86.64] ;  /* 0x000000165653b981 */ /* 0x000768000c1e1100 */
[----:B------:R-:W5:Y:S01]  /*28160*/  LDL R169, [R1+0x220] ;  /* 0x0002200001a97983 */ /* 0x000f620000100800 */
[----:B0-----:R-:W-:Y:S02]  /*28170*/  PRMT R84, RZ, 0x7610, R84 ;  /* 0x00007610ff547816 */ /* 0x001fe40000000054 */
[----:B------:R-:W-:Y:S01]  /*28180*/  PRMT R85, RZ, 0x7610, R85 ;  /* 0x00007610ff557816 */ /* 0x000fe20000000055 */
[----:B---3--:R-:W-:-:S02]  /*28190*/  @!P3 IMAD.MOV.U32 R86, RZ, RZ, R167 ;  /* 0x000000ffff56b224 */ /* 0x008fc400078e00a7 */
[----:B------:R-:W-:Y:S01]  /*281a0*/  @!P3 IMAD.MOV.U32 R87, RZ, RZ, R168 ;  /* 0x000000ffff57b224 */ /* 0x000fe200078e00a8 */
[----:B------:R-:W3:Y:S01]  /*281b0*/  LDL R167, [R1+0x280] ;  /* 0x0002800001a77983 */ /* 0x000ee20000100800 */
[----:B------:R-:W-:Y:S02]  /*281c0*/  @!P3 IMAD.MOV.U32 R89, RZ, RZ, R166 ;  /* 0x000000ffff59b224 */ /* 0x000fe400078e00a6 */
[----:B------:R-:W-:Y:S01]  /*281d0*/  @!P3 IMAD.MOV.U32 R88, RZ, RZ, R165 ;  /* 0x000000ffff58b224 */ /* 0x000fe200078e00a5 */
[----:B------:R0:W3:Y:S04]  /*281e0*/  @!P3 LDG.E.U8 R84, desc[UR22][R86.64] ;  /* 0x000000165654b981 */ /* 0x0000e8000c1e1100 */
[----:B------:R1:W3:Y:S04]  /*281f0*/  @!P3 LDG.E.U8 R85, desc[UR22][R88.64] ;  /* 0x000000165855b981 */ /* 0x0002e8000c1e1100 */
[----:B------:R-:W3:Y:S01]  /*28200*/  LDL R166, [R1+0x15c] ;  /* 0x00015c0001a67983 */ /* 0x000ee20000100800 */
[----:B0-----:R-:W-:-:S03]  /*28210*/  PRMT R86, RZ, 0x7610, R86 ;  /* 0x00007610ff567816 */ /* 0x001fc60000000056 */
[----:B------:R-:W3:Y:S01]  /*28220*/  LDL R165, [R1+0x160] ;  /* 0x0001600001a57983 */ /* 0x000ee20000100800 */
[----:B-1----:R-:W-:Y:S02]  /*28230*/  @!P3 IMAD.MOV.U32 R88, RZ, RZ, R162 ;  /* 0x000000ffff58b224 */ /* 0x002fe400078e00a2 */
[----:B------:R-:W-:Y:S01]  /*28240*/  @!P3 IMAD.MOV.U32 R89, RZ, RZ, R164 ;  /* 0x000000ffff59b224 */ /* 0x000fe200078e00a4 */
[----:B------:R-:W-:Y:S01]  /*28250*/  PRMT R87, RZ, 0x7610, R87 ;  /* 0x00007610ff577816 */ /* 0x000fe20000000057 */
[----:B------:R-:W3:Y:S04]  /*28260*/  LDL R164, [R1+0x1bc] ;  /* 0x0001bc0001a47983 */ /* 0x000ee80000100800 */
[----:B------:R0:W3:Y:S04]  /*28270*/  @!P3 LDG.E.U8 R86, desc[UR22][R88.64] ;  /* 0x000000165856b981 */ /* 0x0000e8000c1e1100 */
[----:B------:R-:W3:Y:S04]  /*28280*/  @!P3 LDG.E.U8 R87, desc[UR22][R90.64] ;  /* 0x000000165a57b981 */ /* 0x000ee8000c1e1100 */
[----:B------:R-:W3:Y:S01]  /*28290*/  LDL R162, [R1+0x1c0] ;  /* 0x0001c00001a27983 */ /* 0x000ee20000100800 */
[----:B0-----:R-:W-:-:S03]  /*282a0*/  PRMT R89, RZ, 0x7610, R89 ;  /* 0x00007610ff597816 */ /* 0x001fc60000000059 */
[----:B------:R-:W3:Y:S04]  /*282b0*/  LDL R168, [R1+0x27c] ;  /* 0x00027c0001a87983 */ /* 0x000ee80000100800 */
[----:B------:R4:W3:Y:S02]  /*282c0*/  @!P3 LDG.E.U8 R89, desc[UR22][R92.64] ;  /* 0x000000165c59b981 */ /* 0x0008e4000c1e1100 */
[----:B----4-:R-:W-:Y:S02]  /*282d0*/  @!P3 IMAD.MOV.U32 R92, RZ, RZ, R98 ;  /* 0x000000ffff5cb224 */ /* 0x010fe400078e0062 */
[----:B------:R-:W4:Y:S01]  /*282e0*/  LDL R98, [R1+0x1e0] ;  /* 0x0001e00001627983 */ /* 0x000f220000100800 */
[----:B--2---:R-:W-:-:S03]  /*282f0*/  @!P3 IMAD.MOV.U32 R93, RZ, RZ, R99 ;  /* 0x000000ffff5db224 */ /* 0x004fc600078e0063 */
[----:B------:R-:W4:Y:S01]  /*28300*/  LDL R99, [R1+0x1dc] ;  /* 0x0001dc0001637983 */ /* 0x000f220000100800 */
[----:B------:R-:W-:Y:S01]  /*28310*/  PRMT R88, RZ, 0x7610, R88 ;  /* 0x00007610ff587816 */ /* 0x000fe20000000058 */
[----:B------:R-:W-:Y:S02]  /*28320*/  @!P3 IMAD.MOV.U32 R91, RZ, RZ, R97 ;  /* 0x000000ffff5bb224 */ /* 0x000fe400078e0061 */
[----:B------:R-:W2:Y:S01]  /*28330*/  LDL R97, [R1+0x19c] ;  /* 0x00019c0001617983 */ /* 0x000ea20000100800 */
[----:B-----5:R-:W-:-:S03]  /*28340*/  @!P3 IMAD.MOV.U32 R90, RZ, RZ, R96 ;  /* 0x000000ffff5ab224 */ /* 0x020fc600078e0060 */
[----:B------:R-:W2:Y:S04]  /*28350*/  LDL R96, [R1+0x1a0] ;  /* 0x0001a00001607983 */ /* 0x000ea80000100800 */
[----:B------:R0:W5:Y:S02]  /*28360*/  @!P3 LDG.E.U8 R88, desc[UR22][R90.64] ;  /* 0x000000165a58b981 */ /* 0x000164000c1e1100 */
[----:B0-----:R-:W-:Y:S02]  /*28370*/  PRMT R90, RZ, 0x7610, R90 ;  /* 0x00007610ff5a7816 */ /* 0x001fe4000000005a */
[----:B------:R-:W-:-:S04]  /*28380*/  PRMT R91, RZ, 0x7610, R91 ;  /* 0x00007610ff5b7816 */ /* 0x000fc8000000005b */
[----:B------:R0:W5:Y:S04]  /*28390*/  @!P3 LDG.E.U8 R90, desc[UR22][R92.64] ;  /* 0x000000165c5ab981 */ /* 0x000168000c1e1100 */
[----:B------:R3:W5:Y:S01]  /*283a0*/  @!P3 LDG.E.U8 R91, desc[UR22][R94.64] ;  /* 0x000000165e5bb981 */ /* 0x000762000c1e1100 */
[----:B0-----:R-:W-:Y:S01]  /*283b0*/  PRMT R92, RZ, 0x7610, R92 ;  /* 0x00007610ff5c7816 */ /* 0x001fe2000000005c */
[----:B---3--:R-:W-:Y:S02]  /*283c0*/  @!P3 IMAD.MOV.U32 R95, RZ, RZ, R166 ;  /* 0x000000ffff5fb224 */ /* 0x008fe400078e00a6 */
[----:B------:R-:W-:Y:S01]  /*283d0*/  @!P3 IMAD.MOV.U32 R94, RZ, RZ, R165 ;  /* 0x000000ffff5eb224 */ /* 0x000fe200078e00a5 */
[----:B------:R-:W-:Y:S01]  /*283e0*/  PRMT R93, RZ, 0x7610, R93 ;  /* 0x00007610ff5d7816 */ /* 0x000fe2000000005d */
[----:B------:R-:W3:Y:S04]  /*283f0*/  LDL R166, [R1+0x23c] ;  /* 0x00023c0001a67983 */ /* 0x000ee80000100800 */
[----:B------:R0:W3:Y:S04]  /*28400*/  @!P3 LDG.E.U8 R92, desc[UR22][R94.64] ;  /* 0x000000165e5cb981 */ /* 0x0000e8000c1e1100 */
[----:B------:R-:W3:Y:S01]  /*28410*/  LDL R165, [R1+0x240] ;  /* 0x0002400001a57983 */ /* 0x000ee20000100800 */
[----:B0-----:R-:W-:-:S06]  /*28420*/  PRMT R95, RZ, 0x7610, R95 ;  /* 0x00007610ff5f7816 */ /* 0x001fcc000000005f */
[----:B----4-:R-:W4:Y:S04]  /*28430*/  @!P3 LDG.E.U8 R95, desc[UR22][R98.64] ;  /* 0x00000016625fb981 */ /* 0x010f28000c1e1100 */
[----:B------:R-:W3:Y:S04]  /*28440*/  LDL R98, [R1+0x1fc] ;  /* 0x0001fc0001627983 */ /* 0x000ee80000100800 */
[----:B------:R-:W3:Y:S01]  /*28450*/  LDL R99, [R1+0x200] ;  /* 0x0002000001637983 */ /* 0x000ee20000100800 */
[----:B------:R-:W-:-:S03]  /*28460*/  PRMT R94, RZ, 0x7610, R94 ;  /* 0x00007610ff5e7816 */ /* 0x000fc6000000005e */
[----:B--2---:R0:W2:Y:S02]  /*28470*/  @!P3 LDG.E.U8 R93, desc[UR22][R96.64] ;  /* 0x00000016605db981 */ /* 0x0040a4000c1e1100 */
[----:B0-----:R-:W-:Y:S02]  /*28480*/  @!P3 IMAD.MOV.U32 R96, RZ, RZ, R162 ;  /* 0x000000ffff60b224 */ /* 0x001fe400078e00a2 */
[----:B------:R-:W-:Y:S01]  /*28490*/  @!P3 IMAD.MOV.U32 R97, RZ, RZ, R164 ;  /* 0x000000ffff61b224 */ /* 0x000fe200078e00a4 */
[----:B------:R-:W2:Y:S04]  /*284a0*/  LDL R162, [R1+0x260] ;  /* 0x0002600001a27983 */ /* 0x000ea80000100800 */
[----:B------:R0:W2:Y:S04]  /*284b0*/  @!P3 LDG.E.U8 R94, desc[UR22][R96.64] ;  /* 0x00000016605eb981 */ /* 0x0000a8000c1e1100 */
[----:B------:R-:W2:Y:S01]  /*284c0*/  LDL R164, [R1+0x25c] ;  /* 0x00025c0001a47983 */ /* 0x000ea20000100800 */
[----:B0-----:R-:W-:-:S02]  /*284d0*/  PRMT R96, RZ, 0x7610, R96 ;  /* 0x00007610ff607816 */ /* 0x001fc40000000060 */
[----:B---3--:R-:W-:-:S04]  /*284e0*/  @!P3 LOP3.LUT R99, R99, R98, RZ, 0x3c, !PT ;  /* 0x000000626363b212 */ /* 0x008fc800078e3cff */
[----:B------:R-:W-:-:S04]  /*284f0*/  @!P3 LOP3.LUT R98, R99, R98, RZ, 0x3c, !PT ;  /* 0x000000626362b212 */ /* 0x000fc800078e3cff */
[----:B------:R-:W-:-:S05]  /*28500*/  @!P3 LOP3.LUT R99, R99, R98, RZ, 0x3c, !PT ;  /* 0x000000626363b212 */ /* 0x000fca00078e3cff */
[----:B------:R0:W3:Y:S04]  /*28510*/  @!P3 LDG.E.U8 R96, desc[UR22][R98.64] ;  /* 0x000000166260b981 */ /* 0x0000e8000c1e1100 */
[----:B------:R-:W2:Y:S01]  /*28520*/  LDL R99, [R1+0x21c] ;  /* 0x00021c0001637983 */ /* 0x000ea20000100800 */
[----:B------:R-:W-:Y:S01]  /*28530*/  PRMT R97, RZ, 0x7610, R97 ;  /* 0x00007610ff617816 */ /* 0x000fe20000000061 */
[----:B0-----:R-:W-:Y:S01]  /*28540*/  @!P3 IMAD.MOV.U32 R98, RZ, RZ, R169 ;  /* 0x000000ffff62b224 */ /* 0x001fe200078e00a9 */
[----:B------:R-:W-:Y:S01]  /*28550*/  PRMT R100, RZ, 0x7610, R100 ;  /* 0x00007610ff647816 */ /* 0x000fe20000000064 */
[----:B------:R-:W3:Y:S01]  /*28560*/  LDL R169, [R1+0x300] ;  /* 0x0003000001a97983 */ /* 0x000ee20000100800 */
[----:B------:R-:W-:Y:S02]  /*28570*/  PRMT R101, RZ, 0x7610, R101 ;  /* 0x00007610ff657816 */ /* 0x000fe40000000065 */
[----:B------:R-:W-:Y:S01]  /*28580*/  PRMT R102, RZ, 0x7610, R102 ;  /* 0x00007610ff667816 */ /* 0x000fe20000000066 */
[----:B--2---:R0:W2:Y:S02]  /*28590*/  @!P3 LDG.E.U8 R97, desc[UR22][R98.64] ;  /* 0x000000166261b981 */ /* 0x0040a4000c1e1100 */
[----:B0-----:R-:W-:-:S02]  /*285a0*/  @!P3 IMAD.MOV.U32 R98, RZ, RZ, R165 ;  /* 0x000000ffff62b224 */ /* 0x001fc400078e00a5 */
[----:B------:R-:W-:Y:S01]  /*285b0*/  @!P3 IMAD.MOV.U32 R99, RZ, RZ, R166 ;  /* 0x000000ffff63b224 */ /* 0x000fe200078e00a6 */
[----:B------:R-:W2:Y:S04]  /*285c0*/  LDL R165, [R1+0x2c0] ;  /* 0x0002c00001a57983 */ /* 0x000ea80000100800 */
[----:B------:R0:W2:Y:S04]  /*285d0*/  @!P3 LDG.E.U8 R100, desc[UR22][R98.64] ;  /* 0x000000166264b981 */ /* 0x0000a8000c1e1100 */
[----:B------:R-:W2:Y:S01]  /*285e0*/  LDL R166, [R1+0x2bc] ;  /* 0x0002bc0001a67983 */ /* 0x000ea20000100800 */
[----:B0-----:R-:W-:-:S02]  /*285f0*/  @!P3 IMAD.MOV.U32 R98, RZ, RZ, R162 ;  /* 0x000000ffff62b224 */ /* 0x001fc400078e00a2 */
[----:B------:R-:W-:Y:S01]  /*28600*/  @!P3 IMAD.MOV.U32 R99, RZ, RZ, R164 ;  /* 0x000000ffff63b224 */ /* 0x000fe200078e00a4 */
[----:B------:R-:W2:Y:S04]  /*28610*/  LDL R162, [R1+0x2e0] ;  /* 0x0002e00001a27983 */ /* 0x000ea80000100800 */
[----:B------:R0:W2:Y:S04]  /*28620*/  @!P3 LDG.E.U8 R101, desc[UR22][R98.64] ;  /* 0x000000166265b981 */ /* 0x0000a8000c1e1100 */
[----:B------:R-:W2:Y:S01]  /*28630*/  LDL R164, [R1+0x2dc] ;  /* 0x0002dc0001a47983 */ /* 0x000ea20000100800 */
        /* <DEDUP_REMOVED lines=13> */
[----:B------:R2:W4:Y:S02]  /*28710*/  @!P3 LDG.E.U8 R103, desc[UR22][R98.64] ;  /* 0x000000166267b981 */ /* 0x000524000c1e1100 */
[----:B--2---:R-:W-:Y:S02]  /*28720*/  @!P3 IMAD.MOV.U32 R98, RZ, RZ, R165 ;  /* 0x000000ffff62b224 */ /* 0x004fe400078e00a5 */
        /* <DEDUP_REMOVED lines=8> */
[----:B------:R-:W2:Y:S04]  /*287b0*/  LDL R164, [R1+0x35c] ;  /* 0x00035c0001a47983 */ /* 0x000ea80000100800 */
[----:B------:R-:W2:Y:S01]  /*287c0*/  LDL R99, [R1+0x2fc] ;  /* 0x0002fc0001637983 */ /* 0x000ea20000100800 */
[----:B------:R-:W-:Y:S01]  /*287d0*/  PRMT R106, RZ, 0x7610, R106 ;  /* 0x00007610ff6a7816 */ /* 0x000fe2000000006a */
[----:B---3--:R-:W-:Y:S01]  /*287e0*/  @!P3 IMAD.MOV.U32 R98, RZ, RZ, R169 ;  /* 0x000000ffff62b224 */ /* 0x008fe200078e00a9 */
[----:B------:R-:W-:Y:S01]  /*287f0*/  PRMT R107, RZ, 0x7610, R107 ;  /* 0x00007610ff6b7816 */ /* 0x000fe2000000006b */
[----:B------:R-:W3:Y:S01]  /*28800*/  LDL R169, [R1+0x3a0] ;  /* 0x0003a00001a97983 */ /* 0x000ee20000100800 */
[----:B------:R-:W-:-:S02]  /*28810*/  PRMT R108, RZ, 0x7610, R108 ;  /* 0x00007610ff6c7816 */ /* 0x000fc4000000006c */
[----:B------:R-:W-:Y:S01]  /*28820*/  PRMT R109, RZ, 0x7610, R109 ;  /* 0x00007610ff6d7816 */ /* 0x000fe2000000006d */
[----:B--2---:R0:W2:Y:S02]  /*28830*/  @!P3 LDG.E.U8 R106, desc[UR22][R98.64] ;  /* 0x00000016626ab981 */ /* 0x0040a4000c1e1100 */
[----:B0-----:R-:W-:Y:S02]  /*28840*/  @!P3 IMAD.MOV.U32 R98, RZ, RZ, R167 ;  /* 0x000000ffff62b224 */ /* 0x001fe400078e00a7 */
[----:B------:R-:W-:Y:S01]  /*28850*/  @!P3 IMAD.MOV.U32 R99, RZ, RZ, R168 ;  /* 0x000000ffff63b224 */ /* 0x000fe200078e00a8 */
[----:B------:R-:W-:Y:S01]  /*28860*/  PRMT R110, RZ, 0x7610, R110 ;  /* 0x00007610ff6e7816 */ /* 0x000fe2000000006e */
        /* <DEDUP_REMOVED lines=13> */
[----:B------:R-:W0:Y:S04]  /*28940*/  LDL R98, [R1+0x37c] ;  /* 0x00037c0001627983 */ /* 0x000e280000100800 */
[----:B------:R-:W0:Y:S02]  /*28950*/  LDL R99, [R1+0x380] ;  /* 0x0003800001637983 */ /* 0x000e240000100800 */
[----:B0-----:R-:W-:-:S04]  /*28960*/  @!P3 LOP3.LUT R99, R99, R98, RZ, 0x3c, !PT ;  /* 0x000000626363b212 */ /* 0x001fc800078e3cff */
[----:B------:R-:W-:-:S04]  /*28970*/  @!P3 LOP3.LUT R98, R99, R98, RZ, 0x3c, !PT ;  /* 0x000000626362b212 */ /* 0x000fc800078e3cff */
[----:B------:R-:W-:-:S05]  /*28980*/  @!P3 LOP3.LUT R99, R99, R98, RZ, 0x3c, !PT ;  /* 0x000000626363b212 */ /* 0x000fca00078e3cff */
[----:B------:R3:W2:Y:S04]  /*28990*/  @!P3 LDG.E.U8 R110, desc[UR22][R98.64] ;  /* 0x00000016626eb981 */ /* 0x0006a8000c1e1100 */
[----:B------:R-:W2:Y:S01]  /*289a0*/  LDL R99, [R1+0x39c] ;  /* 0x00039c0001637983 */ /* 0x000ea20000100800 */
[----:B---3--:R-:W-:-:S03]  /*289b0*/  @!P3 IMAD.MOV.U32 R98, RZ, RZ, R169 ;  /* 0x000000ffff62b224 */ /* 0x008fc600078e00a9 */
[----:B------:R0:W-:Y:S04]  /*289c0*/  STS.U8 [R163+UR9+0x18e00], R111 ;  /* 0x018e006fa3007988 */ /* 0x0001e80008000009 */
[----:B------:R1:W-:Y:S01]  /*289d0*/  STS.U8 [R163+UR9+0x19200], R112 ;  /* 0x01920070a3007988 */ /* 0x0003e20008000009 */
[----:B------:R-:W-:Y:S02]  /*289e0*/  PRMT R113, RZ, 0x7610, R113 ;  /* 0x00007610ff717816 */ /* 0x000fe40000000071 */
[----:B------:R-:W-:Y:S01]  /*289f0*/  PRMT R114, RZ, 0x7610, R114 ;  /* 0x00007610ff727816 */ /* 0x000fe20000000072 */
[----:B------:R-:W3:Y:S01]  /*28a00*/  LDL R169, [R1+0x418] ;  /* 0x0004180001a97983 */ /* 0x000ee20000100800 */
[----:B0-----:R-:W-:Y:S02]  /*28a10*/  PRMT R111, RZ, 0x7610, R111 ;  /* 0x00007610ff6f7816 */ /* 0x001fe4000000006f */
[----:B-1----:R-:W-:-:S04]  /*28a20*/  PRMT R112, RZ, 0x7610, R112 ;  /* 0x00007610ff707816 */ /* 0x002fc80000000070 */
[----:B--2---:R0:W2:Y:S02]  /*28a30*/  @!P3 LDG.E.U8 R111, desc[UR22][R98.64] ;  /* 0x00000016626fb981 */ /* 0x0040a4000c1e1100 */
[----:B0-----:R-:W-:Y:S02]  /*28a40*/  @!P3 IMAD.MOV.U32 R98, RZ, RZ, R167 ;  /* 0x000000ffff62b224 */ /* 0x001fe400078e00a7 */
        /* <DEDUP_REMOVED lines=11> */
[----:B------:R0:W-:Y:S04]  /*28b00*/  STS.U8 [R163+UR9+0x19600], R115 ;  /* 0x01960073a3007988 */ /* 0x0001e80008000009 */
[----:B------:R1:W2:Y:S01]  /*28b10*/  @!P3 LDG.E.U8 R114, desc[UR22][R98.64] ;  /* 0x000000166272b981 */ /* 0x0002a2000c1e1100 */
[----:B------:R-:W-:-:S03]  /*28b20*/  PRMT R117, RZ, 0x7610, R117 ;  /* 0x00007610ff757816 */ /* 0x000fc60000000075 */
[----:B------:R-:W2:Y:S04]  /*28b30*/  LDL R164, [R1+0x41c] ;  /* 0x00041c0001a47983 */ /* 0x000ea80000100800 */
[----:B------:R-:W2:Y:S04]  /*28b40*/  LDL R162, [R1+0x420] ;  /* 0x0004200001a27983 */ /* 0x000ea80000100800 */
[----:B------:R-:W1:Y:S04]  /*28b50*/  LDL R98, [R1+0x3dc] ;  /* 0x0003dc0001627983 */ /* 0x000e680000100800 */
[----:B------:R-:W1:Y:S01]  /*28b60*/  LDL R99, [R1+0x3e0] ;  /* 0x0003e00001637983 */ /* 0x000e620000100800 */
[----:B0-----:R-:W-:-:S03]  /*28b70*/  PRMT R115, RZ, 0x7610, R115 ;  /* 0x00007610ff737816 */ /* 0x001fc60000000073 */
[----:B------:R0:W-:Y:S02]  /*28b80*/  STS.U8 [R163+UR9+0x19a00], R116 ;  /* 0x019a0074a3007988 */ /* 0x0001e40008000009 */
[----:B0-----:R-:W-:Y:S02]  /*28b90*/  PRMT R116, RZ, 0x7610, R116 ;  /* 0x00007610ff747816 */ /* 0x001fe40000000074 */
[----:B-1----:R-:W-:-:S04]  /*28ba0*/  @!P3 LOP3.LUT R99, R99, R98, RZ, 0x3c, !PT ;  /* 0x000000626363b212 */ /* 0x002fc800078e3cff */
        /* <DEDUP_REMOVED lines=44> */
[----:B------:R-:W-:Y:S01]  /*28e70*/  PRMT R123, RZ, 0x7610, R123 ;  /* 0x00007610ff7b7816 */ /* 0x000fe2000000007b */
[----:B---3--:R-:W-:Y:S01]  /*28e80*/  @!P3 IMAD.MOV.U32 R98, RZ, RZ, R169 ;  /* 0x000000ffff62b224 */ /* 0x008fe200078e00a9 */
[----:B------:R-:W-:Y:S01]  /*28e90*/  PRMT R124, RZ, 0x7610, R124 ;  /* 0x00007610ff7c7816 */ /* 0x000fe2000000007c */
[----:B------:R-:W3:Y:S01]  /*28ea0*/  LDL R169, [R1+0x4b8] ;  /* 0x0004b80001a97983 */ /* 0x000ee20000100800 */
[----:B------:R-:W-:Y:S02]  /*28eb0*/  PRMT R125, RZ, 0x7610, R125 ;  /* 0x00007610ff7d7816 */ /* 0x000fe4000000007d */
[----:B------:R-:W-:Y:S01]  /*28ec0*/  PRMT R126, RZ, 0x7610, R126 ;  /* 0x00007610ff7e7816 */ /* 0x000fe2000000007e */
[----:B--2---:R0:W2:Y:S02]  /*28ed0*/  @!P3 LDG.E.U8 R123, desc[UR22][R98.64] ;  /* 0x00000016627bb981 */ /* 0x0040a4000c1e1100 */
[----:B0-----:R-:W-:-:S02]  /*28ee0*/  @!P3 IMAD.MOV.U32 R98, RZ, RZ, R162 ;  /* 0x000000ffff62b224 */ /* 0x001fc400078e00a2 */
        /* <DEDUP_REMOVED lines=177> */
[----:B------:R0:W2:Y:S01]  /*29a00*/  @!P3 LDG.E.U8 R153, desc[UR22][R98.64] ;  /* 0x000000166299b981 */ /* 0x0000a2000c1e1100 */
[----:B------:R-:W-:-:S03]  /*29a10*/  PRMT R157, RZ, 0x7610, R157 ;  /* 0x00007610ff9d7816 */ /* 0x000fc6000000009d */
[----:B------:R-:W2:Y:S01]  /*29a20*/  LDL R167, [R1+0x190] ;  /* 0x0001900001a77983 */ /* 0x000ea20000100800 */
        /* <DEDUP_REMOVED lines=25> */
[----:B------:R-:W-:Y:S02]  /*29bc0*/  PRMT R159, RZ, 0x7610, R159 ;  /* 0x00007610ff9f7816 */ /* 0x000fe4000000009f */
[----:B------:R-:W-:Y:S02]  /*29bd0*/  PRMT R160, RZ, 0x7610, R160 ;  /* 0x00007610ffa07816 */ /* 0x000fe400000000a0 */
[----:B------:R-:W-:Y:S01]  /*29be0*/  PRMT R161, RZ, 0x7610, R161 ;  /* 0x00007610ffa17816 */ /* 0x000fe200000000a1 */
[----:B--2---:R0:W2:Y:S02]  /*29bf0*/  @!P3 LDG.E.U8 R158, desc[UR22][R98.64] ;  /* 0x00000016629eb981 */ /* 0x0040a4000c1e1100 */
[----:B0-----:R-:W-:-:S02]  /*29c00*/  @!P3 IMAD.MOV.U32 R98, RZ, RZ, R167 ;  /* 0x000000ffff62b224 */ /* 0x001fc400078e00a7 */
[----:B------:R-:W-:-:S05]  /*29c10*/  @!P3 IMAD.MOV.U32 R99, RZ, RZ, R168 ;  /* 0x000000ffff63b224 */ /* 0x000fca00078e00a8 */
[----:B------:R0:W3:Y:S02]  /*29c20*/  @!P3 LDG.E.U8 R159, desc[UR22][R98.64] ;  /* 0x00000016629fb981 */ /* 0x0000e4000c1e1100 */
[----:B0-----:R-:W-:Y:S02]  /*29c30*/  @!P3 IMAD.MOV.U32 R98, RZ, RZ, R165 ;  /* 0x000000ffff62b224 */ /* 0x001fe400078e00a5 */
[----:B------:R-:W-:-:S05]  /*29c40*/  @!P3 IMAD.MOV.U32 R99, RZ, RZ, R166 ;  /* 0x000000ffff63b224 */ /* 0x000fca00078e00a6 */
[----:B------:R0:W2:Y:S02]  /*29c50*/  @!P3 LDG.E.U8 R160, desc[UR22][R98.64] ;  /* 0x0000001662a0b981 */ /* 0x0000a4000c1e1100 */
[----:B0-----:R-:W-:Y:S02]  /*29c60*/  @!P3 IMAD.MOV.U32 R98, RZ, RZ, R162 ;  /* 0x000000ffff62b224 */ /* 0x001fe400078e00a2 */
[----:B------:R-:W-:-:S05]  /*29c70*/  @!P3 IMAD.MOV.U32 R99, RZ, RZ, R164 ;  /* 0x000000ffff63b224 */ /* 0x000fca00078e00a4 */
[----:B------:R-:W2:Y:S04]  /*29c80*/  @!P3 LDG.E.U8 R161, desc[UR22][R98.64] ;  /* 0x0000001662a1b981 */ /* 0x000ea8000c1e1100 */
        /* <DEDUP_REMOVED lines=10> */
[----:B----4-:R0:W-:Y:S04]  /*29d30*/  STS.U8 [R163+UR9+0x1c600], R132 ;  /* 0x01c60084a3007988 */ /* 0x0101e80008000009 */
        /* <DEDUP_REMOVED lines=31> */
[----:B-----5:R0:W-:Y:S04]  /*29f30*/  STS.U8 [R70+UR9+0x14700], R88 ;  /* 0x0147005846007988 */ /* 0x0201e80008000009 */
        /* <DEDUP_REMOVED lines=42> */
[----:B--2---:R0:W-:Y:S04]  /*2a1e0*/  STS.U8 [R70+UR9+0x1f300], R158 ;  /* 0x01f3009e46007988 */ /* 0x0041e80008000009 */
[----:B---3--:R0:W-:Y:S04]  /*2a1f0*/  STS.U8 [R70+UR9+0x1f700], R159 ;  /* 0x01f7009f46007988 */ /* 0x0081e80008000009 */
[----:B------:R0:W-:Y:S04]  /*2a200*/  STS.U8 [R70+UR9+0x1fb00], R160 ;  /* 0x01fb00a046007988 */ /* 0x0001e80008000009 */
[----:B------:R0:W-:Y:S01]  /*2a210*/  STS.U8 [R70+UR9+0x1ff00], R161 ;  /* 0x01ff00a146007988 */ /* 0x0001e20008000009 */
[----:B------:R1:W-:Y:S06]  /*2a220*/  MEMBAR.ALL.CTA ;  /* 0x0000000000007992 */ /* 0x0003ec0000008000 */
[----:B-1----:R-:W1:Y:S01]  /*2a230*/  FENCE.VIEW.ASYNC.S ;  /* 0x00000000000073c6 */ /* 0x002e620000000000 */
[----:B------:R-:W-:Y:S01]  /*2a240*/  ULEA UR11, UR21, UR9, 0x3 ;  /* 0x00000009150b7291 */ /* 0x000fe2000f8e18ff */
[----:B------:R-:W-:-:S03]  /*2a250*/  UMOV UR6, UR4 ;  /* 0x0000000400067c82 */ /* 0x000fc60008000000 */
[----:B------:R-:W-:Y:S01]  /*2a260*/  UIADD3 UR11, UPT, UPT, UR11, 0x24000, URZ ;  /* 0x000240000b0b7890 */ /* 0x000fe2000fffe0ff */
[----:B-1----:R-:W-:Y:S06]  /*2a270*/  BAR.SYNC.DEFER_BLOCKING 0x0 ;  /* 0x0000000000007b1d */ /* 0x002fec0000010000 */
[----:B0-----:R-:W-:Y:S05]  /*2a280*/  BRA.U UP1, `(.L_x_9) ;  /* 0x0000000101887547 */ /* 0x001fea000b800000 */
[----:B------:R-:W-:Y:S02]  /*2a290*/  UIADD3 UR63, UPT, UPT, UR8, 0x100000, URZ ;  /* 0x00100000083f7890 */ /* 0x000fe4000fffe0ff */
[----:B------:R-:W-:Y:S02]  /*2a2a0*/  UIADD3 UR64, UPT, UPT, UR8, 0x100000, URZ ;  /* 0x0010000008407890 */ /* 0x000fe4000fffe0ff */
[----:B------:R-:W-:Y:S01]  /*2a2b0*/  UIADD3 UR65, UPT, UPT, UR8, 0x100000, URZ ;  /* 0x0010000008417890 */ /* 0x000fe2000fffe0ff */
[----:B------:R-:W-:Y:S01]  /*2a2c0*/  UMOV UR16, 0x0 ;  /* 0x0000000000107882 */ /* 0x000fe20000000000 */
[----:B------:R-:W-:Y:S01]  /*2a2d0*/  UMOV UR17, 0x4408010 ;  /* 0x0440801000117882 */ /* 0x000fe20000000000 */
[----:B------:R-:W-:Y:S01]  /*2a2e0*/  UMOV UR19, 0x40004040 ;  /* 0x4000404000137882 */ /* 0x000fe20000000000 */
[----:B------:R-:W-:Y:S02]  /*2a2f0*/  UIADD3 UR66, UPT, UPT, UR8, 0x100000, URZ ;  /* 0x0010000008427890 */ /* 0x000fe4000fffe0ff */
[----:B------:R0:W-:Y:S01]  /*2a300*/  UTCQMMA gdesc[UR12], gdesc[UR18], tmem[UR8], tmem[UR16], idesc[UR17], UPT ;  /* 0x00ff10120c0075ea */ /* 0x0001e2000b800308 */
[----:B------:R-:W-:Y:S01]  /*2a310*/  UMOV UR48, 0x0 ;  /* 0x0000000000307882 */ /* 0x000fe20000000000 */
[----:B------:R-:W-:Y:S01]  /*2a320*/  UMOV UR49, 0x4408010 ;  /* 0x0440801000317882 */ /* 0x000fe20000000000 */
[----:B------:R-:W-:Y:S01]  /*2a330*/  UMOV UR50, 0x0 ;  /* 0x0000000000327882 */ /* 0x000fe20000000000 */
[----:B------:R-:W-:Y:S01]  /*2a340*/  UMOV UR51, 0x4408010 ;  /* 0x0440801000337882 */ /* 0x000fe20000000000 */
        /* <DEDUP_REMOVED lines=11> */
[----:B------:R-:W-:Y:S01]  /*2a400*/  UMOV UR4, UR11 ;  /* 0x0000000b00047c82 */ /* 0x000fe20008000000 */
[----:B------:R-:W-:Y:S01]  /*2a410*/  UMOV UR5, URZ ;  /* 0x000000ff00057c82 */ /* 0x000fe20008000000 */
[----:B------:R0:W-:Y:S01]  /*2a420*/  UTCQMMA gdesc[UR12], gdesc[UR38], tmem[UR63], tmem[UR54], idesc[UR55], UPT ;  /* 0x00ff36260c0075ea */ /* 0x0001e2000b80033f */
[----:B------:R-:W-:Y:S01]  /*2a430*/  UMOV UR60, 0x0 ;  /* 0x00000000003c7882 */ /* 0x000fe20000000000 */
[----:B------:R-:W-:Y:S01]  /*2a440*/  UMOV UR61, 0x4408010 ;  /* 0x04408010003d7882 */ /* 0x000fe20000000000 */
[----:B------:R0:W-:Y:S01]  /*2a450*/  UTCQMMA gdesc[UR28], gdesc[UR40], tmem[UR64], tmem[UR56], idesc[UR57], UPT ;  /* 0x00ff38281c0075ea */ /* 0x0001e2000b800340 */
[----:B------:R-:W-:Y:S01]  /*2a460*/  UMOV UR4, UR4 ;  /* 0x0000000400047c82 */ /* 0x000fe20008000000 */
[----:B------:R0:W-:Y:S01]  /*2a470*/  UTCQMMA gdesc[UR30], gdesc[UR42], tmem[UR65], tmem[UR58], idesc[UR59], UPT ;  /* 0x00ff3a2a1e0075ea */ /* 0x0001e2000b800341 */
[----:B------:R0:W-:Y:S01]  /*2a480*/  UTCQMMA gdesc[UR34], gdesc[UR44], tmem[UR66], tmem[UR60], idesc[UR61], UPT ;  /* 0x00ff3c2c220075ea */ /* 0x0001e2000b800342 */
[----:B------:R0:W-:Y:S01]  /*2a490*/  UTCBAR [UR4], URZ ;  /* 0x000000ff040073e9 */ /* 0x0001e200080000ff */
[----:B------:R-:W-:Y:S01]  /*2a4a0*/  NOP ;  /* 0x0000000000007918 */ /* 0x000fe20000000000 */
.L_x_9:
[----:B------:R-:W-:Y:S01]  /*2a4b0*/  UIADD3 UR21, UPT, UPT, UR21, 0x1, URZ ;  /* 0x0000000115157890 */ /* 0x000fe2000fffe0ff */
[----:B------:R-:W-:-:S03]  /*2a4c0*/  IMAD.U32 R71, RZ, RZ, UR6 ;  /* 0x00000006ff477e24 */ /* 0x000fc6000f8e00ff */
[----:B------:R-:W-:-:S04]  /*2a4d0*/  UISETP.GT.AND UP2, UPT, UR21, 0x1, UPT ;  /* 0x000000011500788c */ /* 0x000fc8000bf44270 */
[----:B0-----:R-:W-:Y:S02]  /*2a4e0*/  USEL UR4, URZ, 0x1, !UP2 ;  /* 0x00000001ff047887 */ /* 0x001fe4000d000000 */
[----:B------:R-:W-:Y:S02]  /*2a4f0*/  USEL UR21, UR21, URZ, !UP2 ;  /* 0x000000ff15157287 */ /* 0x000fe4000d000000 */
[----:B------:R-:W-:Y:S02]  /*2a500*/  UISETP.NE.U32.AND UP2, UPT, UR7, UR20, UPT ;  /* 0x000000140700728c */ /* 0x000fe4000bf45070 */
[----:B------:R-:W-:Y:S01]  /*2a510*/  ULOP3.LUT UR4, UR6, UR4, URZ, 0x3c, !UPT ;  /* 0x0000000406047292 */ /* 0x000fe2000f8e3cff */
[----:B------:R-:W-:-:S06]  /*2a520*/  UMOV UR7, UR24 ;  /* 0x0000001800077c82 */ /* 0x000fcc0008000000 */
[----:B------:R-:W-:Y:S05]  /*2a530*/  BRA.U UP2, `(.L_x_10) ;  /* 0xffffff21024c7547 */ /* 0x000fea000b83ffff */
.L_x_7:
[----:B------:R-:W2:Y:S01]  /*2a540*/  LDL R72, [R1+0x6ac] ;  /* 0x0006ac0001487983 */ /* 0x000ea20000100800 */
[----:B------:R-:W0:Y:S01]  /*2a550*/  S2R R73, SR_TID.X ;  /* 0x0000000000497919 */ /* 0x000e220000002100 */
[----:B------:R-:W1:Y:S01]  /*2a560*/  S2R R74, SR_TID.X ;  /* 0x00000000004a7919 */ /* 0x000e620000002100 */
[----:B------:R-:W3:Y:S01]  /*2a570*/  S2R R76, SR_TID.X ;  /* 0x00000000004c7919 */ /* 0x000ee20000002100 */
[----:B------:R-:W-:Y:S01]  /*2a580*/  UISETP.GE.AND UP1, UPT, UR25, 0x80, UPT ;  /* 0x000000801900788c */ /* 0x000fe2000bf26270 */
[----:B0----5:R-:W-:Y:S01]  /*2a590*/  IMAD.SHL.U32 R0, R73, 0x200, RZ ;  /* 0x0000020049007824 */ /* 0x021fe200078e00ff */
[----:B-1----:R-:W-:-:S04]  /*2a5a0*/  LEA.HI R75, R74, 0x7c, RZ, 0x1a ;  /* 0x0000007c4a4b7811 */ /* 0x002fc800078fd0ff */
[----:B------:R-:W-:Y:S02]  /*2a5b0*/  LOP3.LUT R2, R0, 0x2000, RZ, 0xc0, !PT ;  /* 0x0000200000027812 */ /* 0x000fe400078ec0ff */
[----:B------:R-:W-:Y:S02]  /*2a5c0*/  LEA.HI R77, R74, 0x5c, RZ, 0x1a ;  /* 0x0000005c4a4d7811 */ /* 0x000fe400078fd0ff */
[C---:B------:R-:W-:Y:S01]  /*2a5d0*/  LOP3.LUT R0, R73.reuse, 0x80, RZ, 0xc0, !PT ;  /* 0x0000008049007812 */ /* 0x040fe200078ec0ff */
[----:B------:R-:W-:Y:S01]  /*2a5e0*/  VIADD R3, R2, UR9 ;  /* 0x0000000902037c36 */ /* 0x000fe20008000000 */
[----:B------:R-:W-:Y:S01]  /*2a5f0*/  SHF.R.U32.HI R150, RZ, 0x6, R73 ;  /* 0x00000006ff967819 */ /* 0x000fe20000011649 */
[C---:B------:R-:W-:Y:S01]  /*2a600*/  IMAD.SHL.U32 R157, R73.reuse, 0x10, RZ ;  /* 0x00000010499d7824 */ /* 0x040fe200078e00ff */
[----:B------:R-:W-:Y:S01]  /*2a610*/  LEA.HI R78, R74, 0x6c, RZ, 0x1a ;  /* 0x0000006c4a4e7811 */ /* 0x000fe200078fd0ff */
[----:B------:R-:W-:Y:S01]  /*2a620*/  IMAD R165, R0, 0x20, R3 ;  /* 0x0000002000a57824 */ /* 0x000fe200078e0203 */
[----:B------:R-:W-:Y:S01]  /*2a630*/  SGXT.U32 R150, R150, 0x2 ;  /* 0x000000029696781a */ /* 0x000fe20000000000 */
[----:B------:R-:W-:Y:S01]  /*2a640*/  IMAD.SHL.U32 R0, R73, 0x8, RZ ;  /* 0x0000000849007824 */ /* 0x000fe200078e00ff */
[----:B------:R-:W-:-:S04]  /*2a650*/  LOP3.LUT R151, R157, 0xf0, RZ, 0xc0, !PT ;  /* 0x000000f09d977812 */ /* 0x000fc800078ec0ff */
[----:B------:R-:W-:Y:S01]  /*2a660*/  LOP3.LUT R164, R0, 0x300, RZ, 0xc0, !PT ;  /* 0x0000030000a47812 */ /* 0x000fe200078ec0ff */
[----:B--2---:R-:W-:Y:S01]  /*2a670*/  IMAD.IADD R152, R72, 0x1, R75 ;  /* 0x0000000148987824 */ /* 0x004fe200078e024b */
[----:B---3--:R-:W-:Y:S01]  /*2a680*/  LEA.HI R75, R76, 0x4c, RZ, 0x1a ;  /* 0x0000004c4c4b7811 */ /* 0x008fe200078fd0ff */
[----:B------:R-:W-:Y:S01]  /*2a690*/  IMAD.IADD R154, R72, 0x1, R77 ;  /* 0x00000001489a7824 */ /* 0x000fe200078e024d */
[----:B------:R-:W-:Y:S02]  /*2a6a0*/  LEA.HI R77, R76, 0x3c, RZ, 0x1a ;  /* 0x0000003c4c4d7811 */ /* 0x000fe400078fd0ff */
[----:B------:R-:W-:Y:S01]  /*2a6b0*/  LEA.HI R76, R74, 0x2c, RZ, 0x1a ;  /* 0x0000002c4a4c7811 */ /* 0x000fe200078fd0ff */
[----:B------:R-:W-:Y:S01]  /*2a6c0*/  IMAD.IADD R155, R72, 0x1, R75 ;  /* 0x00000001489b7824 */ /* 0x000fe200078e024b */
[C---:B------:R-:W-:Y:S02]  /*2a6d0*/  LEA.HI R75, R74.reuse, 0x1c, RZ, 0x1a ;  /* 0x0000001c4a4b7811 */ /* 0x040fe400078fd0ff */
[----:B------:R-:W-:Y:S01]  /*2a6e0*/  LEA.HI R74, R74, 0xc, RZ, 0x1a ;  /* 0x0000000c4a4a7811 */ /* 0x000fe200078fd0ff */
[C---:B------:R-:W-:Y:S01]  /*2a6f0*/  IMAD.IADD R153, R72.reuse, 0x1, R78 ;  /* 0x0000000148997824 */ /* 0x040fe200078e024e */
[----:B------:R-:W-:Y:S01]  /*2a700*/  LEA.HI R158, R73, R72, RZ, 0x1a ;  /* 0x00000048499e7211 */ /* 0x000fe200078fd0ff */
[C---:B------:R-:W-:Y:S01]  /*2a710*/  IMAD.IADD R156, R72.reuse, 0x1, R77 ;  /* 0x00000001489c7824 */ /* 0x040fe200078e024d */
[C---:B------:R-:W-:Y:S01]  /*2a720*/  LOP3.LUT R159, R72.reuse, R150, RZ, 0xfc, !PT ;  /* 0x00000096489f7212 */ /* 0x040fe200078efcff */
[C---:B------:R-:W-:Y:S01]  /*2a730*/  IMAD.IADD R161, R72.reuse, 0x1, R76 ;  /* 0x0000000148a17824 */ /* 0x040fe200078e024c */
[C---:B------:R-:W-:Y:S01]  /*2a740*/  LOP3.LUT R160, R72.reuse, 0x78, R150, 0xfe, !PT ;  /* 0x0000007848a07812 */ /* 0x040fe200078efe96 */
[----:B------:R-:W-:-:S02]  /*2a750*/  IMAD.IADD R162, R72, 0x1, R75 ;  /* 0x0000000148a27824 */ /* 0x000fc400078e024b */
[----:B------:R-:W-:Y:S01]  /*2a760*/  IMAD.IADD R163, R72, 0x1, R74 ;  /* 0x0000000148a37824 */ /* 0x000fe200078e024a */
[----:B------:R-:W-:Y:S06]  /*2a770*/  BRA.U !UP1, `(.L_x_11) ;  /* 0x0000000109107547 */ /* 0x000fec000b800000 */
[----:B------:R-:W-:-:S06]  /*2a780*/  USHF.L.U32 UR6, UR6, 0x1f, URZ ;  /* 0x0000001f06067899 */ /* 0x000fcc00080006ff */
[----:B------:R-:W-:-:S04]  /*2a790*/  IMAD.U32 R0, RZ, RZ, UR6 ;  /* 0x00000006ff007e24 */ /* 0x000fc8000f8e00ff */
[----:B------:R-:W0:Y:S02]  /*2a7a0*/  SYNCS.PHASECHK.TRANS64.TRYWAIT P1, [UR11], R0 ;  /* 0x00000000ff0075a7 */ /* 0x000e24000802110b */
[----:B0-----:R-:W-:Y:S05]  /*2a7b0*/  @!P1 BRA `(.L_x_12) ;  /* 0x00000058005c9947 */ /* 0x001fea0003800000 */
.L_x_11:
[----:B------:R-:W2:Y:S01]  /*2a7c0*/  LDL.LU R166, [R1+0x6ac] ;  /* 0x0006ac0001a67983 */ /* 0x000ea20000300800 */
[----:B------:R-:W-:Y:S01]  /*2a7d0*/  BAR.SYNC.DEFER_BLOCKING 0x0 ;  /* 0x0000000000007b1d */ /* 0x000fe20000010000 */
[----:B------:R-:W-:-:S05]  /*2a7e0*/  IADD3 R151, PT, PT, R164, R165, R151 ;  /* 0x000000a5a4977210 */ /* 0x000fca0007ffe097 */
[----:B------:R-:W0:Y:S01]  /*2a7f0*/  LDCU UR4, c[0x0][0x3b4] ;  /* 0x00007680ff0477ac */ /* 0x000e220008000800 */
[----:B------:R-:W0:Y:S01]  /*2a800*/  LDL.LU R167, [R1+0x908] ;  /* 0x0009080001a77983 */ /* 0x000e220000300800 */
[----:B------:R-:W1:Y:S01]  /*2a810*/  LDCU.128 UR12, c[0x0][0x390] ;  /* 0x00007200ff0c77ac */ /* 0x000e620008000c00 */
[----:B------:R-:W3:Y:S01]  /*2a820*/  LDCU UR5, c[0x0][0x39c] ;  /* 0x00007380ff0577ac */ /* 0x000ee20008000800 */
[----:B------:R-:W4:Y:S01]  /*2a830*/  LDCU UR6, c[0x0][0x39c] ;  /* 0x00007380ff0677ac */ /* 0x000f220008000800 */
[----:B------:R-:W5:Y:S01]  /*2a840*/  LDCU UR7, c[0x0][0x39c] ;  /* 0x00007380ff0777ac */ /* 0x000f620008000800 */
[----:B------:R-:W1:Y:S02]  /*2a850*/  @!P0 SYNCS.CCTL.IV [UR9+0x24000] ;  /* 0x02400000ff0089b1 */ /* 0x000e640008000009 */
[----:B-1----:R-:W-:Y:S06]  /*2a860*/  BAR.SYNC.DEFER_BLOCKING 0x0 ;  /* 0x0000000000007b1d */ /* 0x002fec0000010000 */
[----:B------:R-:W1:Y:S01]  /*2a870*/  LDTM.x128 R4, tmem[UR10] ;  /* 0x0000000a000479ee */ /* 0x000e6200083c0000 */
[----:B------:R-:W0:Y:S01]  /*2a880*/  LDCU UR10, c[0x0][0x39c] ;  /* 0x00007380ff0a77ac */ /* 0x000e220008000800 */
[----:B------:R-:W0:Y:S01]  /*2a890*/  @!P0 SYNCS.CCTL.IV [UR9+0x24008] ;  /* 0x02400800ff0089b1 */ /* 0x000e220008000009 */
[----:B------:R-:W-:Y:S01]  /*2a8a0*/  NOP ;  /* 0x0000000000007918 */ /* 0x000fe20000000000 */
[----:B-1----:R-:W-:-:S02]  /*2a8b0*/  F2FP.SATFINITE.E4M3.F32.PACK_AB_MERGE_C R4, R5, R4, RZ ;  /* 0x000000040504723e */ /* 0x002fc400048070ff */
[----:B------:R-:W-:Y:S02]  /*2a8c0*/  F2FP.SATFINITE.E4M3.F32.PACK_AB_MERGE_C R8, R9, R8, RZ ;  /* 0x000000080908723e */ /* 0x000fe400048070ff */
[----:B------:R-:W-:Y:S02]  /*2a8d0*/  F2FP.SATFINITE.E4M3.F32.PACK_AB_MERGE_C R12, R13, R12, RZ ;  /* 0x0000000c0d0c723e */ /* 0x000fe400048070ff */
[----:B------:R-:W-:Y:S02]  /*2a8e0*/  F2FP.SATFINITE.E4M3.F32.PACK_AB_MERGE_C R20, R21, R20, RZ ;  /* 0x000000141514723e */ /* 0x000fe400048070ff */
[----:B------:R-:W-:Y:S02]  /*2a8f0*/  F2FP.SATFINITE.E4M3.F32.PACK_AB_MERGE_C R24, R25, R24, RZ ;  /* 0x000000181918723e */ /* 0x000fe400048070ff */
[----:B------:R-:W-:Y:S02]  /*2a900*/  F2FP.SATFINITE.E4M3.F32.PACK_AB_MERGE_C R28, R29, R28, RZ ;  /* 0x0000001c1d1c723e */ /* 0x000fe400048070ff */
[----:B------:R-:W-:-:S02]  /*2a910*/  F2FP.SATFINITE.E4M3.F32.PACK_AB_MERGE_C R14, R15, R14, RZ ;  /* 0x0000000e0f0e723e */ /* 0x000fc400048070ff */
[----:B------:R-:W-:Y:S02]  /*2a920*/  F2FP.SATFINITE.E4M3.F32.PACK_AB_MERGE_C R22, R23, R22, RZ ;  /* 0x000000161716723e */ /* 0x000fe400048070ff */
[----:B------:R-:W-:Y:S02]  /*2a930*/  F2FP.SATFINITE.E4M3.F32.PACK_AB_MERGE_C R36, R37, R36, RZ ;  /* 0x000000242524723e */ /* 0x000fe400048070ff */
[----:B------:R-:W-:Y:S02]  /*2a940*/  F2FP.SATFINITE.E4M3.F32.PACK_AB_MERGE_C R40, R41, R40, RZ ;  /* 0x000000282928723e */ /* 0x000fe400048070ff */
[----:B------:R-:W-:Y:S02]  /*2a950*/  F2FP.SATFINITE.E4M3.F32.PACK_AB_MERGE_C R44, R45, R44, RZ ;  /* 0x0000002c2d2c723e */ /* 0x000fe400048070ff */
[----:B------:R-:W-:Y:S02]  /*2a960*/  F2FP.SATFINITE.E4M3.F32.PACK_AB_MERGE_C R26, R27, R26, RZ ;  /* 0x0000001a1b1a723e */ /* 0x000fe400048070ff */
[----:B------:R-:W-:-:S02]  /*2a970*/  F2FP.SATFINITE.E4M3.F32.PACK_AB_MERGE_C R23, R85, R84, RZ ;  /* 0x000000545517723e */ /* 0x000fc400048070ff */
[----:B------:R-:W-:Y:S02]  /*2a980*/  F2FP.SATFINITE.E4M3.F32.PACK_AB_MERGE_C R15, R117, R116, RZ ;  /* 0x00000074750f723e */ /* 0x000fe400048070ff */
[----:B------:R-:W-:Y:S02]  /*2a990*/  LOP3.LUT R27, R4, 0xffff, RZ, 0xc0, !PT ;  /* 0x0000ffff041b7812 */ /* 0x000fe400078ec0ff */
[----:B------:R-:W-:Y:S02]  /*2a9a0*/  LOP3.LUT R84, R8, 0xffff, RZ, 0xc0, !PT ;  /* 0x0000ffff08547812 */ /* 0x000fe400078ec0ff */
[----:B------:R-:W-:Y:S02]  /*2a9b0*/  LOP3.LUT R116, R12, 0xffff, RZ, 0xc0, !PT ;  /* 0x0000ffff0c747812 */ /* 0x000fe400078ec0ff */
[----:B------:R-:W-:Y:S02]  /*2a9c0*/  F2FP.SATFINITE.E4M3.F32.PACK_AB_MERGE_C R34, R35, R34, RZ ;  /* 0x000000222322723e */ /* 0x000fe400048070ff */
[----:B------:R-:W-:-:S02]  /*2a9d0*/  LOP3.LUT R29, R20, 0xffff, RZ, 0xc0, !PT ;  /* 0x0000ffff141d7812 */ /* 0x000fc400078ec0ff */
[----:B------:R-:W-:Y:S02]  /*2a9e0*/  LOP3.LUT R170, R28, 0xffff, RZ, 0xc0, !PT ;  /* 0x0000ffff1caa7812 */ /* 0x000fe400078ec0ff */
[----:B------:R-:W-:Y:S02]  /*2a9f0*/  F2FP.SATFINITE.E4M3.F32.PACK_AB_MERGE_C R60, R61, R60, RZ ;  /* 0x0000003c3d3c723e */ /* 0x000fe400048070ff */
[----:B------:R-:W-:Y:S02]  /*2aa00*/  LOP3.LUT R35, R36, 0xffff, RZ, 0xc0, !PT ;  /* 0x0000ffff24237812 */ /* 0x000fe400078ec0ff */
[----:B------:R-:W-:Y:S02]  /*2aa10*/  LOP3.LUT R178, R44, 0xffff, RZ, 0xc0, !PT ;  /* 0x0000ffff2cb27812 */ /* 0x000fe400078ec0ff */
[----:B------:R-:W-:Y:S02]  /*2aa20*/  LOP3.LUT R174, R40, 0xffff, RZ, 0xc0, !PT ;  /* 0x0000ffff28ae7812 */ /* 0x000fe400078ec0ff */
[----:B------:R-:W-:-:S02]  /*2aa30*/  F2FP.SATFINITE.E4M3.F32.PACK_AB_MERGE_C R52, R53, R52, RZ ;  /* 0x000000343534723e */ /* 0x000fc400048070ff */
[----:B------:R-:W-:Y:S02]  /*2aa40*/  F2FP.SATFINITE.E4M3.F32.PACK_AB_MERGE_C R56, R57, R56, RZ ;  /* 0x000000383938723e */ /* 0x000fe400048070ff */
[----:B------:R-:W-:Y:S02]  /*2aa50*/  F2FP.SATFINITE.E4M3.F32.PACK_AB_MERGE_C R6, R7, R6, RZ ;  /* 0x000000060706723e */ /* 0x000fe400048070ff */
[----:B------:R-:W-:Y:S02]  /*2aa60*/  F2FP.SATFINITE.E4M3.F32.PACK_AB_MERGE_C R10, R11, R10, RZ ;  /* 0x0000000a0b0a723e */ /* 0x000fe400048070ff */
[----:B------:R-:W-:Y:S02]  /*2aa70*/  PRMT R4, R116, 0x3340, R1 ;  /* 0x0000334074047816 */ /* 0x000fe40000000001 */
[----:B------:R-:W-:Y:S02]  /*2aa80*/  PRMT R5, R27, 0x3340, R84 ;  /* 0x000033401b057816 */ /* 0x000fe40000000054 */
[----:B------:R-:W-:-:S02]  /*2aa90*/  F2FP.SATFINITE.E4M3.F32.PACK_AB_MERGE_C R30, R31, R30, RZ ;  /* 0x0000001e1f1e723e */ /* 0x000fc400048070ff */
[----:B------:R-:W-:Y:S02]  /*2aaa0*/  F2FP.SATFINITE.E4M3.F32.PACK_AB_MERGE_C R38, R39, R38, RZ ;  /* 0x000000262726723e */ /* 0x000fe400048070ff */
[----:B------:R-:W-:Y:S02]  /*2aab0*/  F2FP.SATFINITE.E4M3.F32.PACK_AB_MERGE_C R42, R43, R42, RZ ;  /* 0x0000002a2b2a723e */ /* 0x000fe400048070ff */
[----:B------:R-:W-:Y:S02]  /*2aac0*/  F2FP.SATFINITE.E4M3.F32.PACK_AB_MERGE_C R46, R47, R46, RZ ;  /* 0x0000002e2f2e723e */ /* 0x000fe400048070ff */
[--C-:B------:R-:W-:Y:S02]  /*2aad0*/  PRMT R7, R170, 0x3340, R1.reuse ;  /* 0x00003340aa077816 */ /* 0x100fe40000000001 */
[----:B------:R-:W-:Y:S02]  /*2aae0*/  PRMT R9, R178, 0x3340, R1 ;  /* 0x00003340b2097816 */ /* 0x000fe40000000001 */
[----:B------:R-:W-:-:S02]  /*2aaf0*/  PRMT R12, R35, 0x3340, R174 ;  /* 0x00003340230c7816 */ /* 0x000fc400000000ae */
[----:B------:R-:W-:Y:S02]  /*2ab00*/  LOP3.LUT R184, R60, 0xffff, RZ, 0xc0, !PT ;  /* 0x0000ffff3cb87812 */ /* 0x000fe400078ec0ff */
[----:B------:R-:W-:Y:S02]  /*2ab10*/  F2FP.SATFINITE.E4M3.F32.PACK_AB_MERGE_C R21, R103, R102, RZ ;  /* 0x000000666715723e */ /* 0x000fe400048070ff */
[----:B------:R-:W-:Y:S02]  /*2ab20*/  LOP3.LUT R37, R52, 0xffff, RZ, 0xc0, !PT ;  /* 0x0000ffff34257812 */ /* 0x000fe400078ec0ff */
[----:B------:R-:W-:Y:S02]  /*2ab30*/  LOP3.LUT R60, R56, 0xffff, RZ, 0xc0, !PT ;  /* 0x0000ffff383c7812 */ /* 0x000fe400078ec0ff */
[----:B------:R-:W-:Y:S02]  /*2ab40*/  F2FP.SATFINITE.E4M3.F32.PACK_AB_MERGE_C R48, R49, R48, RZ ;  /* 0x000000303130723e */ /* 0x000fe400048070ff */
[----:B------:R-:W-:-:S02]  /*2ab50*/  PRMT R4, R5, 0x5410, R4 ;  /* 0x0000541005047816 */ /* 0x000fc40000000004 */
[----:B------:R-:W-:Y:S02]  /*2ab60*/  LOP3.LUT R45, R6, 0xffff, RZ, 0xc0, !PT ;  /* 0x0000ffff062d7812 */ /* 0x000fe400078ec0ff */
[----:B------:R-:W-:Y:S02]  /*2ab70*/  LOP3.LUT R102, R10, 0xffff, RZ, 0xc0, !PT ;  /* 0x0000ffff0a667812 */ /* 0x000fe400078ec0ff */
[----:B------:R-:W-:Y:S02]  /*2ab80*/  LOP3.LUT R164, R14, 0xffff, RZ, 0xc0, !PT ;  /* 0x0000ffff0ea47812 */ /* 0x000fe400078ec0ff */
[----:B------:R-:W-:Y:S02]  /*2ab90*/  LOP3.LUT R47, R22, 0xffff, RZ, 0xc0, !PT ;  /* 0x0000ffff162f7812 */ /* 0x000fe400078ec0ff */
[----:B------:R-:W-:Y:S02]  /*2aba0*/  LOP3.LUT R168, R26, 0xffff, RZ, 0xc0, !PT ;  /* 0x0000ffff1aa87812 */ /* 0x000fe400078ec0ff */
[----:B------:R-:W-:-:S02]  /*2abb0*/  LOP3.LUT R172, R30, 0xffff, RZ, 0xc0, !PT ;  /* 0x0000ffff1eac7812 */ /* 0x000fc400078ec0ff */
[----:B------:R-:W-:Y:S02]  /*2abc0*/  LOP3.LUT R49, R38, 0xffff, RZ, 0xc0, !PT ;  /* 0x0000ffff26317812 */ /* 0x000fe400078ec0ff */
[----:B------:R-:W-:Y:S02]  /*2abd0*/  LOP3.LUT R176, R42, 0xffff, RZ, 0xc0, !PT ;  /* 0x0000ffff2ab07812 */ /* 0x000fe400078ec0ff */
[----:B------:R-:W-:Y:S02]  /*2abe0*/  LOP3.LUT R180, R46, 0xffff, RZ, 0xc0, !PT ;  /* 0x0000ffff2eb47812 */ /* 0x000fe400078ec0ff */
        /* <DEDUP_REMOVED lines=10> */
[----:B------:R-:W-:Y:S02]  /*2ac90*/  PRMT R6, R164, 0x3340, R1 ;  /* 0x00003340a4067816 */ /* 0x000fe40000000001 */
[----:B------:R-:W-:Y:S02]  /*2aca0*/  PRMT R11, R45, 0x3340, R102 ;  /* 0x000033402d0b7816 */ /* 0x000fe40000000066 */
[----:B------:R-:W-:Y:S02]  /*2acb0*/  F2FP.SATFINITE.E4M3.F32.PACK_AB_MERGE_C R50, R51, R50, RZ ;  /* 0x000000323332723e */ /* 0x000fe400048070ff */
[----:B------:R-:W-:Y:S02]  /*2acc0*/  F2FP.SATFINITE.E4M3.F32.PACK_AB_MERGE_C R88, R89, R88, RZ ;  /* 0x000000585958723e */ /* 0x000fe400048070ff */
[----:B------:R-:W-:-:S02]  /*2acd0*/  F2FP.SATFINITE.E4M3.F32.PACK_AB_MERGE_C R92, R93, R92, RZ ;  /* 0x0000005c5d5c723e */ /* 0x000fc400048070ff */
[----:B------:R-:W-:Y:S02]  /*2ace0*/  PRMT R10, R172, 0x3340, R1 ;  /* 0x00003340ac0a7816 */ /* 0x000fe40000000001 */
[----:B------:R-:W-:Y:S02]  /*2acf0*/  PRMT R13, R47, 0x3340, R168 ;  /* 0x000033402f0d7816 */ /* 0x000fe400000000a8 */
[----:B------:R-:W-:Y:S02]  /*2ad00*/  PRMT R17, R49, 0x3340, R176 ;  /* 0x0000334031117816 */ /* 0x000fe400000000b0 */
        /* <DEDUP_REMOVED lines=11> */
[----:B------:R-:W-:Y:S02]  /*2adc0*/  LOP3.LUT R55, R70, 0xffff, RZ, 0xc0, !PT ;  /* 0x0000ffff46377812 */ /* 0x000fe400078ec0ff */
[----:B------:R-:W-:Y:S02]  /*2add0*/  LOP3.LUT R74, R74, 0xffff, RZ, 0xc0, !PT ;  /* 0x0000ffff4a4a7812 */ /* 0x000fe400078ec0ff */
[----:B------:R-:W-:Y:S02]  /*2ade0*/  LOP3.LUT R40, R78, 0xffff, RZ, 0xc0, !PT ;  /* 0x0000ffff4e287812 */ /* 0x000fe400078ec0ff */
[----:B------:R-:W-:-:S02]  /*2adf0*/  F2FP.SATFINITE.E4M3.F32.PACK_AB_MERGE_C R106, R107, R106, RZ ;  /* 0x0000006a6b6a723e */ /* 0x000fc400048070ff */
[----:B------:R-:W-:Y:S02]  /*2ae00*/  F2FP.SATFINITE.E4M3.F32.PACK_AB_MERGE_C R110, R111, R110, RZ ;  /* 0x0000006e6f6e723e */ /* 0x000fe400048070ff */
[----:B------:R-:W-:Y:S02]  /*2ae10*/  PRMT R10, R13, 0x5410, R10 ;  /* 0x000054100d0a7816 */ /* 0x000fe4000000000a */
[----:B------:R-:W-:Y:S02]  /*2ae20*/  LOP3.LUT R23, R23, 0xffff, RZ, 0xc0, !PT ;  /* 0x0000ffff17177812 */ /* 0x000fe400078ec0ff */
[----:B------:R-:W-:Y:S02]  /*2ae30*/  LOP3.LUT R44, R88, 0xffff, RZ, 0xc0, !PT ;  /* 0x0000ffff582c7812 */ /* 0x000fe400078ec0ff */
[----:B------:R-:W-:Y:S02]  /*2ae40*/  LOP3.LUT R42, R92, 0xffff, RZ, 0xc0, !PT ;  /* 0x0000ffff5c2a7812 */ /* 0x000fe400078ec0ff */
[----:B------:R-:W-:-:S02]  /*2ae50*/  F2FP.SATFINITE.E4M3.F32.PACK_AB_MERGE_C R86, R87, R86, RZ ;  /* 0x000000565756723e */ /* 0x000fc400048070ff */
[----:B------:R-:W-:Y:S02]  /*2ae60*/  F2FP.SATFINITE.E4M3.F32.PACK_AB_MERGE_C R90, R91, R90, RZ ;  /* 0x0000005a5b5a723e */ /* 0x000fe400048070ff */
[----:B------:R-:W-:Y:S02]  /*2ae70*/  F2FP.SATFINITE.E4M3.F32.PACK_AB_MERGE_C R94, R95, R94, RZ ;  /* 0x0000005e5f5e723e */ /* 0x000fe400048070ff */
[--C-:B------:R-:W-:Y:S02]  /*2ae80*/  PRMT R13, R186, 0x3340, R1.reuse ;  /* 0x00003340ba0d7816 */ /* 0x100fe40000000001 */
[----:B------:R-:W-:Y:S02]  /*2ae90*/  PRMT R28, R76, 0x3340, R1 ;  /* 0x000033404c1c7816 */ /* 0x000fe40000000001 */
[----:B------:R-:W-:Y:S02]  /*2aea0*/  LOP3.LUT R100, R100, 0xffff, RZ, 0xc0, !PT ;  /* 0x0000ffff64647812 */ /* 0x000fe400078ec0ff */
[----:B------:R-:W-:-:S02]  /*2aeb0*/  LOP3.LUT R59, R104, 0xffff, RZ, 0xc0, !PT ;  /* 0x0000ffff683b7812 */ /* 0x000fc400078ec0ff */
[----:B------:R-:W-:Y:S02]  /*2aec0*/  LOP3.LUT R108, R108, 0xffff, RZ, 0xc0, !PT ;  /* 0x0000ffff6c6c7812 */ /* 0x000fe400078ec0ff */
[----:B------:R-:W-:Y:S02]  /*2aed0*/  LOP3.LUT R15, R15, 0xffff, RZ, 0xc0, !PT ;  /* 0x0000ffff0f0f7812 */ /* 0x000fe400078ec0ff */
[----:B------:R-:W-:Y:S02]  /*2aee0*/  LOP3.LUT R36, R120, 0xffff, RZ, 0xc0, !PT ;  /* 0x0000ffff78247812 */ /* 0x000fe400078ec0ff */
[----:B------:R-:W-:Y:S02]  /*2aef0*/  LOP3.LUT R38, R124, 0xffff, RZ, 0xc0, !PT ;  /* 0x0000ffff7c267812 */ /* 0x000fe400078ec0ff */
[----:B------:R-:W-:Y:S02]  /*2af00*/  F2FP.SATFINITE.E4M3.F32.PACK_AB_MERGE_C R18, R19, R18, RZ ;  /* 0x000000121312723e */ /* 0x000fe400048070ff */
[----:B------:R-:W-:-:S02]  /*2af10*/  PRMT R20, R40, 0x3340, R1 ;  /* 0x0000334028147816 */ /* 0x000fc40000000001 */
[----:B------:R-:W-:Y:S02]  /*2af20*/  PRMT R25, R55, 0x3340, R74 ;  /* 0x0000334037197816 */ /* 0x000fe4000000004a */
[----:B------:R-:W-:Y:S02]  /*2af30*/  PRMT R19, R23, 0x3340, R44 ;  /* 0x0000334017137816 */ /* 0x000fe4000000002c */
[----:B------:R-:W-:Y:S02]  /*2af40*/  LOP3.LUT R21, R21, 0xffff, RZ, 0xc0, !PT ;  /* 0x0000ffff15157812 */ /* 0x000fe400078ec0ff */
[----:B------:R-:W-:Y:S02]  /*2af50*/  LOP3.LUT R46, R106, 0xffff, RZ, 0xc0, !PT ;  /* 0x0000ffff6a2e7812 */ /* 0x000fe400078ec0ff */
[----:B------:R-:W-:Y:S02]  /*2af60*/  LOP3.LUT R26, R110, 0xffff, RZ, 0xc0, !PT ;  /* 0x0000ffff6e1a7812 */ /* 0x000fe400078ec0ff */
[----:B------:R-:W-:-:S02]  /*2af70*/  LOP3.LUT R86, R86, 0xffff, RZ, 0xc0, !PT ;  /* 0x0000ffff56567812 */ /* 0x000fc400078ec0ff */
[C-C-:B--2---:R-:W-:Y:S02]  /*2af80*/  LOP3.LUT R3, R166.reuse, 0x74, R150.reuse, 0xfe, !PT ;  /* 0x00000074a6037812 */ /* 0x144fe400078efe96 */
[C-C-:B------:R-:W-:Y:S02]  /*2af90*/  LOP3.LUT R133, R166.reuse, 0x70, R150.reuse, 0xfe, !PT ;  /* 0x00000070a6857812 */ /* 0x140fe400078efe96 */
[C-C-:B------:R-:W-:Y:S02]  /*2afa0*/  LOP3.LUT R2, R166.reuse, 0x68, R150.reuse, 0xfe, !PT ;  /* 0x00000068a6027812 */ /* 0x140fe400078efe96 */
[C-C-:B------:R-:W-:Y:S02]  /*2afb0*/  LOP3.LUT R134, R166.reuse, 0x64, R150.reuse, 0xfe, !PT ;  /* 0x00000064a6867812 */ /* 0x140fe400078efe96 */
[C-C-:B------:R-:W-:Y:S02]  /*2afc0*/  LOP3.LUT R135, R166.reuse, 0x60, R150.reuse, 0xfe, !PT ;  /* 0x00000060a6877812 */ /* 0x140fe400078efe96 */
[----:B------:R-:W-:-:S02]  /*2afd0*/  LOP3.LUT R136, R166, 0x58, R150, 0xfe, !PT ;  /* 0x00000058a6887812 */ /* 0x000fc400078efe96 */
[C-C-:B------:R-:W-:Y:S02]  /*2afe0*/  LOP3.LUT R137, R166.reuse, 0x54, R150.reuse, 0xfe, !PT ;  /* 0x00000054a6897812 */ /* 0x140fe400078efe96 */
        /* <DEDUP_REMOVED lines=14> */
[----:B------:R-:W-:Y:S02]  /*2b0d0*/  LOP3.LUT R150, R166, 0x4, R150, 0xfe, !PT ;  /* 0x00000004a6967812 */ /* 0x000fe400078efe96 */
[----:B------:R-:W-:-:S04]  /*2b0e0*/  LOP3.LUT R166, R24, 0xffff, RZ, 0xc0, !PT ;  /* 0x0000ffff18a67812 */ /* 0x000fc800078ec0ff */
[----:B------:R-:W-:-:S04]  /*2b0f0*/  PRMT R8, R29, 0x3340, R166 ;  /* 0x000033401d087816 */ /* 0x000fc800000000a6 */
[----:B------:R-:W-:Y:S02]  /*2b100*/  PRMT R5, R8, 0x5410, R7 ;  /* 0x0000541008057816 */ /* 0x000fe40000000007 */
[----:B------:R-:W-:Y:S02]  /*2b110*/  PRMT R7, R12, 0x5410, R9 ;  /* 0x000054100c077816 */ /* 0x000fe40000000009 */
[--C-:B------:R-:W-:Y:S02]  /*2b120*/  PRMT R8, R184, 0x3340, R1.reuse ;  /* 0x00003340b8087816 */ /* 0x100fe40000000001 */
[----:B------:R-:W-:Y:S02]  /*2b130*/  PRMT R9, R37, 0x3340, R60 ;  /* 0x0000334025097816 */ /* 0x000fe4000000003c */
[----:B------:R-:W-:Y:S02]  /*2b140*/  PRMT R12, R180, 0x3340, R1 ;  /* 0x00003340b40c7816 */ /* 0x000fe40000000001 */
[----:B------:R-:W-:-:S02]  /*2b150*/  PRMT R8, R9, 0x5410, R8 ;  /* 0x0000541009087816 */ /* 0x000fc40000000008 */
[----:B------:R-:W-:Y:S02]  /*2b160*/  PRMT R9, R11, 0x5410, R6 ;  /* 0x000054100b097816 */ /* 0x000fe40000000006 */
[----:B------:R-:W-:Y:S02]  /*2b170*/  PRMT R11, R17, 0x5410, R12 ;  /* 0x00005410110b7816 */ /* 0x000fe4000000000c */
[----:B------:R-:W-:Y:S02]  /*2b180*/  PRMT R6, R51, 0x3340, R182 ;  /* 0x0000334033067816 */ /* 0x000fe400000000b6 */
[----:B------:R-:W-:Y:S02]  /*2b190*/  PRMT R17, R53, 0x3340, R72 ;  /* 0x0000334035117816 */ /* 0x000fe40000000048 */
[----:B------:R-:W-:Y:S02]  /*2b1a0*/  PRMT R12, R42, 0x3340, R1 ;  /* 0x000033402a0c7816 */ /* 0x000fe40000000001 */
[----:B------:R-:W-:-:S02]  /*2b1b0*/  PRMT R13, R6, 0x5410, R13 ;  /* 0x00005410060d7816 */ /* 0x000fc4000000000d */
[----:B------:R-:W-:Y:S02]  /*2b1c0*/  PRMT R28, R17, 0x5410, R28 ;  /* 0x00005410111c7816 */ /* 0x000fe4000000001c */
[----:B------:R-:W-:Y:S02]  /*2b1d0*/  LOP3.LUT R57, R90, 0xffff, RZ, 0xc0, !PT ;  /* 0x0000ffff5a397812 */ /* 0x000fe400078ec0ff */
[----:B------:R-:W-:Y:S02]  /*2b1e0*/  LOP3.LUT R94, R94, 0xffff, RZ, 0xc0, !PT ;  /* 0x0000ffff5e5e7812 */ /* 0x000fe400078ec0ff */
[--C-:B------:R-:W-:Y:S02]  /*2b1f0*/  PRMT R30, R108, 0x3340, R1.reuse ;  /* 0x000033406c1e7816 */ /* 0x100fe40000000001 */
[----:B------:R-:W-:Y:S02]  /*2b200*/  PRMT R31, R38, 0x3340, R1 ;  /* 0x00003340261f7816 */ /* 0x000fe40000000001 */
[----:B------:R-:W-:-:S02]  /*2b210*/  PRMT R17, R100, 0x3340, R59 ;  /* 0x0000334064117816 */ /* 0x000fc4000000003b */
[----:B------:R-:W-:Y:S02]  /*2b220*/  PRMT R6, R15, 0x3340, R36 ;  /* 0x000033400f067816 */ /* 0x000fe40000000024 */
[----:B------:R-:W-:Y:S02]  /*2b230*/  F2FP.SATFINITE.E4M3.F32.PACK_AB_MERGE_C R118, R119, R118, RZ ;  /* 0x000000767776723e */ /* 0x000fe400048070ff */
[----:B------:R-:W-:Y:S02]  /*2b240*/  F2FP.SATFINITE.E4M3.F32.PACK_AB_MERGE_C R122, R123, R122, RZ ;  /* 0x0000007a7b7a723e */ /* 0x000fe400048070ff */
[----:B------:R-:W-:Y:S02]  /*2b250*/  F2FP.SATFINITE.E4M3.F32.PACK_AB_MERGE_C R126, R127, R126, RZ ;  /* 0x0000007e7f7e723e */ /* 0x000fe400048070ff */
[----:B------:R-:W-:Y:S02]  /*2b260*/  PRMT R20, R25, 0x5410, R20 ;  /* 0x0000541019147816 */ /* 0x000fe40000000014 */
[----:B------:R-:W-:-:S02]  /*2b270*/  PRMT R12, R19, 0x5410, R12 ;  /* 0x00005410130c7816 */ /* 0x000fc4000000000c */
[--C-:B------:R-:W-:Y:S02]  /*2b280*/  PRMT R22, R26, 0x3340, R1.reuse ;  /* 0x000033401a167816 */ /* 0x100fe40000000001 */
[----:B------:R-:W-:Y:S02]  /*2b290*/  PRMT R25, R21, 0x3340, R46 ;  /* 0x0000334015197816 */ /* 0x000fe4000000002e */
[----:B------:R-:W-:Y:S02]  /*2b2a0*/  PRMT R24, R94, 0x3340, R1 ;  /* 0x000033405e187816 */ /* 0x000fe40000000001 */
[----:B------:R-:W-:Y:S02]  /*2b2b0*/  PRMT R19, R86, 0x3340, R57 ;  /* 0x0000334056137816 */ /* 0x000fe40000000039 */
[----:B------:R-:W-:Y:S02]  /*2b2c0*/  PRMT R30, R17, 0x5410, R30 ;  /* 0x00005410111e7816 */ /* 0x000fe4000000001e */
[----:B------:R-:W-:-:S02]  /*2b2d0*/  PRMT R31, R6, 0x5410, R31 ;  /* 0x00005410061f7816 */ /* 0x000fc4000000001f */
[----:B------:R-:W-:Y:S02]  /*2b2e0*/  SHF.R.U32.HI R14, RZ, 0x8, R27 ;  /* 0x00000008ff0e7819 */ /* 0x000fe4000001161b */
[----:B------:R-:W-:Y:S02]  /*2b2f0*/  LOP3.LUT R118, R118, 0xffff, RZ, 0xc0, !PT ;  /* 0x0000ffff76767812 */ /* 0x000fe400078ec0ff */
[----:B------:R-:W-:Y:S02]  /*2b300*/  LOP3.LUT R61, R122, 0xffff, RZ, 0xc0, !PT ;  /* 0x0000ffff7a3d7812 */ /* 0x000fe400078ec0ff */
[----:B------:R-:W-:Y:S02]  /*2b310*/  LOP3.LUT R6, R126, 0xffff, RZ, 0xc0, !PT ;  /* 0x0000ffff7e067812 */ /* 0x000fe400078ec0ff */
[----:B------:R-:W-:Y:S02]  /*2b320*/  SHF.R.U32.HI R17, RZ, 0x8, R84 ;  /* 0x00000008ff117819 */ /* 0x000fe40000011654 */
[----:B------:R-:W-:-:S02]  /*2b330*/  PRMT R22, R25, 0x5410, R22 ;  /* 0x0000541019167816 */ /* 0x000fc40000000016 */
[----:B------:R-:W-:Y:S02]  /*2b340*/  PRMT R24, R19, 0x5410, R24 ;  /* 0x0000541013187816 */ /* 0x000fe40000000018 */
[----:B------:R-:W-:Y:S02]  /*2b350*/  SHF.R.U32.HI R25, RZ, 0x8, R29 ;  /* 0x00000008ff197819 */ /* 0x000fe4000001161d */
[----:B------:R-:W-:Y:S02]  /*2b360*/  F2FP.SATFINITE.E4M3.F32.PACK_AB_MERGE_C R32, R33, R32, RZ ;  /* 0x000000202120723e */ /* 0x000fe400048070ff */
[----:B------:R-:W-:Y:S02]  /*2b370*/  SHF.R.U32.HI R19, RZ, 0x8, R116 ;  /* 0x00000008ff137819 */ /* 0x000fe40000011674 */
[----:B------:R-:W-:Y:S02]  /*2b380*/  LOP3.LUT R29, R14, 0xffff, RZ, 0xc0, !PT ;  /* 0x0000ffff0e1d7812 */ /* 0x000fe400078ec0ff */
[----:B------:R-:W-:-:S02]  /*2b390*/  SHF.R.U32.HI R27, RZ, 0x8, R166 ;  /* 0x00000008ff1b7819 */ /* 0x000fc400000116a6 */
[----:B------:R-:W-:Y:S02]  /*2b3a0*/  PRMT R33, R6, 0x3340, R1 ;  /* 0x0000334006217816 */ /* 0x000fe40000000001 */
[----:B------:R-:W-:Y:S02]  /*2b3b0*/  PRMT R56, R118, 0x3340, R61 ;  /* 0x0000334076387816 */ /* 0x000fe4000000003d */
[----:B------:R-:W-:Y:S02]  /*2b3c0*/  LOP3.LUT R14, R17, 0xffff, RZ, 0xc0, !PT ;  /* 0x0000ffff110e7812 */ /* 0x000fe400078ec0ff */
[----:B------:R-:W-:Y:S02]  /*2b3d0*/  LOP3.LUT R52, R19, 0xffff, RZ, 0xc0, !PT ;  /* 0x0000ffff13347812 */ /* 0x000fe400078ec0ff */
[----:B------:R-:W-:Y:S02]  /*2b3e0*/  LOP3.LUT R54, R25, 0xffff, RZ, 0xc0, !PT ;  /* 0x0000ffff19367812 */ /* 0x000fe400078ec0ff */
[----:B------:R-:W-:-:S02]  /*2b3f0*/  LOP3.LUT R19, R27, 0xffff, RZ, 0xc0, !PT ;  /* 0x0000ffff1b137812 */ /* 0x000fc400078ec0ff */
[----:B------:R-:W-:Y:S02]  /*2b400*/  PRMT R25, R56, 0x5410, R33 ;  /* 0x0000541038197816 */ /* 0x000fe40000000021 */
[----:B------:R-:W-:Y:S02]  /*2b410*/  PRMT R14, R29, 0x3340, R14 ;  /* 0x000033401d0e7816 */ /* 0x000fe4000000000e */
[----:B------:R-:W-:Y:S02]  /*2b420*/  SHF.R.U32.HI R27, RZ, 0x8, R170 ;  /* 0x00000008ff1b7819 */ /* 0x000fe400000116aa */
[----:B------:R-:W-:Y:S02]  /*2b430*/  SHF.R.U32.HI R29, RZ, 0x8, R35 ;  /* 0x00000008ff1d7819 */ /* 0x000fe40000011623 */
[----:B------:R-:W-:Y:S02]  /*2b440*/  SHF.R.U32.HI R33, RZ, 0x8, R174 ;  /* 0x00000008ff217819 */ /* 0x000fe400000116ae */
[----:B------:R-:W-:-:S02]  /*2b450*/  PRMT R17, R52, 0x3340, R1 ;  /* 0x0000334034117816 */ /* 0x000fc40000000001 */
[----:B------:R-:W-:Y:S02]  /*2b460*/  SHF.R.U32.HI R35, RZ, 0x8, R178 ;  /* 0x00000008ff237819 */ /* 0x000fe400000116b2 */
[----:B------:R-:W-:Y:S02]  /*2b470*/  SHF.R.U32.HI R37, RZ, 0x8, R37 ;  /* 0x00000008ff257819 */ /* 0x000fe40000011625 */
[----:B------:R-:W-:Y:S02]  /*2b480*/  SHF.R.U32.HI R39, RZ, 0x8, R60 ;  /* 0x00000008ff277819 */ /* 0x000fe4000001163c */
[----:B------:R-:W-:Y:S02]  /*2b490*/  LOP3.LUT R52, R27, 0xffff, RZ, 0xc0, !PT ;  /* 0x0000ffff1b347812 */ /* 0x000fe400078ec0ff */
[----:B------:R-:W-:Y:S02]  /*2b4a0*/  LOP3.LUT R56, R29, 0xffff, RZ, 0xc0, !PT ;  /* 0x0000ffff1d387812 */ /* 0x000fe400078ec0ff */
[----:B------:R-:W-:-:S02]  /*2b4b0*/  LOP3.LUT R33, R33, 0xffff, RZ, 0xc0, !PT ;  /* 0x0000ffff21217812 */ /* 0x000fc400078ec0ff */
[----:B------:R-:W-:Y:S02]  /*2b4c0*/  SHF.R.U32.HI R27, RZ, 0x8, R45 ;  /* 0x00000008ff1b7819 */ /* 0x000fe4000001162d */
[----:B------:R-:W-:Y:S02]  /*2b4d0*/  SHF.R.U32.HI R29, RZ, 0x8, R102 ;  /* 0x00000008ff1d7819 */ /* 0x000fe40000011666 */
[----:B------:R-:W-:Y:S02]  /*2b4e0*/  PRMT R19, R54, 0x3340, R19 ;  /* 0x0000334036137816 */ /* 0x000fe40000000013 */
[----:B------:R-:W-:Y:S02]  /*2b4f0*/  LOP3.LUT R54, R35, 0xffff, RZ, 0xc0, !PT ;  /* 0x0000ffff23367812 */ /* 0x000fe400078ec0ff */
[----:B------:R-:W-:Y:S02]  /*2b500*/  LOP3.LUT R58, R37, 0xffff, RZ, 0xc0, !PT ;  /* 0x0000ffff253a7812 */ /* 0x000fe400078ec0ff */
[----:B------:R-:W-:-:S02]  /*2b510*/  LOP3.LUT R39, R39, 0xffff, RZ, 0xc0, !PT ;  /* 0x0000ffff27277812 */ /* 0x000fc400078ec0ff */
[----:B------:R-:W-:Y:S02]  /*2b520*/  PRMT R41, R56, 0x3340, R33 ;  /* 0x0000334038297816 */ /* 0x000fe40000000021 */
[----:B------:R-:W-:Y:S02]  /*2b530*/  SHF.R.U32.HI R33, RZ, 0x8, R164 ;  /* 0x00000008ff217819 */ /* 0x000fe400000116a4 */
[----:B------:R-:W-:Y:S02]  /*2b540*/  SHF.R.U32.HI R35, RZ, 0x8, R47 ;  /* 0x00000008ff237819 */ /* 0x000fe4000001162f */
[----:B------:R-:W-:Y:S02]  /*2b550*/  SHF.R.U32.HI R37, RZ, 0x8, R168 ;  /* 0x00000008ff257819 */ /* 0x000fe400000116a8 */
[----:B------:R-:W-:Y:S02]  /*2b560*/  LOP3.LUT R60, R27, 0xffff, RZ, 0xc0, !PT ;  /* 0x0000ffff1b3c7812 */ /* 0x000fe400078ec0ff */
[----:B------:R-:W-:-:S02]  /*2b570*/  LOP3.LUT R29, R29, 0xffff, RZ, 0xc0, !PT ;  /* 0x0000ffff1d1d7812 */ /* 0x000fc400078ec0ff */
[----:B------:R-:W-:Y:S02]  /*2b580*/  PRMT R43, R58, 0x3340, R39 ;  /* 0x000033403a2b7816 */ /* 0x000fe40000000027 */
[----:B------:R-:W-:Y:S02]  /*2b590*/  LOP3.LUT R58, R33, 0xffff, RZ, 0xc0, !PT ;  /* 0x0000ffff213a7812 */ /* 0x000fe400078ec0ff */
[----:B------:R-:W-:Y:S02]  /*2b5a0*/  LOP3.LUT R62, R35, 0xffff, RZ, 0xc0, !PT ;  /* 0x0000ffff233e7812 */ /* 0x000fe400078ec0ff */
[----:B------:R-:W-:Y:S02]  /*2b5b0*/  LOP3.LUT R37, R37, 0xffff, RZ, 0xc0, !PT ;  /* 0x0000ffff25257812 */ /* 0x000fe400078ec0ff */
[----:B------:R-:W-:Y:S02]  /*2b5c0*/  PRMT R45, R60, 0x3340, R29 ;  /* 0x000033403c2d7816 */ /* 0x000fe4000000001d */
[----:B------:R-:W-:-:S02]  /*2b5d0*/  SHF.R.U32.HI R27, RZ, 0x8, R172 ;  /* 0x00000008ff1b7819 */ /* 0x000fc400000116ac */
[----:B------:R-:W-:Y:S02]  /*2b5e0*/  SHF.R.U32.HI R29, RZ, 0x8, R49 ;  /* 0x00000008ff1d7819 */ /* 0x000fe40000011631 */
[----:B------:R-:W-:Y:S02]  /*2b5f0*/  SHF.R.U32.HI R33, RZ, 0x8, R176 ;  /* 0x00000008ff217819 */ /* 0x000fe400000116b0 */
[----:B------:R-:W-:Y:S02]  /*2b600*/  SHF.R.U32.HI R35, RZ, 0x8, R180 ;  /* 0x00000008ff237819 */ /* 0x000fe400000116b4 */
[----:B------:R-:W-:Y:S02]  /*2b610*/  SHF.R.U32.HI R39, RZ, 0x8, R184 ;  /* 0x00000008ff277819 */ /* 0x000fe400000116b8 */
[----:B------:R-:W-:Y:S02]  /*2b620*/  PRMT R47, R62, 0x3340, R37 ;  /* 0x000033403e2f7816 */ /* 0x000fe40000000025 */
[----:B------:R-:W-:-:S02]  /*2b630*/  SHF.R.U32.HI R37, RZ, 0x8, R51 ;  /* 0x00000008ff257819 */ /* 0x000fc40000011633 */
[----:B------:R-:W-:Y:S02]  /*2b640*/  LOP3.LUT R60, R27, 0xffff, RZ, 0xc0, !PT ;  /* 0x0000ffff1b3c7812 */ /* 0x000fe400078ec0ff */
[----:B------:R-:W-:Y:S02]  /*2b650*/  LOP3.LUT R68, R29, 0xffff, RZ, 0xc0, !PT ;  /* 0x0000ffff1d447812 */ /* 0x000fe400078ec0ff */
[----:B------:R-:W-:Y:S02]  /*2b660*/  LOP3.LUT R33, R33, 0xffff, RZ, 0xc0, !PT ;  /* 0x0000ffff21217812 */ /* 0x000fe400078ec0ff */
[----:B------:R-:W-:Y:S02]  /*2b670*/  LOP3.LUT R62, R35, 0xffff, RZ, 0xc0, !PT ;  /* 0x0000ffff233e7812 */ /* 0x000fe400078ec0ff */
[----:B------:R-:W-:Y:S02]  /*2b680*/  SHF.R.U32.HI R27, RZ, 0x8, R186 ;  /* 0x00000008ff1b7819 */ /* 0x000fe400000116ba */
[----:B------:R-:W-:-:S02]  /*2b690*/  SHF.R.U32.HI R29, RZ, 0x8, R53 ;  /* 0x00000008ff1d7819 */ /* 0x000fc40000011635 */
[----:B------:R-:W-:Y:S02]  /*2b6a0*/  SHF.R.U32.HI R35, RZ, 0x8, R72 ;  /* 0x00000008ff237819 */ /* 0x000fe40000011648 */
[----:B------:R-:W-:Y:S02]  /*2b6b0*/  LOP3.LUT R56, R39, 0xffff, RZ, 0xc0, !PT ;  /* 0x0000ffff27387812 */ /* 0x000fe400078ec0ff */
[----:B------:R-:W-:Y:S02]  /*2b6c0*/  SHF.R.U32.HI R39, RZ, 0x8, R182 ;  /* 0x00000008ff277819 */ /* 0x000fe400000116b6 */
[----:B------:R-:W-:Y:S02]  /*2b6d0*/  LOP3.LUT R70, R37, 0xffff, RZ, 0xc0, !PT ;  /* 0x0000ffff25467812 */ /* 0x000fe400078ec0ff */
[----:B------:R-:W-:Y:S02]  /*2b6e0*/  PRMT R49, R68, 0x3340, R33 ;  /* 0x0000334044317816 */ /* 0x000fe40000000021 */
[----:B------:R-:W-:-:S02]  /*2b6f0*/  SHF.R.U32.HI R33, RZ, 0x8, R55 ;  /* 0x00000008ff217819 */ /* 0x000fc40000011637 */
[----:B------:R-:W-:Y:S02]  /*2b700*/  SHF.R.U32.HI R37, RZ, 0x8, R74 ;  /* 0x00000008ff257819 */ /* 0x000fe4000001164a */
[----:B------:R-:W-:Y:S02]  /*2b710*/  LOP3.LUT R68, R27, 0xffff, RZ, 0xc0, !PT ;  /* 0x0000ffff1b447812 */ /* 0x000fe400078ec0ff */
[----:B------:R-:W-:Y:S02]  /*2b720*/  LOP3.LUT R72, R29, 0xffff, RZ, 0xc0, !PT ;  /* 0x0000ffff1d487812 */ /* 0x000fe400078ec0ff */
[----:B------:R-:W-:Y:S02]  /*2b730*/  LOP3.LUT R35, R35, 0xffff, RZ, 0xc0, !PT ;  /* 0x0000ffff23237812 */ /* 0x000fe400078ec0ff */
[----:B------:R-:W-:Y:S02]  /*2b740*/  SHF.R.U32.HI R23, RZ, 0x8, R23 ;  /* 0x00000008ff177819 */ /* 0x000fe40000011617 */
[----:B------:R-:W-:-:S02]  /*2b750*/  SHF.R.U32.HI R44, RZ, 0x8, R44 ;  /* 0x00000008ff2c7819 */ /* 0x000fc4000001162c */
[----:B------:R-:W-:Y:S02]  /*2b760*/  SHF.R.U32.HI R27, RZ, 0x8, R86 ;  /* 0x00000008ff1b7819 */ /* 0x000fe40000011656 */
[----:B------:R-:W-:Y:S02]  /*2b770*/  SHF.R.U32.HI R29, RZ, 0x8, R57 ;  /* 0x00000008ff1d7819 */ /* 0x000fe40000011639 */
[----:B------:R-:W-:Y:S02]  /*2b780*/  LOP3.LUT R39, R39, 0xffff, RZ, 0xc0, !PT ;  /* 0x0000ffff27277812 */ /* 0x000fe400078ec0ff */
[----:B------:R-:W-:Y:S02]  /*2b790*/  LOP3.LUT R74, R33, 0xffff, RZ, 0xc0, !PT ;  /* 0x0000ffff214a7812 */ /* 0x000fe400078ec0ff */
[----:B------:R-:W-:Y:S02]  /*2b7a0*/  LOP3.LUT R37, R37, 0xffff, RZ, 0xc0, !PT ;  /* 0x0000ffff25257812 */ /* 0x000fe400078ec0ff */
[----:B------:R-:W-:-:S02]  /*2b7b0*/  PRMT R35, R72, 0x3340, R35 ;  /* 0x0000334048237816 */ /* 0x000fc40000000023 */
[----:B------:R-:W-:Y:S02]  /*2b7c0*/  SHF.R.U32.HI R40, RZ, 0x8, R40 ;  /* 0x00000008ff287819 */ /* 0x000fe40000011628 */
[----:B------:R-:W-:Y:S02]  /*2b7d0*/  LOP3.LUT R23, R23, 0xffff, RZ, 0xc0, !PT ;  /* 0x0000ffff17177812 */ /* 0x000fe400078ec0ff */
[----:B------:R-:W-:Y:S02]  /*2b7e0*/  LOP3.LUT R44, R44, 0xffff, RZ, 0xc0, !PT ;  /* 0x0000ffff2c2c7812 */ /* 0x000fe400078ec0ff */
[----:B------:R-:W-:Y:S02]  /*2b7f0*/  LOP3.LUT R72, R27, 0xffff, RZ, 0xc0, !PT ;  /* 0x0000ffff1b487812 */ /* 0x000fe400078ec0ff */
[----:B------:R-:W-:Y:S02]  /*2b800*/  LOP3.LUT R29, R29, 0xffff, RZ, 0xc0, !PT ;  /* 0x0000ffff1d1d7812 */ /* 0x000fe400078ec0ff */
[----:B------:R-:W-:-:S02]  /*2b810*/  PRMT R51, R70, 0x3340, R39 ;  /* 0x0000334046337816 */ /* 0x000fc40000000027 */
[----:B------:R-:W-:Y:S02]  /*2b820*/  SHF.R.U32.HI R21, RZ, 0x8, R21 ;  /* 0x00000008ff157819 */ /* 0x000fe40000011615 */
[----:B------:R-:W-:Y:S02]  /*2b830*/  SHF.R.U32.HI R46, RZ, 0x8, R46 ;  /* 0x00000008ff2e7819 */ /* 0x000fe4000001162e */
[----:B------:R-:W-:Y:S02]  /*2b840*/  SHF.R.U32.HI R39, RZ, 0x8, R76 ;  /* 0x00000008ff277819 */ /* 0x000fe4000001164c */
[----:B------:R-:W-:Y:S02]  /*2b850*/  PRMT R74, R74, 0x3340, R37 ;  /* 0x000033404a4a7816 */ /* 0x000fe40000000025 */
[----:B------:R-:W-:Y:S02]  /*2b860*/  LOP3.LUT R40, R40, 0xffff, RZ, 0xc0, !PT ;  /* 0x0000ffff28287812 */ /* 0x000fe400078ec0ff */
[----:B------:R-:W-:-:S02]  /*2b870*/  PRMT R37, R23, 0x3340, R44 ;  /* 0x0000334017257816 */ /* 0x000fc4000000002c */
[----:B------:R-:W-:Y:S02]  /*2b880*/  PRMT R53, R72, 0x3340, R29 ;  /* 0x0000334048357816 */ /* 0x000fe4000000001d */
[----:B------:R-:W-:Y:S02]  /*2b890*/  SHF.R.U32.HI R33, RZ, 0x8, R108 ;  /* 0x00000008ff217819 */ /* 0x000fe4000001166c */
[----:B------:R-:W-:Y:S02]  /*2b8a0*/  SHF.R.U32.HI R23, RZ, 0x8, R94 ;  /* 0x00000008ff177819 */ /* 0x000fe4000001165e */
[----:B------:R-:W-:Y:S02]  /*2b8b0*/  SHF.R.U32.HI R27, RZ, 0x8, R100 ;  /* 0x00000008ff1b7819 */ /* 0x000fe40000011664 */
[----:B------:R-:W-:Y:S02]  /*2b8c0*/  SHF.R.U32.HI R29, RZ, 0x8, R59 ;  /* 0x00000008ff1d7819 */ /* 0x000fe4000001163b */
[----:B------:R-:W-:-:S02]  /*2b8d0*/  LOP3.LUT R21, R21, 0xffff, RZ, 0xc0, !PT ;  /* 0x0000ffff15157812 */ /* 0x000fc400078ec0ff */
[----:B------:R-:W-:Y:S02]  /*2b8e0*/  LOP3.LUT R46, R46, 0xffff, RZ, 0xc0, !PT ;  /* 0x0000ffff2e2e7812 */ /* 0x000fe400078ec0ff */
[----:B------:R-:W-:Y:S02]  /*2b8f0*/  LOP3.LUT R70, R39, 0xffff, RZ, 0xc0, !PT ;  /* 0x0000ffff27467812 */ /* 0x000fe400078ec0ff */
[----:B------:R-:W-:Y:S02]  /*2b900*/  PRMT R39, R40, 0x3340, R1 ;  /* 0x0000334028277816 */ /* 0x000fe40000000001 */
[----:B------:R-:W-:Y:S02]  /*2b910*/  LOP3.LUT R40, R33, 0xffff, RZ, 0xc0, !PT ;  /* 0x0000ffff21287812 */ /* 0x000fe400078ec0ff */
[----:B------:R-:W-:Y:S02]  /*2b920*/  LOP3.LUT R72, R23, 0xffff, RZ, 0xc0, !PT ;  /* 0x0000ffff17487812 */ /* 0x000fe400078ec0ff */
[----:B------:R-:W-:-:S02]  /*2b930*/  LOP3.LUT R44, R27, 0xffff, RZ, 0xc0, !PT ;  /* 0x0000ffff1b2c7812 */ /* 0x000fc400078ec0ff */
[----:B------:R-:W-:Y:S02]  /*2b940*/  LOP3.LUT R29, R29, 0xffff, RZ, 0xc0, !PT ;  /* 0x0000ffff1d1d7812 */ /* 0x000fe400078ec0ff */
[----:B------:R-:W-:Y:S02]  /*2b950*/  PRMT R33, R21, 0x3340, R46 ;  /* 0x0000334015217816 */ /* 0x000fe4000000002e */
[----:B------:R-:W-:Y:S02]  /*2b960*/  SHF.R.U32.HI R15, RZ, 0x8, R15 ;  /* 0x00000008ff0f7819 */ /* 0x000fe4000001160f */
[----:B------:R-:W-:Y:S02]  /*2b970*/  SHF.R.U32.HI R36, RZ, 0x8, R36 ;  /* 0x00000008ff247819 */ /* 0x000fe40000011624 */
[----:B------:R-:W-:Y:S02]  /*2b980*/  SHF.R.U32.HI R21, RZ, 0x8, R118 ;  /* 0x00000008ff157819 */ /* 0x000fe40000011676 */
[----:B------:R-:W-:-:S02]  /*2b990*/  SHF.R.U32.HI R23, RZ, 0x8, R61 ;  /* 0x00000008ff177819 */ /* 0x000fc4000001163d */
[----:B------:R-:W-:Y:S02]  /*2b9a0*/  PRMT R29, R44, 0x3340, R29 ;  /* 0x000033402c1d7816 */ /* 0x000fe4000000001d */
[----:B------:R-:W-:Y:S02]  /*2b9b0*/  LOP3.LUT R15, R15, 0xffff, RZ, 0xc0, !PT ;  /* 0x0000ffff0f0f7812 */ /* 0x000fe400078ec0ff */
[----:B------:R-:W-:Y:S02]  /*2b9c0*/  LOP3.LUT R36, R36, 0xffff, RZ, 0xc0, !PT ;  /* 0x0000ffff24247812 */ /* 0x000fe400078ec0ff */
[----:B------:R-:W-:Y:S02]  /*2b9d0*/  LOP3.LUT R44, R21, 0xffff, RZ, 0xc0, !PT ;  /* 0x0000ffff152c7812 */ /* 0x000fe400078ec0ff */
[----:B------:R-:W-:Y:S02]  /*2b9e0*/  LOP3.LUT R23, R23, 0xffff, RZ, 0xc0, !PT ;  /* 0x0000ffff17177812 */ /* 0x000fe400078ec0ff */
[----:B------:R-:W-:-:S02]  /*2b9f0*/  F2FP.SATFINITE.E4M3.F32.PACK_AB_MERGE_C R64, R65, R64, RZ ;  /* 0x000000404140723e */ /* 0x000fc400048070ff */
[----:B------:R-:W-:Y:S02]  /*2ba00*/  PRMT R27, R15, 0x3340, R36 ;  /* 0x000033400f1b7816 */ /* 0x000fe40000000024 */
[----:B------:R-:W-:Y:S02]  /*2ba10*/  SHF.R.U32.HI R6, RZ, 0x8, R6 ;  /* 0x00000008ff067819 */ /* 0x000fe40000011606 */
[----:B------:R-:W-:Y:S02]  /*2ba20*/  PRMT R36, R44, 0x3340, R23 ;  /* 0x000033402c247816 */ /* 0x000fe40000000017 */
[----:B------:R-:W-:Y:S02]  /*2ba30*/  LOP3.LUT R48, R48, 0xffff, RZ, 0xc0, !PT ;  /* 0x0000ffff30307812 */ /* 0x000fe400078ec0ff */
[----:B------:R-:W-:Y:S02]  /*2ba40*/  F2FP.SATFINITE.E4M3.F32.PACK_AB_MERGE_C R66, R67, R66, RZ ;  /* 0x000000424342723e */ /* 0x000fe400048070ff */
[----:B------:R-:W-:-:S02]  /*2ba50*/  LOP3.LUT R23, R64, 0xffff, RZ, 0xc0, !PT ;  /* 0x0000ffff40177812 */ /* 0x000fc400078ec0ff */
[----:B------:R-:W-:Y:S02]  /*2ba60*/  LOP3.LUT R15, R16, 0xffff, RZ, 0xc0, !PT ;  /* 0x0000ffff100f7812 */ /* 0x000fe400078ec0ff */
[----:B------:R-:W-:Y:S02]  /*2ba70*/  LOP3.LUT R18, R18, 0xffff, RZ, 0xc0, !PT ;  /* 0x0000ffff12127812 */ /* 0x000fe400078ec0ff */
[----:B------:R-:W-:Y:S02]  /*2ba80*/  LOP3.LUT R21, R34, 0xffff, RZ, 0xc0, !PT ;  /* 0x0000ffff22157812 */ /* 0x000fe400078ec0ff */
[----:B------:R-:W-:Y:S02]  /*2ba90*/  LOP3.LUT R16, R6, 0xffff, RZ, 0xc0, !PT ;  /* 0x0000ffff06107812 */ /* 0x000fe400078ec0ff */
[----:B------:R-:W-:Y:S02]  /*2baa0*/  LOP3.LUT R50, R50, 0xffff, RZ, 0xc0, !PT ;  /* 0x0000ffff32327812 */ /* 0x000fe400078ec0ff */
[----:B------:R-:W-:-:S02]  /*2bab0*/  PRMT R6, R7, 0x4210, R48 ;  /* 0x0000421007067816 */ /* 0x000fc40000000030 */
[----:B------:R-:W-:Y:S02]  /*2bac0*/  LOP3.LUT R66, R66, 0xffff, RZ, 0xc0, !PT ;  /* 0x0000ffff42427812 */ /* 0x000fe400078ec0ff */
[----:B------:R-:W-:Y:S02]  /*2bad0*/  PRMT R7, R8, 0x4210, R23 ;  /* 0x0000421008077816 */ /* 0x000fe40000000017 */
[----:B------:R-:W-:Y:S02]  /*2bae0*/  PRMT R8, R9, 0x4210, R18 ;  /* 0x0000421009087816 */ /* 0x000fe40000000012 */
[--C-:B------:R-:W-:Y:S02]  /*2baf0*/  PRMT R52, R52, 0x3340, R1.reuse ;  /* 0x0000334034347816 */ /* 0x100fe40000000001 */
[----:B------:R-:W-:Y:S02]  /*2bb00*/  PRMT R58, R58, 0x3340, R1 ;  /* 0x000033403a3a7816 */ /* 0x000fe40000000001 */
[----:B------:R-:W-:-:S02]  /*2bb10*/  PRMT R9, R10, 0x4210, R21 ;  /* 0x000042100a097816 */ /* 0x000fc40000000015 */
[--C-:B------:R-:W-:Y:S02]  /*2bb20*/  PRMT R54, R54, 0x3340, R1.reuse ;  /* 0x0000334036367816 */ /* 0x100fe40000000001 */
[--C-:B------:R-:W-:Y:S02]  /*2bb30*/  PRMT R56, R56, 0x3340, R1.reuse ;  /* 0x0000334038387816 */ /* 0x100fe40000000001 */
[--C-:B------:R-:W-:Y:S02]  /*2bb40*/  PRMT R60, R60, 0x3340, R1.reuse ;  /* 0x000033403c3c7816 */ /* 0x100fe40000000001 */
[--C-:B------:R-:W-:Y:S02]  /*2bb50*/  PRMT R62, R62, 0x3340, R1.reuse ;  /* 0x000033403e3e7816 */ /* 0x100fe40000000001 */
[----:B------:R-:W-:Y:S02]  /*2bb60*/  PRMT R68, R68, 0x3340, R1 ;  /* 0x0000334044447816 */ /* 0x000fe40000000001 */
[----:B------:R-:W-:-:S02]  /*2bb70*/  PRMT R10, R11, 0x4210, R50 ;  /* 0x000042100b0a7816 */ /* 0x000fc40000000032 */
[----:B------:R-:W-:Y:S02]  /*2bb80*/  PRMT R11, R13, 0x4210, R66 ;  /* 0x000042100d0b7816 */ /* 0x000fe40000000042 */
[----:B------:R-:W-:Y:S02]  /*2bb90*/  LOP3.LUT R32, R32, 0xffff, RZ, 0xc0, !PT ;  /* 0x0000ffff20207812 */ /* 0x000fe400078ec0ff */
[----:B------:R-:W-:Y:S02]  /*2bba0*/  PRMT R19, R19, 0x5410, R52 ;  /* 0x0000541013137816 */ /* 0x000fe40000000034 */
[----:B------:R-:W-:Y:S02]  /*2bbb0*/  PRMT R45, R45, 0x5410, R58 ;  /* 0x000054102d2d7816 */ /* 0x000fe4000000003a */
[----:B------:R-:W-:Y:S02]  /*2bbc0*/  PRMT R14, R14, 0x5410, R17 ;  /* 0x000054100e0e7816 */ /* 0x000fe40000000011 */
[----:B------:R-:W-:-:S02]  /*2bbd0*/  PRMT R41, R41, 0x5410, R54 ;  /* 0x0000541029297816 */ /* 0x000fc40000000036 */
[----:B------:R-:W-:Y:S02]  /*2bbe0*/  PRMT R56, R43, 0x5410, R56 ;  /* 0x000054102b387816 */ /* 0x000fe40000000038 */
[----:B------:R-:W-:Y:S02]  /*2bbf0*/  PRMT R60, R47, 0x5410, R60 ;  /* 0x000054102f3c7816 */ /* 0x000fe4000000003c */
[----:B------:R-:W-:Y:S02]  /*2bc00*/  PRMT R49, R49, 0x5410, R62 ;  /* 0x0000541031317816 */ /* 0x000fe4000000003e */
[----:B------:R-:W-:Y:S01]  /*2bc10*/  PRMT R51, R51, 0x5410, R68 ;  /* 0x0000541033337816 */ /* 0x000fe20000000044 */
[----:B0-----:R0:W-:Y:S01]  /*2bc20*/  STS.128 [R151+0x800], R8 ;  /* 0x0008000897007388 */ /* 0x0011e20000000c00 */
[----:B------:R-:W-:Y:S02]  /*2bc30*/  PRMT R13, R16, 0x3340, R1 ;  /* 0x00003340100d7816 */ /* 0x000fe40000000001 */
[----:B------:R-:W-:-:S02]  /*2bc40*/  PRMT R16, R45, 0x5210, R18 ;  /* 0x000052102d107816 */ /* 0x000fc40000000012 */
[----:B------:R-:W-:Y:S02]  /*2bc50*/  PRMT R4, R4, 0x4210, R15 ;  /* 0x0000421004047816 */ /* 0x000fe4000000000f */
[----:B------:R-:W-:Y:S02]  /*2bc60*/  PRMT R5, R5, 0x4210, R32 ;  /* 0x0000421005057816 */ /* 0x000fe40000000020 */
[----:B------:R-:W-:Y:S02]  /*2bc70*/  PRMT R17, R60, 0x5210, R21 ;  /* 0x000052103c117816 */ /* 0x000fe40000000015 */
[----:B------:R-:W-:Y:S02]  /*2bc80*/  PRMT R18, R49, 0x5210, R50 ;  /* 0x0000521031127816 */ /* 0x000fe40000000032 */
[----:B0-----:R-:W-:Y:S02]  /*2bc90*/  PRMT R9, R19, 0x5210, R32 ;  /* 0x0000521013097816 */ /* 0x001fe40000000020 */
[----:B------:R-:W-:-:S02]  /*2bca0*/  PRMT R8, R14, 0x5210, R15 ;  /* 0x000052100e087816 */ /* 0x000fc4000000000f */
[----:B------:R-:W-:Y:S02]  /*2bcb0*/  PRMT R10, R41, 0x5210, R48 ;  /* 0x00005210290a7816 */ /* 0x000fe40000000030 */
[----:B------:R-:W-:Y:S01]  /*2bcc0*/  PRMT R11, R56, 0x5210, R23 ;  /* 0x00005210380b7816 */ /* 0x000fe20000000017 */
[----:B------:R0:W-:Y:S01]  /*2bcd0*/  STS.128 [R151], R4 ;  /* 0x0000000497007388 */ /* 0x0001e20000000c00 */
[----:B------:R-:W-:Y:S01]  /*2bce0*/  PRMT R19, R51, 0x5210, R66 ;  /* 0x0000521033137816 */ /* 0x000fe20000000042 */
[----:B------:R-:W1:Y:S02]  /*2bcf0*/  LDC R21, c[0x0][0x3b8] ;  /* 0x0000ee00ff157b82 */ /* 0x000e640000000800 */
[----:B------:R2:W-:Y:S04]  /*2bd00*/  STS.128 [R151+0x400], R8 ;  /* 0x0004000897007388 */ /* 0x0005e80000000c00 */
[----:B------:R-:W-:Y:S01]  /*2bd10*/  STS.128 [R151+0xc00], R16 ;  /* 0x000c001097007388 */ /* 0x000fe20000000c00 */
[----:B------:R-:W-:-:S04]  /*2bd20*/  SHF.R.U32.HI R26, RZ, 0x8, R26 ;  /* 0x00000008ff1a7819 */ /* 0x000fc8000001161a */
[----:B------:R-:W-:Y:S02]  /*2bd30*/  LOP3.LUT R26, R26, 0xffff, RZ, 0xc0, !PT ;  /* 0x0000ffff1a1a7812 */ /* 0x000fe400078ec0ff */
[----:B------:R-:W-:Y:S02]  /*2bd40*/  F2FP.SATFINITE.E4M3.F32.PACK_AB_MERGE_C R80, R81, R80, RZ ;  /* 0x000000505150723e */ /* 0x000fe400048070ff */
[----:B------:R-:W-:Y:S02]  /*2bd50*/  F2FP.SATFINITE.E4M3.F32.PACK_AB_MERGE_C R112, R113, R112, RZ ;  /* 0x000000707170723e */ /* 0x000fe400048070ff */
[--C-:B------:R-:W-:Y:S02]  /*2bd60*/  PRMT R26, R26, 0x3340, R1.reuse ;  /* 0x000033401a1a7816 */ /* 0x100fe40000000001 */
[----:B------:R-:W-:Y:S02]  /*2bd70*/  F2FP.SATFINITE.E4M3.F32.PACK_AB_MERGE_C R96, R97, R96, RZ ;  /* 0x000000606160723e */ /* 0x000fe400048070ff */
[----:B------:R-:W-:-:S02]  /*2bd80*/  PRMT R70, R70, 0x3340, R1 ;  /* 0x0000334046467816 */ /* 0x000fc40000000001 */
[----:B------:R-:W-:Y:S02]  /*2bd90*/  PRMT R40, R40, 0x3340, R1 ;  /* 0x0000334028287816 */ /* 0x000fe40000000001 */
[----:B------:R-:W-:Y:S02]  /*2bda0*/  PRMT R44, R33, 0x5410, R26 ;  /* 0x00005410212c7816 */ /* 0x000fe4000000001a */
[----:B0-----:R-:W-:Y:S02]  /*2bdb0*/  LOP3.LUT R5, R80, 0xffff, RZ, 0xc0, !PT ;  /* 0x0000ffff50057812 */ /* 0x001fe400078ec0ff */
[----:B--2---:R-:W-:Y:S02]  /*2bdc0*/  LOP3.LUT R9, R112, 0xffff, RZ, 0xc0, !PT ;  /* 0x0000ffff70097812 */ /* 0x004fe400078ec0ff */
[----:B------:R-:W-:Y:S02]  /*2bdd0*/  PRMT R70, R35, 0x5410, R70 ;  /* 0x0000541023467816 */ /* 0x000fe40000000046 */
[----:B------:R-:W-:-:S02]  /*2bde0*/  PRMT R34, R29, 0x5410, R40 ;  /* 0x000054101d227816 */ /* 0x000fc40000000028 */
[----:B------:R-:W-:Y:S01]  /*2bdf0*/  LOP3.LUT R23, R157, 0xff0, RZ, 0xc0, !PT ;  /* 0x00000ff09d177812 */ /* 0x000fe200078ec0ff */
[----:B------:R-:W-:Y:S01]  /*2be00*/  BAR.SYNC.DEFER_BLOCKING 0x0 ;  /* 0x0000000000007b1d */ /* 0x000fe20000010000 */
[----:B------:R-:W-:Y:S02]  /*2be10*/  LOP3.LUT R33, R96, 0xffff, RZ, 0xc0, !PT ;  /* 0x0000ffff60217812 */ /* 0x000fe400078ec0ff */
[----:B------:R-:W-:Y:S02]  /*2be20*/  PRMT R74, R74, 0x5410, R39 ;  /* 0x000054104a4a7816 */ /* 0x000fe40000000027 */
[----:B------:R-:W-:Y:S02]  /*2be30*/  PRMT R39, R36, 0x5410, R13 ;  /* 0x0000541024277816 */ /* 0x000fe4000000000d */
[--C-:B------:R-:W-:Y:S02]  /*2be40*/  PRMT R28, R28, 0x4210, R5.reuse ;  /* 0x000042101c1c7816 */ /* 0x100fe40000000005 */
[----:B------:R-:W-:-:S02]  /*2be50*/  PRMT R32, R70, 0x5210, R5 ;  /* 0x0000521046207816 */ /* 0x000fc40000000005 */
[----:B------:R-:W-:Y:S02]  /*2be60*/  PRMT R29, R12, 0x4210, R33 ;  /* 0x000042100c1d7816 */ /* 0x000fe40000000021 */
[--C-:B------:R-:W-:Y:S02]  /*2be70*/  PRMT R30, R30, 0x4210, R9.reuse ;  /* 0x000042101e1e7816 */ /* 0x100fe40000000009 */
[----:B------:R-:W-:Y:S01]  /*2be80*/  PRMT R34, R34, 0x5210, R9 ;  /* 0x0000521022227816 */ /* 0x000fe20000000009 */
[----:B------:R-:W0:Y:S04]  /*2be90*/  LDS.128 R4, [R23+UR9] ;  /* 0x0000000917047984 */ /* 0x000e280008000c00 */
[----:B------:R-:W-:Y:S04]  /*2bea0*/  LDS.128 R16, [R23+UR9+0x1000] ;  /* 0x0010000917107984 */ /* 0x000fe80008000c00 */
[----:B------:R-:W-:Y:S04]  /*2beb0*/  LDS.128 R8, [R157+UR9+0x3000] ;  /* 0x003000099d087984 */ /* 0x000fe80008000c00 */
[----:B------:R-:W-:Y:S01]  /*2bec0*/  LDS.128 R12, [R23+UR9+0x2000] ;  /* 0x00200009170c7984 */ /* 0x000fe20008000c00 */
[----:B------:R-:W-:-:S02]  /*2bed0*/  SHF.R.U32.HI R38, RZ, 0x8, R38 ;  /* 0x00000008ff267819 */ /* 0x000fc40000011626 */
[----:B------:R-:W-:Y:S02]  /*2bee0*/  F2FP.SATFINITE.E4M3.F32.PACK_AB_MERGE_C R128, R129, R128, RZ ;  /* 0x000000808180723e */ /* 0x000fe400048070ff */
[----:B------:R-:W-:Y:S02]  /*2bef0*/  SHF.R.U32.HI R42, RZ, 0x8, R42 ;  /* 0x00000008ff2a7819 */ /* 0x000fe4000001162a */
[----:B------:R-:W-:Y:S02]  /*2bf00*/  LOP3.LUT R38, R38, 0xffff, RZ, 0xc0, !PT ;  /* 0x0000ffff26267812 */ /* 0x000fe400078ec0ff */
[----:B------:R-:W-:Y:S02]  /*2bf10*/  LOP3.LUT R42, R42, 0xffff, RZ, 0xc0, !PT ;  /* 0x0000ffff2a2a7812 */ /* 0x000fe400078ec0ff */
[----:B------:R-:W-:Y:S02]  /*2bf20*/  LOP3.LUT R128, R128, 0xffff, RZ, 0xc0, !PT ;  /* 0x0000ffff80807812 */ /* 0x000fe400078ec0ff */
[----:B------:R-:W-:-:S02]  /*2bf30*/  PRMT R38, R38, 0x3340, R1 ;  /* 0x0000334026267816 */ /* 0x000fc40000000001 */
[----:B------:R-:W-:Y:S02]  /*2bf40*/  PRMT R42, R42, 0x3340, R1 ;  /* 0x000033402a2a7816 */ /* 0x000fe40000000001 */
[----:B------:R-:W-:Y:S01]  /*2bf50*/  PRMT R31, R31, 0x4210, R128 ;  /* 0x000042101f1f7816 */ /* 0x000fe20000000080 */
[----:B------:R-:W-:Y:S01]  /*2bf60*/  BAR.SYNC.DEFER_BLOCKING 0x0 ;  /* 0x0000000000007b1d */ /* 0x000fe20000010000 */
[----:B------:R-:W-:Y:S02]  /*2bf70*/  F2FP.SATFINITE.E4M3.F32.PACK_AB_MERGE_C R98, R99, R98, RZ ;  /* 0x000000626362723e */ /* 0x000fe400048070ff */
[----:B------:R-:W-:Y:S02]  /*2bf80*/  PRMT R27, R27, 0x5410, R38 ;  /* 0x000054101b1b7816 */ /* 0x000fe40000000026 */
[----:B------:R-:W-:Y:S02]  /*2bf90*/  F2FP.SATFINITE.E4M3.F32.PACK_AB_MERGE_C R82, R83, R82, RZ ;  /* 0x000000525352723e */ /* 0x000fe400048070ff */
[----:B------:R-:W-:-:S02]  /*2bfa0*/  F2FP.SATFINITE.E4M3.F32.PACK_AB_MERGE_C R114, R115, R114, RZ ;  /* 0x000000727372723e */ /* 0x000fc400048070ff */
[----:B------:R-:W-:Y:S02]  /*2bfb0*/  F2FP.SATFINITE.E4M3.F32.PACK_AB_MERGE_C R130, R131, R130, RZ ;  /* 0x000000828382723e */ /* 0x000fe400048070ff */
[----:B------:R-:W-:Y:S02]  /*2bfc0*/  PRMT R72, R72, 0x3340, R1 ;  /* 0x0000334048487816 */ /* 0x000fe40000000001 */
[----:B------:R-:W-:Y:S02]  /*2bfd0*/  PRMT R42, R37, 0x5410, R42 ;  /* 0x00005410252a7816 */ /* 0x000fe4000000002a */
[----:B------:R-:W-:Y:S02]  /*2bfe0*/  PRMT R35, R27, 0x5210, R128 ;  /* 0x000052101b237816 */ /* 0x000fe40000000080 */
[----:B------:R-:W-:Y:S02]  /*2bff0*/  LOP3.LUT R37, R98, 0xffff, RZ, 0xc0, !PT ;  /* 0x0000ffff62257812 */ /* 0x000fe400078ec0ff */
[----:B------:R-:W-:-:S02]  /*2c000*/  PRMT R72, R53, 0x5410, R72 ;  /* 0x0000541035487816 */ /* 0x000fc40000000048 */
[----:B------:R-:W-:Y:S02]  /*2c010*/  LOP3.LUT R27, R82, 0xffff, RZ, 0xc0, !PT ;  /* 0x0000ffff521b7812 */ /* 0x000fe400078ec0ff */
[----:B------:R-:W-:Y:S01]  /*2c020*/  LOP3.LUT R130, R130, 0xffff, RZ, 0xc0, !PT ;  /* 0x0000ffff82827812 */ /* 0x000fe200078ec0ff */
[----:B------:R2:W-:Y:S01]  /*2c030*/  STS.128 [R151], R28 ;  /* 0x0000001c97007388 */ /* 0x0005e20000000c00 */
[----:B------:R-:W-:Y:S02]  /*2c040*/  PRMT R33, R42, 0x5210, R33 ;  /* 0x000052102a217816 */ /* 0x000fe40000000021 */
[----:B------:R-:W-:Y:S02]  /*2c050*/  PRMT R41, R24, 0x4210, R37 ;  /* 0x0000421018297816 */ /* 0x000fe40000000025 */
[--C-:B------:R-:W-:Y:S02]  /*2c060*/  PRMT R40, R20, 0x4210, R27.reuse ;  /* 0x0000421014287816 */ /* 0x100fe4000000001b */
[----:B------:R-:W-:-:S02]  /*2c070*/  PRMT R36, R74, 0x5210, R27 ;  /* 0x000052104a247816 */ /* 0x000fc4000000001b */
[----:B------:R-:W-:Y:S02]  /*2c080*/  PRMT R37, R72, 0x5210, R37 ;  /* 0x0000521048257816 */ /* 0x000fe40000000025 */
[--C-:B------:R-:W-:Y:S02]  /*2c090*/  PRMT R43, R25, 0x4210, R130.reuse ;  /* 0x00004210192b7816 */ /* 0x100fe40000000082 */
[----:B--2---:R-:W-:Y:S02]  /*2c0a0*/  LOP3.LUT R29, R114, 0xffff, RZ, 0xc0, !PT ;  /* 0x0000ffff721d7812 */ /* 0x004fe400078ec0ff */
[----:B------:R-:W-:Y:S02]  /*2c0b0*/  PRMT R39, R39, 0x5210, R130 ;  /* 0x0000521027277816 */ /* 0x000fe40000000082 */
[--C-:B------:R-:W-:Y:S02]  /*2c0c0*/  PRMT R42, R22, 0x4210, R29.reuse ;  /* 0x00004210162a7816 */ /* 0x100fe4000000001d */
[----:B------:R-:W-:Y:S01]  /*2c0d0*/  PRMT R38, R44, 0x5210, R29 ;  /* 0x000052102c267816 */ /* 0x000fe2000000001d */
[----:B------:R0:W-:Y:S04]  /*2c0e0*/  STS.128 [R151+0x400], R32 ;  /* 0x0004002097007388 */ /* 0x0001e80000000c00 */
[----:B------:R-:W-:Y:S04]  /*2c0f0*/  STS.128 [R151+0x800], R40 ;  /* 0x0008002897007388 */ /* 0x000fe80000000c00 */
[----:B------:R-:W-:Y:S01]  /*2c100*/  STS.128 [R151+0xc00], R36 ;  /* 0x000c002497007388 */ /* 0x000fe20000000c00 */
[C---:B------:R-:W-:Y:S01]  /*2c110*/  IMAD R26, R167.reuse, UR4, RZ ;  /* 0x00000004a71a7c24 */ /* 0x040fe2000f8e02ff */
[----:B------:R-:W-:Y:S01]  /*2c120*/  ISETP.GE.AND P0, PT, R167, UR14, PT ;  /* 0x0000000ea7007c0c */ /* 0x000fe2000bf06270 */
[----:B-1----:R-:W-:Y:S01]  /*2c130*/  IMAD R27, R159, R21, RZ ;  /* 0x000000159f1b7224 */ /* 0x002fe200078e02ff */
[----:B------:R-:W1:Y:S01]  /*2c140*/  LDCU UR4, c[0x0][0x39c] ;  /* 0x00007380ff0477ac */ /* 0x000e620008000800 */
[----:B------:R-:W-:Y:S01]  /*2c150*/  BAR.SYNC.DEFER_BLOCKING 0x0 ;  /* 0x0000000000007b1d */ /* 0x000fe20000010000 */
[----:B------:R-:W-:-:S02]  /*2c160*/  IADD3 R20, P1, PT, R26, UR12, RZ ;  /* 0x0000000c1a147c10 */ /* 0x000fc4000ff3e0ff */
[----:B------:R-:W-:Y:S02]  /*2c170*/  ISETP.LT.AND P2, PT, R159, UR15, !P0 ;  /* 0x0000000f9f007c0c */ /* 0x000fe4000c741270 */
[----:B------:R-:W-:Y:S02]  /*2c180*/  LEA.HI.X.SX32 R22, R26, UR13, 0x1, P1 ;  /* 0x0000000d1a167c11 */ /* 0x000fe400088f0eff */
[C---:B------:R-:W-:Y:S01]  /*2c190*/  IADD3 R24, P3, PT, R27.reuse, R20, RZ ;  /* 0x000000141b187210 */ /* 0x040fe20007f7e0ff */
[----:B------:R-:W-:Y:S01]  /*2c1a0*/  IMAD R29, R150, R21, RZ ;  /* 0x00000015961d7224 */ /* 0x000fe200078e02ff */
[----:B0-----:R-:W-:Y:S02]  /*2c1b0*/  PRMT R35, R4, 0x7770, RZ ;  /* 0x0000777004237816 */ /* 0x001fe400000000ff */
[----:B------:R-:W-:Y:S02]  /*2c1c0*/  LEA.HI.X.SX32 R25, R27, R22, 0x1, P3 ;  /* 0x000000161b197211 */ /* 0x000fe400018f0eff */
[----:B------:R-:W-:-:S02]  /*2c1d0*/  ISETP.LT.AND P1, PT, R150, UR15, !P0 ;  /* 0x0000000f96007c0c */ /* 0x000fc4000c721270 */
[C---:B------:R-:W-:Y:S02]  /*2c1e0*/  IADD3 R26, P3, PT, R29.reuse, R20, RZ ;  /* 0x000000141d1a7210 */ /* 0x040fe40007f7e0ff */
[----:B------:R-:W-:Y:S02]  /*2c1f0*/  PRMT R33, R4, 0x7771, RZ ;  /* 0x0000777104217816 */ /* 0x000fe400000000ff */
[----:B------:R-:W-:Y:S01]  /*2c200*/  LEA.HI.X.SX32 R27, R29, R22, 0x1, P3 ;  /* 0x000000161d1b7211 */ /* 0x000fe200018f0eff */
[----:B------:R0:W-:Y:S01]  /*2c210*/  @P2 STG.E.U8 desc[UR22][R24.64], R35 ;  /* 0x0000002318002986 */ /* 0x0001e2000c101116 */
[C---:B------:R-:W-:Y:S01]  /*2c220*/  ISETP.LT.AND P2, PT, R149.reuse, UR15, !P0 ;  /* 0x0000000f95007c0c */ /* 0x040fe2000c741270 */
[-C--:B------:R-:W-:Y:S01]  /*2c230*/  IMAD R149, R149, R21.reuse, RZ ;  /* 0x0000001595957224 */ /* 0x080fe200078e02ff */
[C---:B------:R-:W-:Y:S01]  /*2c240*/  ISETP.LT.AND P3, PT, R163.reuse, UR15, !P0 ;  /* 0x0000000fa3007c0c */ /* 0x040fe2000c761270 */
[----:B------:R-:W-:Y:S02]  /*2c250*/  IMAD R163, R163, R21, RZ ;  /* 0x00000015a3a37224 */ /* 0x000fe400078e02ff */
[----:B------:R2:W-:Y:S01]  /*2c260*/  @P1 STG.E.U8 desc[UR22][R26.64], R33 ;  /* 0x000000211a001986 */ /* 0x0005e2000c101116 */
[----:B------:R-:W-:-:S02]  /*2c270*/  IADD3 R28, P4, PT, R149, R20, RZ ;  /* 0x00000014951c7210 */ /* 0x000fc40007f9e0ff */
[C---:B------:R-:W-:Y:S01]  /*2c280*/  ISETP.LT.AND P1, PT, R148.reuse, UR15, !P0 ;  /* 0x0000000f94007c0c */ /* 0x040fe2000c721270 */
[----:B0-----:R-:W-:Y:S01]  /*2c290*/  IMAD R25, R148, R21, RZ ;  /* 0x0000001594197224 */ /* 0x001fe200078e02ff */
[----:B------:R-:W-:Y:S02]  /*2c2a0*/  IADD3 R30, P5, PT, R163, R20, RZ ;  /* 0x00000014a31e7210 */ /* 0x000fe40007fbe0ff */
[----:B------:R-:W-:Y:S02]  /*2c2b0*/  LEA.HI.X.SX32 R29, R149, R22, 0x1, P4 ;  /* 0x00000016951d7211 */ /* 0x000fe400020f0eff */
[C---:B------:R-:W-:Y:S02]  /*2c2c0*/  PRMT R37, R4.reuse, 0x7772, RZ ;  /* 0x0000777204257816 */ /* 0x040fe400000000ff */
[----:B------:R-:W-:Y:S02]  /*2c2d0*/  IADD3 R24, P4, PT, R25, R20, RZ ;  /* 0x0000001419187210 */ /* 0x000fe40007f9e0ff */
[----:B------:R-:W-:Y:S01]  /*2c2e0*/  LEA.HI.X.SX32 R31, R163, R22, 0x1, P5 ;  /* 0x00000016a31f7211 */ /* 0x000fe200028f0eff */
[----:B------:R0:W-:Y:S01]  /*2c2f0*/  @P2 STG.E.U8 desc[UR22][R28.64], R37 ;  /* 0x000000251c002986 */ /* 0x0001e2000c101116 */
[----:B------:R-:W-:-:S02]  /*2c300*/  PRMT R35, R4, 0x7773, RZ ;  /* 0x0000777304237816 */ /* 0x000fc400000000ff */
[C---:B------:R-:W-:Y:S01]  /*2c310*/  ISETP.LT.AND P2, PT, R147.reuse, UR15, !P0 ;  /* 0x0000000f93007c0c */ /* 0x040fe2000c741270 */
[-C--:B------:R-:W-:Y:S01]  /*2c320*/  IMAD R147, R147, R21.reuse, RZ ;  /* 0x0000001593937224 */ /* 0x080fe200078e02ff */
[----:B------:R-:W-:Y:S02]  /*2c330*/  LEA.HI.X.SX32 R25, R25, R22, 0x1, P4 ;  /* 0x0000001619197211 */ /* 0x000fe400020f0eff */
[----:B--2---:R-:W-:Y:S01]  /*2c340*/  PRMT R33, R5, 0x7770, RZ ;  /* 0x0000777005217816 */ /* 0x004fe200000000ff */
[----:B------:R2:W-:Y:S01]  /*2c350*/  @P3 STG.E.U8 desc[UR22][R30.64], R35 ;  /* 0x000000231e003986 */ /* 0x0005e2000c101116 */
[C---:B------:R-:W-:Y:S01]  /*2c360*/  ISETP.LT.AND P3, PT, R143.reuse, UR15, !P0 ;  /* 0x0000000f8f007c0c */ /* 0x040fe2000c761270 */
[----:B------:R-:W-:Y:S01]  /*2c370*/  IMAD R143, R143, R21, RZ ;  /* 0x000000158f8f7224 */ /* 0x000fe200078e02ff */
[----:B------:R-:W-:Y:S01]  /*2c380*/  IADD3 R26, P4, PT, R147, R20, RZ ;  /* 0x00000014931a7210 */ /* 0x000fe20007f9e0ff */
[----:B------:R1:W-:Y:S01]  /*2c390*/  @P1 STG.E.U8 desc[UR22][R24.64], R33 ;  /* 0x0000002118001986 */ /* 0x0003e2000c101116 */
[----:B------:R-:W-:-:S02]  /*2c3a0*/  ISETP.LT.AND P1, PT, R162, UR15, !P0 ;  /* 0x0000000fa2007c0c */ /* 0x000fc4000c721270 */
[----:B0-----:R-:W-:Y:S01]  /*2c3b0*/  IADD3 R28, P5, PT, R143, R20, RZ ;  /* 0x000000148f1c7210 */ /* 0x001fe20007fbe0ff */
[-C--:B--2---:R-:W-:Y:S01]  /*2c3c0*/  IMAD R31, R162, R21.reuse, RZ ;  /* 0x00000015a21f7224 */ /* 0x084fe200078e02ff */
[----:B------:R-:W-:Y:S02]  /*2c3d0*/  LEA.HI.X.SX32 R27, R147, R22, 0x1, P4 ;  /* 0x00000016931b7211 */ /* 0x000fe400020f0eff */
[----:B------:R-:W-:Y:S02]  /*2c3e0*/  PRMT R39, R5, 0x7771, RZ ;  /* 0x0000777105277816 */ /* 0x000fe400000000ff */
[----:B------:R-:W-:Y:S02]  /*2c3f0*/  IADD3 R30, P4, PT, R31, R20, RZ ;  /* 0x000000141f1e7210 */ /* 0x000fe40007f9e0ff */
[-C--:B------:R-:W-:Y:S02]  /*2c400*/  LEA.HI.X.SX32 R29, R143, R22.reuse, 0x1, P5 ;  /* 0x000000168f1d7211 */ /* 0x080fe400028f0eff */
[----:B------:R-:W-:Y:S01]  /*2c410*/  PRMT R37, R5, 0x7772, RZ ;  /* 0x0000777205257816 */ /* 0x000fe200000000ff */
[----:B------:R-:W-:Y:S01]  /*2c420*/  @P2 STG.E.U8 desc[UR22][R26.64], R39 ;  /* 0x000000271a002986 */ /* 0x000fe2000c101116 */
[----:B------:R-:W-:Y:S01]  /*2c430*/  LEA.HI.X.SX32 R31, R31, R22, 0x1, P4 ;  /* 0x000000161f1f7211 */ /* 0x000fe200020f0eff */
[----:B-1----:R-:W-:Y:S01]  /*2c440*/  IMAD R25, R146, R21, RZ ;  /* 0x0000001592197224 */ /* 0x002fe200078e02ff */
[----:B------:R-:W-:-:S02]  /*2c450*/  PRMT R35, R5, 0x7773, RZ ;  /* 0x0000777305237816 */ /* 0x000fc400000000ff */
[----:B------:R-:W-:Y:S01]  /*2c460*/  ISETP.LT.AND P2, PT, R146, UR15, !P0 ;  /* 0x0000000f92007c0c */ /* 0x000fe2000c741270 */
[----:B------:R0:W-:Y:S01]  /*2c470*/  @P3 STG.E.U8 desc[UR22][R28.64], R37 ;  /* 0x000000251c003986 */ /* 0x0001e2000c101116 */
[CC--:B------:R-:W-:Y:S01]  /*2c480*/  IMAD R33, R144.reuse, R21.reuse, RZ ;  /* 0x0000001590217224 */ /* 0x0c0fe200078e02ff */
[----:B------:R-:W-:Y:S02]  /*2c490*/  ISETP.LT.AND P3, PT, R144, UR15, !P0 ;  /* 0x0000000f90007c0c */ /* 0x000fe4000c761270 */
[----:B------:R1:W-:Y:S01]  /*2c4a0*/  @P1 STG.E.U8 desc[UR22][R30.64], R35 ;  /* 0x000000231e001986 */ /* 0x0003e2000c101116 */
[-C--:B------:R-:W-:Y:S02]  /*2c4b0*/  IADD3 R4, P4, PT, R25, R20.reuse, RZ ;  /* 0x0000001419047210 */ /* 0x080fe40007f9e0ff */
[C---:B------:R-:W-:Y:S01]  /*2c4c0*/  ISETP.LT.AND P1, PT, R145.reuse, UR15, !P0 ;  /* 0x0000000f91007c0c */ /* 0x040fe2000c721270 */
[----:B------:R-:W-:Y:S01]  /*2c4d0*/  IMAD R145, R145, R21, RZ ;  /* 0x0000001591917224 */ /* 0x000fe200078e02ff */
[----:B------:R-:W-:-:S02]  /*2c4e0*/  IADD3 R24, P5, PT, R33, R20, RZ ;  /* 0x0000001421187210 */ /* 0x000fc40007fbe0ff */
[----:B------:R-:W-:Y:S02]  /*2c4f0*/  LEA.HI.X.SX32 R5, R25, R22, 0x1, P4 ;  /* 0x0000001619057211 */ /* 0x000fe400020f0eff */
[C---:B0-----:R-:W-:Y:S02]  /*2c500*/  PRMT R37, R6.reuse, 0x7770, RZ ;  /* 0x0000777006257816 */ /* 0x041fe400000000ff */
[----:B------:R-:W-:Y:S02]  /*2c510*/  IADD3 R28, P4, PT, R145, R20, RZ ;  /* 0x00000014911c7210 */ /* 0x000fe40007f9e0ff */
[-C--:B------:R-:W-:Y:S01]  /*2c520*/  LEA.HI.X.SX32 R25, R33, R22.reuse, 0x1, P5 ;  /* 0x0000001621197211 */ /* 0x080fe200028f0eff */
[----:B------:R0:W-:Y:S01]  /*2c530*/  @P2 STG.E.U8 desc[UR22][R4.64], R37 ;  /* 0x0000002504002986 */ /* 0x0001e2000c101116 */
[----:B------:R-:W-:Y:S02]  /*2c540*/  PRMT R27, R6, 0x7771, RZ ;  /* 0x00007771061b7816 */ /* 0x000fe400000000ff */
[C---:B------:R-:W-:Y:S01]  /*2c550*/  ISETP.LT.AND P2, PT, R161.reuse, UR15, !P0 ;  /* 0x0000000fa1007c0c */ /* 0x040fe2000c741270 */
[----:B------:R-:W-:Y:S01]  /*2c560*/  IMAD R161, R161, R21, RZ ;  /* 0x00000015a1a17224 */ /* 0x000fe200078e02ff */
[----:B------:R-:W-:-:S02]  /*2c570*/  LEA.HI.X.SX32 R29, R145, R22, 0x1, P4 ;  /* 0x00000016911d7211 */ /* 0x000fc400020f0eff */
[----:B-1----:R-:W-:Y:S01]  /*2c580*/  PRMT R35, R6, 0x7772, RZ ;  /* 0x0000777206237816 */ /* 0x002fe200000000ff */
[C---:B------:R-:W-:Y:S01]  /*2c590*/  IMAD R33, R142.reuse, R21, RZ ;  /* 0x000000158e217224 */ /* 0x040fe200078e02ff */
[----:B------:R-:W-:Y:S01]  /*2c5a0*/  @P3 STG.E.U8 desc[UR22][R24.64], R27 ;  /* 0x0000001b18003986 */ /* 0x000fe2000c101116 */
[----:B------:R-:W-:-:S03]  /*2c5b0*/  ISETP.LT.AND P5, PT, R142, UR15, !P0 ;  /* 0x0000000f8e007c0c */ /* 0x000fc6000c7a1270 */
[----:B------:R-:W1:Y:S01]  /*2c5c0*/  LDS.128 R24, [R23+UR9] ;  /* 0x0000000917187984 */ /* 0x000e620008000c00 */
[----:B0-----:R-:W-:-:S03]  /*2c5d0*/  IADD3 R4, P4, PT, R33, R20, RZ ;  /* 0x0000001421047210 */ /* 0x001fc60007f9e0ff */
[----:B------:R0:W-:Y:S01]  /*2c5e0*/  @P1 STG.E.U8 desc[UR22][R28.64], R35 ;  /* 0x000000231c001986 */ /* 0x0001e2000c101116 */
[C---:B------:R-:W-:Y:S02]  /*2c5f0*/  IADD3 R30, P1, PT, R161.reuse, R20, RZ ;  /* 0x00000014a11e7210 */ /* 0x040fe40007f3e0ff */
[----:B------:R-:W-:Y:S02]  /*2c600*/  PRMT R39, R6, 0x7773, RZ ;  /* 0x0000777306277816 */ /* 0x000fe400000000ff */
[-C--:B------:R-:W-:Y:S02]  /*2c610*/  LEA.HI.X.SX32 R31, R161, R22.reuse, 0x1, P1 ;  /* 0x00000016a11f7211 */ /* 0x080fe400008f0eff */
[----:B------:R-:W-:Y:S01]  /*2c620*/  LEA.HI.X.SX32 R5, R33, R22, 0x1, P4 ;  /* 0x0000001621057211 */ /* 0x000fe200020f0eff */
[CC--:B------:R-:W-:Y:S01]  /*2c630*/  IMAD R33, R132.reuse, R21.reuse, RZ ;  /* 0x0000001584217224 */ /* 0x0c0fe200078e02ff */
[----:B------:R-:W-:Y:S02]  /*2c640*/  PRMT R37, R7, 0x7770, RZ ;  /* 0x0000777007257816 */ /* 0x000fe400000000ff */
[----:B------:R-:W-:Y:S01]  /*2c650*/  ISETP.LT.AND P3, PT, R132, UR15, !P0 ;  /* 0x0000000f84007c0c */ /* 0x000fe2000c761270 */
[----:B------:R-:W-:Y:S01]  /*2c660*/  @P2 STG.E.U8 desc[UR22][R30.64], R39 ;  /* 0x000000271e002986 */ /* 0x000fe2000c101116 */
[C---:B------:R-:W-:Y:S01]  /*2c670*/  ISETP.LT.AND P2, PT, R141.reuse, UR15, !P0 ;  /* 0x0000000f8d007c0c */ /* 0x040fe2000c741270 */
[----:B------:R-:W-:-:S02]  /*2c680*/  IMAD R141, R141, R21, RZ ;  /* 0x000000158d8d7224 */ /* 0x000fc400078e02ff */
[----:B------:R2:W-:Y:S01]  /*2c690*/  @P5 STG.E.U8 desc[UR22][R4.64], R37 ;  /* 0x0000002504005986 */ /* 0x0005e2000c101116 */
[----:B0-----:R-:W-:Y:S02]  /*2c6a0*/  IADD3 R28, P5, PT, R33, R20, RZ ;  /* 0x00000014211c7210 */ /* 0x001fe40007fbe0ff */
[----:B------:R-:W-:Y:S02]  /*2c6b0*/  PRMT R35, R7, 0x7771, RZ ;  /* 0x0000777107237816 */ /* 0x000fe400000000ff */
[----:B------:R-:W-:Y:S02]  /*2c6c0*/  LEA.HI.X.SX32 R29, R33, R22, 0x1, P5 ;  /* 0x00000016211d7211 */ /* 0x000fe400028f0eff */
[----:B------:R-:W-:Y:S02]  /*2c6d0*/  LOP3.LUT R6, R159, 0x84, RZ, 0xfc, !PT ;  /* 0x000000849f067812 */ /* 0x000fe400078efcff */
[----:B--2---:R-:W-:Y:S01]  /*2c6e0*/  IADD3 R4, P6, PT, R141, R20, RZ ;  /* 0x000000148d047210 */ /* 0x004fe20007fde0ff */
[----:B------:R0:W-:Y:S01]  /*2c6f0*/  @P3 STG.E.U8 desc[UR22][R28.64], R35 ;  /* 0x000000231c003986 */ /* 0x0001e2000c101116 */
[----:B------:R-:W-:-:S02]  /*2c700*/  PRMT R33, R7, 0x7772, RZ ;  /* 0x0000777207217816 */ /* 0x000fc400000000ff */
[----:B------:R-:W-:Y:S02]  /*2c710*/  LEA.HI.X.SX32 R5, R141, R22, 0x1, P6 ;  /* 0x000000168d057211 */ /* 0x000fe400030f0eff */
[----:B------:R-:W-:Y:S01]  /*2c720*/  ISETP.LT.AND P3, PT, R6, UR4, !P0 ;  /* 0x0000000406007c0c */ /* 0x000fe2000c761270 */
[CC--:B------:R-:W-:Y:S01]  /*2c730*/  IMAD R31, R156.reuse, R21.reuse, RZ ;  /* 0x000000159c1f7224 */ /* 0x0c0fe200078e02ff */
[----:B------:R-:W-:Y:S01]  /*2c740*/  LOP3.LUT R6, R159, 0x88, RZ, 0xfc, !PT ;  /* 0x000000889f067812 */ /* 0x000fe200078efcff */
[----:B------:R2:W-:Y:S01]  /*2c750*/  @P2 STG.E.U8 desc[UR22][R4.64], R33 ;  /* 0x0000002104002986 */ /* 0x0005e2000c101116 */
[----:B------:R-:W-:Y:S01]  /*2c760*/  ISETP.LT.AND P1, PT, R156, UR15, !P0 ;  /* 0x0000000f9c007c0c */ /* 0x000fe2000c721270 */
[----:B------:R-:W1:Y:S01]  /*2c770*/  LDCU UR4, c[0x0][0x39c] ;  /* 0x00007380ff0477ac */ /* 0x000e620008000800 */
[----:B---3--:R-:W-:Y:S02]  /*2c780*/  ISETP.LT.AND P2, PT, R6, UR5, !P0 ;  /* 0x0000000506007c0c */ /* 0x008fe4000c741270 */
[C---:B------:R-:W-:Y:S01]  /*2c790*/  ISETP.LT.AND P4, PT, R139.reuse, UR15, !P0 ;  /* 0x0000000f8b007c0c */ /* 0x040fe2000c781270 */
[----:B------:R-:W3:Y:S01]  /*2c7a0*/  LDCU UR5, c[0x0][0x39c] ;  /* 0x00007380ff0577ac */ /* 0x000ee20008000800 */
[-C--:B------:R-:W-:Y:S01]  /*2c7b0*/  IMAD R139, R139, R21.reuse, RZ ;  /* 0x000000158b8b7224 */ /* 0x080fe200078e02ff */
[----:B------:R-:W-:Y:S01]  /*2c7c0*/  IADD3 R30, P6, PT, R31, R20, RZ ;  /* 0x000000141f1e7210 */ /* 0x000fe20007fde0ff */
[----:B0-----:R-:W-:Y:S01]  /*2c7d0*/  IMAD R29, R140, R21, RZ ;  /* 0x000000158c1d7224 */ /* 0x001fe200078e02ff */
[----:B------:R-:W-:-:S02]  /*2c7e0*/  PRMT R35, R7, 0x7773, RZ ;  /* 0x0000777307237816 */ /* 0x000fc400000000ff */
[----:B------:R-:W-:Y:S02]  /*2c7f0*/  LEA.HI.X.SX32 R31, R31, R22, 0x1, P6 ;  /* 0x000000161f1f7211 */ /* 0x000fe400030f0eff */
[C---:B------:R-:W-:Y:S02]  /*2c800*/  IADD3 R6, P6, PT, R139.reuse, R20, RZ ;  /* 0x000000148b067210 */ /* 0x040fe40007fde0ff */
[----:B------:R-:W-:Y:S01]  /*2c810*/  ISETP.LT.AND P5, PT, R140, UR15, !P0 ;  /* 0x0000000f8c007c0c */ /* 0x000fe2000c7a1270 */
[----:B------:R0:W-:Y:S01]  /*2c820*/  @P1 STG.E.U8 desc[UR22][R30.64], R35 ;  /* 0x000000231e001986 */ /* 0x0001e2000c101116 */
[----:B------:R-:W-:Y:S02]  /*2c830*/  LEA.HI.X.SX32 R7, R139, R22, 0x1, P6 ;  /* 0x000000168b077211 */ /* 0x000fe400030f0eff */
[----:B-1----:R-:W-:Y:S02]  /*2c840*/  PRMT R39, R24, 0x7770, RZ ;  /* 0x0000777018277816 */ /* 0x002fe400000000ff */
[----:B--2---:R-:W-:Y:S01]  /*2c850*/  IADD3 R4, P1, PT, R29, R20, RZ ;  /* 0x000000141d047210 */ /* 0x004fe20007f3e0ff */
[----:B------:R-:W-:-:S02]  /*2c860*/  IMAD R33, R0, R21, RZ ;  /* 0x0000001500217224 */ /* 0x000fc400078e02ff */
[----:B------:R1:W-:Y:S01]  /*2c870*/  @P4 STG.E.U8 desc[UR22][R6.64], R39 ;  /* 0x0000002706004986 */ /* 0x0003e2000c101116 */
[----:B------:R-:W-:Y:S01]  /*2c880*/  ISETP.LT.AND P4, PT, R0, UR4, !P0 ;  /* 0x0000000400007c0c */ /* 0x000fe2000c781270 */
[----:B------:R-:W2:Y:S01]  /*2c890*/  LDCU UR4, c[0x0][0x39c] ;  /* 0x00007380ff0477ac */ /* 0x000ea20008000800 */
[----:B------:R-:W-:Y:S02]  /*2c8a0*/  LEA.HI.X.SX32 R5, R29, R22, 0x1, P1 ;  /* 0x000000161d057211 */ /* 0x000fe400008f0eff */
[C---:B------:R-:W-:Y:S02]  /*2c8b0*/  PRMT R37, R24.reuse, 0x7771, RZ ;  /* 0x0000777118257816 */ /* 0x040fe400000000ff */
[C---:B---3--:R-:W-:Y:S01]  /*2c8c0*/  ISETP.LT.AND P1, PT, R155.reuse, UR5, !P0 ;  /* 0x000000059b007c0c */ /* 0x048fe2000c721270 */
[-C--:B------:R-:W-:Y:S01]  /*2c8d0*/  IMAD R155, R155, R21.reuse, RZ ;  /* 0x000000159b9b7224 */ /* 0x080fe200078e02ff */
[-C--:B------:R-:W-:Y:S01]  /*2c8e0*/  IADD3 R28, P6, PT, R33, R20.reuse, RZ ;  /* 0x00000014211c7210 */ /* 0x080fe20007fde0ff */
[----:B------:R3:W-:Y:S01]  /*2c8f0*/  @P5 STG.E.U8 desc[UR22][R4.64], R37 ;  /* 0x0000002504005986 */ /* 0x0007e2000c101116 */
[----:B0-----:R-:W-:Y:S01]  /*2c900*/  PRMT R35, R24, 0x7773, RZ ;  /* 0x0000777318237816 */ /* 0x001fe200000000ff */
[----:B------:R-:W-:Y:S01]  /*2c910*/  IMAD R31, R138, R21, RZ ;  /* 0x000000158a1f7224 */ /* 0x000fe200078e02ff */
[----:B-1----:R-:W-:Y:S01]  /*2c920*/  IADD3 R6, P5, PT, R155, R20, RZ ;  /* 0x000000149b067210 */ /* 0x002fe20007fbe0ff */
[----:B------:R-:W0:Y:S01]  /*2c930*/  LDCU UR5, c[0x0][0x39c] ;  /* 0x00007380ff0577ac */ /* 0x000e220008000800 */
[----:B------:R-:W-:-:S02]  /*2c940*/  LEA.HI.X.SX32 R29, R33, R22, 0x1, P6 ;  /* 0x00000016211d7211 */ /* 0x000fc400030f0eff */
[----:B------:R-:W-:Y:S02]  /*2c950*/  PRMT R39, R24, 0x7772, RZ ;  /* 0x0000777218277816 */ /* 0x000fe400000000ff */
[----:B------:R-:W-:Y:S02]  /*2c960*/  LEA.HI.X.SX32 R7, R155, R22, 0x1, P5 ;  /* 0x000000169b077211 */ /* 0x000fe400028f0eff */
[----:B----4-:R-:W-:Y:S01]  /*2c970*/  ISETP.LT.AND P6, PT, R138, UR6, !P0 ;  /* 0x000000068a007c0c */ /* 0x010fe2000c7c1270 */
[----:B------:R1:W-:Y:S01]  /*2c980*/  @P4 STG.E.U8 desc[UR22][R28.64], R39 ;  /* 0x000000271c004986 */ /* 0x0003e2000c101116 */
[C---:B-----5:R-:W-:Y:S01]  /*2c990*/  ISETP.LT.AND P4, PT, R137.reuse, UR7, !P0 ;  /* 0x0000000789007c0c */ /* 0x060fe2000c781270 */
[----:B------:R-:W-:Y:S01]  /*2c9a0*/  IMAD R137, R137, R21, RZ ;  /* 0x0000001589897224 */ /* 0x000fe200078e02ff */
[----:B------:R-:W4:Y:S01]  /*2c9b0*/  LDCU UR6, c[0x0][0x39c] ;  /* 0x00007380ff0677ac */ /* 0x000f220008000800 */
[----:B------:R5:W-:Y:S01]  /*2c9c0*/  @P1 STG.E.U8 desc[UR22][R6.64], R35 ;  /* 0x0000002306001986 */ /* 0x000be2000c101116 */
[----:B---3--:R-:W-:-:S02]  /*2c9d0*/  IADD3 R4, P1, PT, R31, R20, RZ ;  /* 0x000000141f047210 */ /* 0x008fc40007f3e0ff */
[----:B------:R-:W-:Y:S01]  /*2c9e0*/  IADD3 R30, P5, PT, R137, R20, RZ ;  /* 0x00000014891e7210 */ /* 0x000fe20007fbe0ff */
[CC--:B------:R-:W-:Y:S01]  /*2c9f0*/  IMAD R33, R136.reuse, R21.reuse, RZ ;  /* 0x0000001588217224 */ /* 0x0c0fe200078e02ff */
[-C--:B------:R-:W-:Y:S01]  /*2ca00*/  LEA.HI.X.SX32 R5, R31, R22.reuse, 0x1, P1 ;  /* 0x000000161f057211 */ /* 0x080fe200008f0eff */
[----:B------:R-:W3:Y:S01]  /*2ca10*/  LDCU UR7, c[0x0][0x39c] ;  /* 0x00007380ff0777ac */ /* 0x000ee20008000800 */
[----:B------:R-:W-:Y:S02]  /*2ca20*/  PRMT R37, R25, 0x7770, RZ ;  /* 0x0000777019257816 */ /* 0x000fe400000000ff */
[----:B------:R-:W-:Y:S01]  /*2ca30*/  ISETP.LT.AND P1, PT, R136, UR10, !P0 ;  /* 0x0000000a88007c0c */ /* 0x000fe2000c721270 */
[C---:B-1----:R-:W-:Y:S01]  /*2ca40*/  IMAD R29, R154.reuse, R21, RZ ;  /* 0x000000159a1d7224 */ /* 0x042fe200078e02ff */
[----:B------:R-:W-:Y:S01]  /*2ca50*/  LEA.HI.X.SX32 R31, R137, R22, 0x1, P5 ;  /* 0x00000016891f7211 */ /* 0x000fe200028f0eff */
[----:B------:R1:W-:Y:S01]  /*2ca60*/  @P6 STG.E.U8 desc[UR22][R4.64], R37 ;  /* 0x0000002504006986 */ /* 0x0003e2000c101116 */
[----:B--2---:R-:W-:Y:S01]  /*2ca70*/  ISETP.LT.AND P5, PT, R154, UR4, !P0 ;  /* 0x000000049a007c0c */ /* 0x004fe2000c7a1270 */
[----:B------:R-:W2:Y:S01]  /*2ca80*/  LDCU UR4, c[0x0][0x39c] ;  /* 0x00007380ff0477ac */ /* 0x000ea20008000800 */
[----:B-----5:R-:W-:-:S02]  /*2ca90*/  PRMT R35, R25, 0x7771, RZ ;  /* 0x0000777119237816 */ /* 0x020fc400000000ff */
[C---:B------:R-:W-:Y:S01]  /*2caa0*/  IADD3 R6, P6, PT, R33.reuse, R20, RZ ;  /* 0x0000001421067210 */ /* 0x040fe20007fde0ff */
[----:B------:R-:W5:Y:S02]  /*2cab0*/  LDCU UR10, c[0x0][0x39c] ;  /* 0x00007380ff0a77ac */ /* 0x000f640008000800 */
[----:B------:R-:W-:Y:S01]  /*2cac0*/  @P4 STG.E.U8 desc[UR22][R30.64], R35 ;  /* 0x000000231e004986 */ /* 0x000fe2000c101116 */
[----:B------:R-:W-:Y:S02]  /*2cad0*/  LEA.HI.X.SX32 R7, R33, R22, 0x1, P6 ;  /* 0x0000001621077211 */ /* 0x000fe400030f0eff */
[----:B------:R-:W-:Y:S02]  /*2cae0*/  PRMT R33, R25, 0x7772, RZ ;  /* 0x0000777219217816 */ /* 0x000fe400000000ff */
[----:B-1----:R-:W-:Y:S02]  /*2caf0*/  IADD3 R4, P6, PT, R29, R20, RZ ;  /* 0x000000141d047210 */ /* 0x002fe40007fde0ff */
[C---:B0-----:R-:W-:Y:S01]  /*2cb00*/  ISETP.LT.AND P4, PT, R135.reuse, UR5, !P0 ;  /* 0x0000000587007c0c */ /* 0x041fe2000c781270 */
[-C--:B------:R-:W-:Y:S01]  /*2cb10*/  IMAD R135, R135, R21.reuse, RZ ;  /* 0x0000001587877224 */ /* 0x080fe200078e02ff */
[----:B------:R-:W0:Y:S01]  /*2cb20*/  LDCU UR5, c[0x0][0x39c] ;  /* 0x00007380ff0577ac */ /* 0x000e220008000800 */
[----:B------:R-:W-:Y:S01]  /*2cb30*/  LEA.HI.X.SX32 R5, R29, R22, 0x1, P6 ;  /* 0x000000161d057211 */ /* 0x000fe200030f0eff */
[----:B------:R1:W-:Y:S01]  /*2cb40*/  @P1 STG.E.U8 desc[UR22][R6.64], R33 ;  /* 0x0000002106001986 */ /* 0x0003e2000c101116 */
[----:B------:R-:W-:Y:S01]  /*2cb50*/  PRMT R37, R25, 0x7773, RZ ;  /* 0x0000777319257816 */ /* 0x000fe200000000ff */
[C---:B------:R-:W-:Y:S01]  /*2cb60*/  IMAD R29, R134.reuse, R21, RZ ;  /* 0x00000015861d7224 */ /* 0x040fe200078e02ff */
[----:B----4-:R-:W-:Y:S01]  /*2cb70*/  ISETP.LT.AND P6, PT, R134, UR6, !P0 ;  /* 0x0000000686007c0c */ /* 0x010fe2000c7c1270 */
[----:B------:R-:W4:Y:S01]  /*2cb80*/  LDCU UR6, c[0x0][0x39c] ;  /* 0x00007380ff0677ac */ /* 0x000f220008000800 */
[----:B------:R-:W-:Y:S01]  /*2cb90*/  IADD3 R24, P1, PT, R135, R20, RZ ;  /* 0x0000001487187210 */ /* 0x000fe20007f3e0ff */
[----:B------:R0:W-:Y:S01]  /*2cba0*/  @P5 STG.E.U8 desc[UR22][R4.64], R37 ;  /* 0x0000002504005986 */ /* 0x0001e2000c101116 */
[----:B------:R-:W-:-:S02]  /*2cbb0*/  PRMT R45, R26, 0x7770, RZ ;  /* 0x000077701a2d7816 */ /* 0x000fc400000000ff */
[----:B------:R-:W-:Y:S02]  /*2cbc0*/  LEA.HI.X.SX32 R25, R135, R22, 0x1, P1 ;  /* 0x0000001687197211 */ /* 0x000fe400008f0eff */
[C---:B-1----:R-:W-:Y:S02]  /*2cbd0*/  IADD3 R6, P5, PT, R29.reuse, R20, RZ ;  /* 0x000000141d067210 */ /* 0x042fe40007fbe0ff */
[C---:B--2---:R-:W-:Y:S01]  /*2cbe0*/  ISETP.LT.AND P1, PT, R2.reuse, UR4, !P0 ;  /* 0x0000000402007c0c */ /* 0x044fe2000c721270 */
[----:B0-----:R-:W-:Y:S01]  /*2cbf0*/  IMAD R5, R2, R21, RZ ;  /* 0x0000001502057224 */ /* 0x001fe200078e02ff */
[----:B------:R-:W-:Y:S01]  /*2cc00*/  PRMT R43, R26, 0x7771, RZ ;  /* 0x000077711a2b7816 */ /* 0x000fe200000000ff */
[----:B------:R-:W-:Y:S01]  /*2cc10*/  @P4 STG.E.U8 desc[UR22][R24.64], R45 ;  /* 0x0000002d18004986 */ /* 0x000fe2000c101116 */
[----:B------:R-:W-:Y:S01]  /*2cc20*/  LEA.HI.X.SX32 R7, R29, R22, 0x1, P5 ;  /* 0x000000161d077211 */ /* 0x000fe200028f0eff */
[----:B------:R-:W0:Y:S01]  /*2cc30*/  LDCU UR4, c[0x0][0x39c] ;  /* 0x00007380ff0477ac */ /* 0x000e220008000800 */
[----:B------:R-:W-:-:S02]  /*2cc40*/  IADD3 R4, P4, PT, R5, R20, RZ ;  /* 0x0000001405047210 */ /* 0x000fc40007f9e0ff */
[C---:B---3--:R-:W-:Y:S01]  /*2cc50*/  ISETP.LT.AND P5, PT, R153.reuse, UR7, !P0 ;  /* 0x0000000799007c0c */ /* 0x048fe2000c7a1270 */
[-C--:B------:R-:W-:Y:S01]  /*2cc60*/  IMAD R153, R153, R21.reuse, RZ ;  /* 0x0000001599997224 */ /* 0x080fe200078e02ff */
[----:B------:R1:W-:Y:S01]  /*2cc70*/  @P6 STG.E.U8 desc[UR22][R6.64], R43 ;  /* 0x0000002b06006986 */ /* 0x0003e2000c101116 */
[C---:B------:R-:W-:Y:S01]  /*2cc80*/  PRMT R41, R26.reuse, 0x7772, RZ ;  /* 0x000077721a297816 */ /* 0x040fe200000000ff */
[----:B------:R-:W2:Y:S01]  /*2cc90*/  LDCU UR7, c[0x0][0x39c] ;  /* 0x00007380ff0777ac */ /* 0x000ea20008000800 */
[----:B------:R-:W-:Y:S02]  /*2cca0*/  LEA.HI.X.SX32 R5, R5, R22, 0x1, P4 ;  /* 0x0000001605057211 */ /* 0x000fe400020f0eff */
[C---:B------:R-:W-:Y:S01]  /*2ccb0*/  ISETP.LT.AND P6, PT, R133.reuse, UR5, !P0 ;  /* 0x0000000585007c0c */ /* 0x040fe2000c7c1270 */
[-C--:B------:R-:W-:Y:S01]  /*2ccc0*/  IMAD R133, R133, R21.reuse, RZ ;  /* 0x0000001585857224 */ /* 0x080fe200078e02ff */
[----:B------:R-:W-:Y:S01]  /*2ccd0*/  PRMT R39, R26, 0x7773, RZ ;  /* 0x000077731a277816 */ /* 0x000fe200000000ff */
[----:B------:R3:W-:Y:S01]  /*2cce0*/  @P1 STG.E.U8 desc[UR22][R4.64], R41 ;  /* 0x0000002904001986 */ /* 0x0007e2000c101116 */
[----:B------:R-:W-:Y:S01]  /*2ccf0*/  IADD3 R26, P4, PT, R153, R20, RZ ;  /* 0x00000014991a7210 */ /* 0x000fe20007f9e0ff */
[----:B------:R-:W0:Y:S01]  /*2cd00*/  LDCU UR5, c[0x0][0x39c] ;  /* 0x00007380ff0577ac */ /* 0x000e220008000800 */
[----:B------:R-:W-:Y:S01]  /*2cd10*/  PRMT R31, R27, 0x7773, RZ ;  /* 0x000077731b1f7816 */ /* 0x000fe200000000ff */
[----:B-1----:R-:W-:Y:S01]  /*2cd20*/  IMAD R7, R3, R21, RZ ;  /* 0x0000001503077224 */ /* 0x002fe200078e02ff */
[----:B------:R-:W-:-:S02]  /*2cd30*/  PRMT R33, R27, 0x7772, RZ ;  /* 0x000077721b217816 */ /* 0x000fc400000000ff */
[C---:B------:R-:W-:Y:S02]  /*2cd40*/  PRMT R35, R27.reuse, 0x7771, RZ ;  /* 0x000077711b237816 */ /* 0x040fe400000000ff */
[----:B------:R-:W-:Y:S02]  /*2cd50*/  PRMT R37, R27, 0x7770, RZ ;  /* 0x000077701b257816 */ /* 0x000fe400000000ff */
[----:B------:R-:W-:Y:S02]  /*2cd60*/  LEA.HI.X.SX32 R27, R153, R22, 0x1, P4 ;  /* 0x00000016991b7211 */ /* 0x000fe400020f0eff */
[----:B------:R-:W-:Y:S02]  /*2cd70*/  IADD3 R2, P1, PT, R133, R20, RZ ;  /* 0x0000001485027210 */ /* 0x000fe40007f3e0ff */
[----:B----4-:R-:W-:Y:S01]  /*2cd80*/  ISETP.LT.AND P4, PT, R3, UR6, !P0 ;  /* 0x0000000603007c0c */ /* 0x010fe2000c781270 */
[----:B------:R-:W-:Y:S01]  /*2cd90*/  @P5 STG.E.U8 desc[UR22][R26.64], R39 ;  /* 0x000000271a005986 */ /* 0x000fe2000c101116 */
[----:B------:R-:W-:Y:S01]  /*2cda0*/  LEA.HI.X.SX32 R3, R133, R22, 0x1, P1 ;  /* 0x0000001685037211 */ /* 0x000fe200008f0eff */
[-C--:B---3--:R-:W-:Y:S01]  /*2cdb0*/  IMAD R5, R160, R21.reuse, RZ ;  /* 0x00000015a0057224 */ /* 0x088fe200078e02ff */
[----:B------:R-:W-:Y:S01]  /*2cdc0*/  IADD3 R6, P1, PT, R7, R20, RZ ;  /* 0x0000001407067210 */ /* 0x000fe20007f3e0ff */
[----:B------:R-:W-:Y:S01]  /*2cdd0*/  IMAD R25, R152, R21, RZ ;  /* 0x0000001598197224 */ /* 0x000fe200078e02ff */
[----:B------:R-:W-:Y:S01]  /*2cde0*/  LOP3.LUT R24, R159, 0x80, RZ, 0xfc, !PT ;  /* 0x000000809f187812 */ /* 0x000fe200078efcff */
[----:B------:R1:W-:Y:S01]  /*2cdf0*/  @P6 STG.E.U8 desc[UR22][R2.64], R37 ;  /* 0x0000002502006986 */ /* 0x0003e2000c101116 */
[----:B------:R-:W-:Y:S01]  /*2ce00*/  LEA.HI.X.SX32 R7, R7, R22, 0x1, P1 ;  /* 0x0000001607077211 */ /* 0x000fe200008f0eff */
[----:B------:R-:W3:Y:S01]  /*2ce10*/  LDCU UR6, c[0x0][0x39c] ;  /* 0x00007380ff0677ac */ /* 0x000ee20008000800 */
[----:B0-----:R-:W-:-:S02]  /*2ce20*/  ISETP.LT.AND P6, PT, R160, UR4, !P0 ;  /* 0x00000004a0007c0c */ /* 0x001fc4000c7c1270 */
[-C--:B------:R-:W-:Y:S01]  /*2ce30*/  IADD3 R4, P5, PT, R5, R20.reuse, RZ ;  /* 0x0000001405047210 */ /* 0x080fe20007fbe0ff */
[----:B------:R0:W-:Y:S01]  /*2ce40*/  @P4 STG.E.U8 desc[UR22][R6.64], R35 ;  /* 0x0000002306004986 */ /* 0x0001e2000c101116 */
[----:B------:R-:W4:Y:S01]  /*2ce50*/  LDCU UR4, c[0x0][0x39c] ;  /* 0x00007380ff0477ac */ /* 0x000f220008000800 */
[----:B-1----:R-:W-:Y:S02]  /*2ce60*/  IADD3 R2, P4, PT, R25, R20, RZ ;  /* 0x0000001419027210 */ /* 0x002fe40007f9e0ff */
[-C--:B------:R-:W-:Y:S02]  /*2ce70*/  LEA.HI.X.SX32 R5, R5, R22.reuse, 0x1, P5 ;  /* 0x0000001605057211 */ /* 0x080fe400028f0eff */
[----:B------:R-:W-:Y:S01]  /*2ce80*/  LEA.HI.X.SX32 R3, R25, R22, 0x1, P4 ;  /* 0x0000001619037211 */ /* 0x000fe200020f0eff */
[----:B------:R-:W-:Y:S01]  /*2ce90*/  IMAD R25, R24, R21, RZ ;  /* 0x0000001518197224 */ /* 0x000fe200078e02ff */
[----:B------:R-:W-:Y:S02]  /*2cea0*/  ISETP.LT.AND P1, PT, R152, UR5, !P0 ;  /* 0x0000000598007c0c */ /* 0x000fe4000c721270 */
[----:B------:R1:W-:Y:S01]  /*2ceb0*/  @P6 STG.E.U8 desc[UR22][R4.64], R33 ;  /* 0x0000002104006986 */ /* 0x0003e2000c101116 */
[----:B------:R-:W-:Y:S01]  /*2cec0*/  LOP3.LUT R0, R159, 0x90, RZ, 0xfc, !PT ;  /* 0x000000909f007812 */ /* 0x000fe200078efcff */
[----:B------:R-:W3:Y:S01]  /*2ced0*/  LDCU UR5, c[0x0][0x39c] ;  /* 0x00007380ff0577ac */ /* 0x000ee20008000800 */
[----:B0-----:R-:W-:-:S02]  /*2cee0*/  IADD3 R6, P6, PT, R25, R20, RZ ;  /* 0x0000001419067210 */ /* 0x001fc40007fde0ff */
[----:B--2---:R-:W-:Y:S01]  /*2cef0*/  ISETP.LT.AND P5, PT, R24, UR7, !P0 ;  /* 0x0000000718007c0c */ /* 0x004fe2000c7a1270 */
[----:B------:R-:W0:Y:S01]  /*2cf00*/  LDCU UR7, c[0x0][0x39c] ;  /* 0x00007380ff0777ac */ /* 0x000e220008000800 */
[----:B-----5:R-:W-:Y:S02]  /*2cf10*/  ISETP.LT.AND P4, PT, R0, UR10, !P0 ;  /* 0x0000000a00007c0c */ /* 0x020fe4000c781270 */
[----:B------:R-:W-:Y:S01]  /*2cf20*/  LEA.HI.X.SX32 R7, R25, R22, 0x1, P6 ;  /* 0x0000001619077211 */ /* 0x000fe200030f0eff */
[----:B------:R-:W-:Y:S01]  /*2cf30*/  IMAD R25, R21, 0x4, R25 ;  /* 0x0000000415197824 */ /* 0x000fe200078e0219 */
[----:B------:R-:W-:Y:S01]  /*2cf40*/  LOP3.LUT R0, R159, 0x94, RZ, 0xfc, !PT ;  /* 0x000000949f007812 */ /* 0x000fe200078efcff */
[----:B------:R2:W-:Y:S01]  /*2cf50*/  @P1 STG.E.U8 desc[UR22][R2.64], R31 ;  /* 0x0000001f02001986 */ /* 0x0005e2000c101116 */
[----:B------:R-:W-:Y:S01]  /*2cf60*/  PRMT R29, R16, 0x7770, RZ ;  /* 0x00007770101d7816 */ /* 0x000fe200000000ff */
[----:B------:R-:W-:Y:S01]  /*2cf70*/  IMAD R27, R21, 0x4, R25 ;  /* 0x00000004151b7824 */ /* 0x000fe200078e0219 */
[----:B----4-:R-:W-:Y:S01]  /*2cf80*/  ISETP.LT.AND P1, PT, R0, UR4, !P0 ;  /* 0x0000000400007c0c */ /* 0x010fe2000c721270 */
[----:B------:R-:W-:Y:S01]  /*2cf90*/  VIADD R0, R158, 0x8c ;  /* 0x0000008c9e007836 */ /* 0x000fe20000000000 */
[C---:B-1----:R-:W-:Y:S01]  /*2cfa0*/  IADD3 R4, P6, PT, R25.reuse, R20, RZ ;  /* 0x0000001419047210 */ /* 0x042fe20007fde0ff */
[----:B------:R1:W-:Y:S01]  /*2cfb0*/  @P5 STG.E.U8 desc[UR22][R6.64], R29 ;  /* 0x0000001d06005986 */ /* 0x0003e2000c101116 */
[----:B------:R-:W4:Y:S02]  /*2cfc0*/  LDCU UR4, c[0x0][0x39c] ;  /* 0x00007380ff0477ac */ /* 0x000f240008000800 */
[----:B------:R-:W-:Y:S01]  /*2cfd0*/  LEA.HI.X.SX32 R5, R25, R22, 0x1, P6 ;  /* 0x0000001619057211 */ /* 0x000fe200030f0eff */
[C---:B------:R-:W-:Y:S01]  /*2cfe0*/  IMAD R25, R0.reuse, R21, RZ ;  /* 0x0000001500197224 */ /* 0x040fe200078e02ff */
[----:B---3--:R-:W-:Y:S01]  /*2cff0*/  ISETP.LT.AND P5, PT, R0, UR6, !P0 ;  /* 0x0000000600007c0c */ /* 0x008fe2000c7a1270 */
[----:B------:R-:W3:Y:S01]  /*2d000*/  LDCU UR6, c[0x0][0x39c] ;  /* 0x00007380ff0677ac */ /* 0x000ee20008000800 */
[----:B--2---:R-:W-:-:S02]  /*2d010*/  IADD3 R2, P6, PT, R27, R20, RZ ;  /* 0x000000141b027210 */ /* 0x004fc40007fde0ff */
[C---:B------:R-:W-:Y:S02]  /*2d020*/  PRMT R31, R16.reuse, 0x7771, RZ ;  /* 0x00007771101f7816 */ /* 0x040fe400000000ff */
[----:B------:R-:W-:Y:S01]  /*2d030*/  LEA.HI.X.SX32 R3, R27, R22, 0x1, P6 ;  /* 0x000000161b037211 */ /* 0x000fe200030f0eff */
[----:B------:R-:W-:Y:S01]  /*2d040*/  IMAD R27, R21, 0x8, R27 ;  /* 0x00000008151b7824 */ /* 0x000fe200078e021b */
[----:B------:R-:W-:Y:S02]  /*2d050*/  LOP3.LUT R0, R159, 0x98, RZ, 0xfc, !PT ;  /* 0x000000989f007812 */ /* 0x000fe400078efcff */
[C---:B-1----:R-:W-:Y:S01]  /*2d060*/  IADD3 R6, P6, PT, R25.reuse, R20, RZ ;  /* 0x0000001419067210 */ /* 0x042fe20007fde0ff */
[----:B------:R1:W-:Y:S01]  /*2d070*/  @P3 STG.E.U8 desc[UR22][R4.64], R31 ;  /* 0x0000001f04003986 */ /* 0x0003e2000c101116 */
[----:B------:R-:W-:Y:S02]  /*2d080*/  PRMT R29, R16, 0x7772, RZ ;  /* 0x00007772101d7816 */ /* 0x000fe400000000ff */
[----:B------:R-:W-:Y:S01]  /*2d090*/  ISETP.LT.AND P3, PT, R0, UR5, !P0 ;  /* 0x0000000500007c0c */ /* 0x000fe2000c761270 */
[----:B------:R-:W2:Y:S01]  /*2d0a0*/  LDCU UR5, c[0x0][0x39c] ;  /* 0x00007380ff0577ac */ /* 0x000ea20008000800 */
[----:B------:R-:W-:-:S02]  /*2d0b0*/  LEA.HI.X.SX32 R7, R25, R22, 0x1, P6 ;  /* 0x0000001619077211 */ /* 0x000fc400030f0eff */
[----:B------:R-:W-:Y:S01]  /*2d0c0*/  LOP3.LUT R0, R159, 0xa0, RZ, 0xfc, !PT ;  /* 0x000000a09f007812 */ /* 0x000fe200078efcff */
[----:B------:R5:W-:Y:S01]  /*2d0d0*/  @P2 STG.E.U8 desc[UR22][R2.64], R29 ;  /* 0x0000001d02002986 */ /* 0x000be2000c101116 */
[----:B------:R-:W-:Y:S02]  /*2d0e0*/  PRMT R25, R16, 0x7773, RZ ;  /* 0x0000777310197816 */ /* 0x000fe400000000ff */
[C---:B-1----:R-:W-:Y:S02]  /*2d0f0*/  IADD3 R4, P6, PT, R27.reuse, R20, RZ ;  /* 0x000000141b047210 */ /* 0x042fe40007fde0ff */
[----:B0-----:R-:W-:Y:S01]  /*2d100*/  ISETP.LT.AND P2, PT, R0, UR7, !P0 ;  /* 0x0000000700007c0c */ /* 0x001fe2000c741270 */
[----:B------:R0:W-:Y:S01]  /*2d110*/  @P5 STG.E.U8 desc[UR22][R6.64], R25 ;  /* 0x0000001906005986 */ /* 0x0001e2000c101116 */
[----:B------:R-:W-:Y:S01]  /*2d120*/  LEA.HI.X.SX32 R5, R27, R22, 0x1, P6 ;  /* 0x000000161b057211 */ /* 0x000fe200030f0eff */
[----:B------:R-:W-:Y:S01]  /*2d130*/  IMAD R27, R21, 0x4, R27 ;  /* 0x00000004151b7824 */ /* 0x000fe200078e021b */
[----:B------:R-:W-:Y:S01]  /*2d140*/  LOP3.LUT R0, R159, 0xa4, RZ, 0xfc, !PT ;  /* 0x000000a49f007812 */ /* 0x000fe200078efcff */
[----:B------:R-:W1:Y:S01]  /*2d150*/  LDCU UR7, c[0x0][0x39c] ;  /* 0x00007380ff0777ac */ /* 0x000e620008000800 */
[----:B------:R-:W-:-:S02]  /*2d160*/  PRMT R31, R17, 0x7770, RZ ;  /* 0x00007770111f7816 */ /* 0x000fc400000000ff */
[----:B---3--:R-:W-:Y:S01]  /*2d170*/  ISETP.LT.AND P5, PT, R0, UR6, !P0 ;  /* 0x0000000600007c0c */ /* 0x008fe2000c7a1270 */
[----:B------:R-:W-:Y:S01]  /*2d180*/  VIADD R0, R158, 0x9c ;  /* 0x0000009c9e007836 */ /* 0x000fe20000000000 */
[----:B-----5:R-:W-:Y:S01]  /*2d190*/  IADD3 R2, P6, PT, R27, R20, RZ ;  /* 0x000000141b027210 */ /* 0x020fe20007fde0ff */
[----:B------:R-:W3:Y:S01]  /*2d1a0*/  LDCU UR6, c[0x0][0x39c] ;  /* 0x00007380ff0677ac */ /* 0x000ee20008000800 */
[----:B0-----:R-:W-:Y:S01]  /*2d1b0*/  IMAD R25, R21, 0x4, R27 ;  /* 0x0000000415197824 */ /* 0x001fe200078e021b */
[----:B------:R0:W-:Y:S01]  /*2d1c0*/  @P4 STG.E.U8 desc[UR22][R4.64], R31 ;  /* 0x0000001f04004986 */ /* 0x0001e2000c101116 */
[----:B------:R-:W-:Y:S01]  /*2d1d0*/  LEA.HI.X.SX32 R3, R27, R22, 0x1, P6 ;  /* 0x000000161b037211 */ /* 0x000fe200030f0eff */
[C---:B------:R-:W-:Y:S01]  /*2d1e0*/  IMAD R27, R0.reuse, R21, RZ ;  /* 0x00000015001b7224 */ /* 0x040fe200078e02ff */
[----:B------:R-:W-:Y:S02]  /*2d1f0*/  PRMT R29, R17, 0x7771, RZ ;  /* 0x00007771111d7816 */ /* 0x000fe400000000ff */
[----:B----4-:R-:W-:Y:S01]  /*2d200*/  ISETP.LT.AND P4, PT, R0, UR4, !P0 ;  /* 0x0000000400007c0c */ /* 0x010fe2000c781270 */
[----:B------:R-:W4:Y:S01]  /*2d210*/  LDCU UR4, c[0x0][0x39c] ;  /* 0x00007380ff0477ac */ /* 0x000f220008000800 */
[----:B------:R-:W-:-:S02]  /*2d220*/  LOP3.LUT R0, R159, 0xa8, RZ, 0xfc, !PT ;  /* 0x000000a89f007812 */ /* 0x000fc400078efcff */
[C---:B------:R-:W-:Y:S01]  /*2d230*/  IADD3 R6, P6, PT, R25.reuse, R20, RZ ;  /* 0x0000001419067210 */ /* 0x040fe20007fde0ff */
[----:B------:R5:W-:Y:S01]  /*2d240*/  @P1 STG.E.U8 desc[UR22][R2.64], R29 ;  /* 0x0000001d02001986 */ /* 0x000be2000c101116 */
[----:B--2---:R-:W-:Y:S01]  /*2d250*/  ISETP.LT.AND P1, PT, R0, UR5, !P0 ;  /* 0x0000000500007c0c */ /* 0x004fe2000c721270 */
[----:B------:R-:W2:Y:S01]  /*2d260*/  LDCU UR5, c[0x0][0x39c] ;  /* 0x00007380ff0577ac */ /* 0x000ea20008000800 */
[----:B------:R-:W-:Y:S02]  /*2d270*/  LEA.HI.X.SX32 R7, R25, R22, 0x1, P6 ;  /* 0x0000001619077211 */ /* 0x000fe400030f0eff */
[----:B0-----:R-:W-:Y:S02]  /*2d280*/  IADD3 R4, P6, PT, R27, R20, RZ ;  /* 0x000000141b047210 */ /* 0x001fe40007fde0ff */
[----:B------:R-:W-:Y:S02]  /*2d290*/  PRMT R31, R17, 0x7772, RZ ;  /* 0x00007772111f7816 */ /* 0x000fe400000000ff */
[----:B------:R-:W-:-:S02]  /*2d2a0*/  LOP3.LUT R0, R159, 0xb0, RZ, 0xfc, !PT ;  /* 0x000000b09f007812 */ /* 0x000fc400078efcff */
[----:B------:R-:W-:Y:S01]  /*2d2b0*/  LEA.HI.X.SX32 R5, R27, R22, 0x1, P6 ;  /* 0x000000161b057211 */ /* 0x000fe200030f0eff */
[----:B------:R-:W-:Y:S01]  /*2d2c0*/  @P3 STG.E.U8 desc[UR22][R6.64], R31 ;  /* 0x0000001f06003986 */ /* 0x000fe2000c101116 */
[----:B------:R-:W-:Y:S01]  /*2d2d0*/  PRMT R27, R17, 0x7773, RZ ;  /* 0x00007773111b7816 */ /* 0x000fe200000000ff */
[----:B------:R-:W-:Y:S01]  /*2d2e0*/  IMAD R25, R21, 0x8, R25 ;  /* 0x0000000815197824 */ /* 0x000fe200078e0219 */
[----:B---3--:R-:W-:Y:S01]  /*2d2f0*/  ISETP.LT.AND P3, PT, R0, UR6, !P0 ;  /* 0x0000000600007c0c */ /* 0x008fe2000c761270 */
[----:B------:R-:W0:Y:S02]  /*2d300*/  LDCU UR6, c[0x0][0x39c] ;  /* 0x00007380ff0677ac */ /* 0x000e240008000800 */
[----:B------:R3:W-:Y:S01]  /*2d310*/  @P4 STG.E.U8 desc[UR22][R4.64], R27 ;  /* 0x0000001b04004986 */ /* 0x0007e2000c101116 */
[----:B-----5:R-:W-:Y:S01]  /*2d320*/  IADD3 R2, P4, PT, R25, R20, RZ ;  /* 0x0000001419027210 */ /* 0x020fe20007f9e0ff */
[----:B------:R-:W-:Y:S01]  /*2d330*/  IMAD R17, R21, 0x4, R25 ;  /* 0x0000000415117824 */ /* 0x000fe200078e0219 */
[----:B------:R-:W-:-:S02]  /*2d340*/  LOP3.LUT R0, R159, 0xb4, RZ, 0xfc, !PT ;  /* 0x000000b49f007812 */ /* 0x000fc400078efcff */
[----:B------:R-:W-:Y:S02]  /*2d350*/  LEA.HI.X.SX32 R3, R25, R22, 0x1, P4 ;  /* 0x0000001619037211 */ /* 0x000fe400020f0eff */
[----:B------:R-:W-:Y:S02]  /*2d360*/  PRMT R29, R18, 0x7770, RZ ;  /* 0x00007770121d7816 */ /* 0x000fe400000000ff */
[----:B--2---:R-:W-:Y:S01]  /*2d370*/  ISETP.LT.AND P4, PT, R0, UR5, !P0 ;  /* 0x0000000500007c0c */ /* 0x004fe2000c781270 */
[----:B------:R-:W2:Y:S01]  /*2d380*/  LDCU UR5, c[0x0][0x39c] ;  /* 0x00007380ff0577ac */ /* 0x000ea20008000800 */
[----:B---3--:R-:W-:Y:S01]  /*2d390*/  IMAD R5, R21, 0x4, R17 ;  /* 0x0000000415057824 */ /* 0x008fe200078e0211 */
[-C--:B------:R-:W-:Y:S01]  /*2d3a0*/  IADD3 R6, P6, PT, R17, R20.reuse, RZ ;  /* 0x0000001411067210 */ /* 0x080fe20007fde0ff */
[----:B------:R3:W-:Y:S01]  /*2d3b0*/  @P2 STG.E.U8 desc[UR22][R2.64], R29 ;  /* 0x0000001d02002986 */ /* 0x0007e2000c101116 */
[----:B------:R-:W-:Y:S02]  /*2d3c0*/  LOP3.LUT R0, R159, 0xb8, RZ, 0xfc, !PT ;  /* 0x000000b89f007812 */ /* 0x000fe400078efcff */
[----:B------:R-:W-:Y:S01]  /*2d3d0*/  IADD3 R16, P2, PT, R5, R20, RZ ;  /* 0x0000001405107210 */ /* 0x000fe20007f5e0ff */
[----:B------:R-:W-:Y:S01]  /*2d3e0*/  VIADD R4, R158, 0xac ;  /* 0x000000ac9e047836 */ /* 0x000fe20000000000 */
[----:B------:R-:W-:-:S02]  /*2d3f0*/  LEA.HI.X.SX32 R7, R17, R22, 0x1, P6 ;  /* 0x0000001611077211 */ /* 0x000fc400030f0eff */
[----:B------:R-:W-:Y:S02]  /*2d400*/  PRMT R27, R18, 0x7771, RZ ;  /* 0x00007771121b7816 */ /* 0x000fe400000000ff */
[----:B------:R-:W-:Y:S01]  /*2d410*/  LEA.HI.X.SX32 R17, R5, R22, 0x1, P2 ;  /* 0x0000001605117211 */ /* 0x000fe200010f0eff */
[----:B------:R-:W-:Y:S01]  /*2d420*/  IMAD R25, R4, R21, RZ ;  /* 0x0000001504197224 */ /* 0x000fe200078e02ff */
[----:B0-----:R-:W-:Y:S01]  /*2d430*/  ISETP.LT.AND P2, PT, R0, UR6, !P0 ;  /* 0x0000000600007c0c */ /* 0x001fe2000c741270 */
[----:B------:R-:W0:Y:S01]  /*2d440*/  LDCU UR6, c[0x0][0x39c] ;  /* 0x00007380ff0677ac */ /* 0x000e220008000800 */
[----:B------:R5:W-:Y:S01]  /*2d450*/  @P5 STG.E.U8 desc[UR22][R6.64], R27 ;  /* 0x0000001b06005986 */ /* 0x000be2000c101116 */
[----:B------:R-:W-:Y:S02]  /*2d460*/  PRMT R31, R18, 0x7772, RZ ;  /* 0x00007772121f7816 */ /* 0x000fe400000000ff */
[----:B----4-:R-:W-:Y:S01]  /*2d470*/  ISETP.LT.AND P6, PT, R4, UR4, !P0 ;  /* 0x0000000404007c0c */ /* 0x010fe2000c7c1270 */
[----:B------:R-:W4:Y:S01]  /*2d480*/  LDCU UR4, c[0x0][0x39c] ;  /* 0x00007380ff0477ac */ /* 0x000f220008000800 */
[----:B---3--:R-:W-:-:S02]  /*2d490*/  IADD3 R2, P5, PT, R25, R20, RZ ;  /* 0x0000001419027210 */ /* 0x008fc40007fbe0ff */
[----:B------:R-:W-:Y:S01]  /*2d4a0*/  LOP3.LUT R0, R159, 0xc0, RZ, 0xfc, !PT ;  /* 0x000000c09f007812 */ /* 0x000fe200078efcff */
[----:B------:R3:W-:Y:S01]  /*2d4b0*/  @P1 STG.E.U8 desc[UR22][R16.64], R31 ;  /* 0x0000001f10001986 */ /* 0x0007e2000c101116 */
[----:B-----5:R-:W-:Y:S01]  /*2d4c0*/  IMAD R27, R21, 0x8, R5 ;  /* 0x00000008151b7824 */ /* 0x020fe200078e0205 */
[----:B------:R-:W-:Y:S02]  /*2d4d0*/  LEA.HI.X.SX32 R3, R25, R22, 0x1, P5 ;  /* 0x0000001619037211 */ /* 0x000fe400028f0eff */
[----:B------:R-:W5:Y:S01]  /*2d4e0*/  LDS.128 R4, [R23+UR9+0x1000] ;  /* 0x0010000917047984 */ /* 0x000f620008000c00 */
[----:B--2---:R-:W-:Y:S01]  /*2d4f0*/  ISETP.LT.AND P5, PT, R0, UR5, !P0 ;  /* 0x0000000500007c0c */ /* 0x004fe2000c7a1270 */
[----:B------:R-:W2:Y:S01]  /*2d500*/  LDCU UR5, c[0x0][0x39c] ;  /* 0x00007380ff0577ac */ /* 0x000ea20008000800 */
[----:B------:R-:W-:Y:S02]  /*2d510*/  IADD3 R24, P1, PT, R27, R20, RZ ;  /* 0x000000141b187210 */ /* 0x000fe40007f3e0ff */
[----:B------:R-:W-:-:S02]  /*2d520*/  PRMT R29, R18, 0x7773, RZ ;  /* 0x00007773121d7816 */ /* 0x000fc400000000ff */
[----:B------:R-:W-:Y:S01]  /*2d530*/  LEA.HI.X.SX32 R25, R27, R22, 0x1, P1 ;  /* 0x000000161b197211 */ /* 0x000fe200008f0eff */
[----:B------:R-:W-:Y:S01]  /*2d540*/  IMAD R27, R21, 0x4, R27 ;  /* 0x00000004151b7824 */ /* 0x000fe200078e021b */
[----:B------:R-:W-:Y:S01]  /*2d550*/  LOP3.LUT R0, R159, 0xc4, RZ, 0xfc, !PT ;  /* 0x000000c49f007812 */ /* 0x000fe200078efcff */
[----:B------:R1:W-:Y:S01]  /*2d560*/  @P6 STG.E.U8 desc[UR22][R2.64], R29 ;  /* 0x0000001d02006986 */ /* 0x0003e2000c101116 */
[C---:B---3--:R-:W-:Y:S02]  /*2d570*/  PRMT R31, R19.reuse, 0x7770, RZ ;  /* 0x00007770131f7816 */ /* 0x048fe400000000ff */
[----:B0-----:R-:W-:Y:S01]  /*2d580*/  ISETP.LT.AND P1, PT, R0, UR6, !P0 ;  /* 0x0000000600007c0c */ /* 0x001fe2000c721270 */
[----:B------:R-:W-:Y:S01]  /*2d590*/  VIADD R0, R158, 0xbc ;  /* 0x000000bc9e007836 */ /* 0x000fe20000000000 */
[----:B------:R-:W-:Y:S01]  /*2d5a0*/  PRMT R33, R19, 0x7771, RZ ;  /* 0x0000777113217816 */ /* 0x000fe200000000ff */
[----:B------:R0:W-:Y:S01]  /*2d5b0*/  @P3 STG.E.U8 desc[UR22][R24.64], R31 ;  /* 0x0000001f18003986 */ /* 0x0001e2000c101116 */
[----:B------:R-:W3:Y:S01]  /*2d5c0*/  LDCU UR6, c[0x0][0x39c] ;  /* 0x00007380ff0677ac */ /* 0x000ee20008000800 */
[----:B-1----:R-:W-:Y:S01]  /*2d5d0*/  IADD3 R2, P6, PT, R27, R20, RZ ;  /* 0x000000141b027210 */ /* 0x002fe20007fde0ff */
[----:B------:R-:W-:Y:S01]  /*2d5e0*/  IMAD R29, R21, 0x4, R27 ;  /* 0x00000004151d7824 */ /* 0x000fe200078e021b */
[C---:B----4-:R-:W-:Y:S01]  /*2d5f0*/  ISETP.LT.AND P3, PT, R0.reuse, UR4, !P0 ;  /* 0x0000000400007c0c */ /* 0x050fe2000c761270 */
[----:B------:R-:W1:Y:S01]  /*2d600*/  LDCU UR4, c[0x0][0x39c] ;  /* 0x00007380ff0477ac */ /* 0x000e620008000800 */
[----:B------:R-:W-:Y:S01]  /*2d610*/  LEA.HI.X.SX32 R3, R27, R22, 0x1, P6 ;  /* 0x000000161b037211 */ /* 0x000fe200030f0eff */
[----:B------:R-:W-:Y:S01]  /*2d620*/  IMAD R27, R0, R21, RZ ;  /* 0x00000015001b7224 */ /* 0x000fe200078e02ff */
[----:B------:R-:W-:-:S02]  /*2d630*/  LOP3.LUT R0, R159, 0xc8, RZ, 0xfc, !PT ;  /* 0x000000c89f007812 */ /* 0x000fc400078efcff */
[C---:B------:R-:W-:Y:S01]  /*2d640*/  IADD3 R16, P6, PT, R29.reuse, R20, RZ ;  /* 0x000000141d107210 */ /* 0x040fe20007fde0ff */
[----:B------:R4:W-:Y:S01]  /*2d650*/  @P4 STG.E.U8 desc[UR22][R2.64], R33 ;  /* 0x0000002102004986 */ /* 0x0009e2000c101116 */
[----:B--2---:R-:W-:Y:S01]  /*2d660*/  ISETP.LT.AND P4, PT, R0, UR5, !P0 ;  /* 0x0000000500007c0c */ /* 0x004fe2000c781270 */
[----:B------:R-:W2:Y:S01]  /*2d670*/  LDCU UR5, c[0x0][0x39c] ;  /* 0x00007380ff0577ac */ /* 0x000ea20008000800 */
[----:B------:R-:W-:Y:S01]  /*2d680*/  LEA.HI.X.SX32 R17, R29, R22, 0x1, P6 ;  /* 0x000000161d117211 */ /* 0x000fe200030f0eff */
[----:B------:R-:W-:Y:S01]  /*2d690*/  IMAD R29, R21, 0x8, R29 ;  /* 0x00000008151d7824 */ /* 0x000fe200078e021d */
[----:B------:R-:W-:Y:S02]  /*2d6a0*/  IADD3 R18, P6, PT, R27, R20, RZ ;  /* 0x000000141b127210 */ /* 0x000fe40007fde0ff */
[C---:B0-----:R-:W-:Y:S02]  /*2d6b0*/  PRMT R25, R19.reuse, 0x7773, RZ ;  /* 0x0000777313197816 */ /* 0x041fe400000000ff */
[----:B------:R-:W-:-:S02]  /*2d6c0*/  PRMT R31, R19, 0x7772, RZ ;  /* 0x00007772131f7816 */ /* 0x000fc400000000ff */
[----:B------:R-:W-:Y:S02]  /*2d6d0*/  LEA.HI.X.SX32 R19, R27, R22, 0x1, P6 ;  /* 0x000000161b137211 */ /* 0x000fe400030f0eff */
[----:B----4-:R-:W-:Y:S02]  /*2d6e0*/  IADD3 R2, P6, PT, R29, R20, RZ ;  /* 0x000000141d027210 */ /* 0x010fe40007fde0ff */
[----:B------:R-:W-:Y:S01]  /*2d6f0*/  LOP3.LUT R0, R159, 0xd0, RZ, 0xfc, !PT ;  /* 0x000000d09f007812 */ /* 0x000fe200078efcff */
[----:B------:R0:W-:Y:S01]  /*2d700*/  @P2 STG.E.U8 desc[UR22][R16.64], R31 ;  /* 0x0000001f10002986 */ /* 0x0001e2000c101116 */
[----:B------:R-:W-:Y:S01]  /*2d710*/  LEA.HI.X.SX32 R3, R29, R22, 0x1, P6 ;  /* 0x000000161d037211 */ /* 0x000fe200030f0eff */
[----:B------:R-:W-:Y:S01]  /*2d720*/  IMAD R29, R21, 0x4, R29 ;  /* 0x00000004151d7824 */ /* 0x000fe200078e021d */
[----:B---3--:R-:W-:Y:S01]  /*2d730*/  ISETP.LT.AND P2, PT, R0, UR6, !P0 ;  /* 0x0000000600007c0c */ /* 0x008fe2000c741270 */
[----:B------:R-:W3:Y:S01]  /*2d740*/  LDCU UR6, c[0x0][0x39c] ;  /* 0x00007380ff0677ac */ /* 0x000ee20008000800 */
[----:B------:R-:W-:Y:S01]  /*2d750*/  LOP3.LUT R0, R159, 0xd4, RZ, 0xfc, !PT ;  /* 0x000000d49f007812 */ /* 0x000fe200078efcff */
[----:B------:R4:W-:Y:S03]  /*2d760*/  @P3 STG.E.U8 desc[UR22][R18.64], R25 ;  /* 0x0000001912003986 */ /* 0x0009e6000c101116 */
[----:B--2---:R-:W-:Y:S01]  /*2d770*/  ISETP.LT.AND P3, PT, R0, UR5, !P0 ;  /* 0x0000000500007c0c */ /* 0x004fe2000c761270 */
[----:B------:R-:W-:Y:S01]  /*2d780*/  VIADD R0, R158, 0xcc ;  /* 0x000000cc9e007836 */ /* 0x000fe20000000000 */
[----:B------:R-:W2:Y:S01]  /*2d790*/  LDCU UR5, c[0x0][0x39c] ;  /* 0x00007380ff0577ac */ /* 0x000ea20008000800 */
[----:B0-----:R-:W-:-:S02]  /*2d7a0*/  IADD3 R16, P6, PT, R29, R20, RZ ;  /* 0x000000141d107210 */ /* 0x001fc40007fde0ff */
[----:B-----5:R-:W-:Y:S01]  /*2d7b0*/  PRMT R33, R4, 0x7770, RZ ;  /* 0x0000777004217816 */ /* 0x020fe200000000ff */
[----:B----4-:R-:W-:Y:S01]  /*2d7c0*/  IMAD R25, R21, 0x4, R29 ;  /* 0x0000000415197824 */ /* 0x010fe200078e021d */
[----:B------:R-:W-:Y:S01]  /*2d7d0*/  LEA.HI.X.SX32 R17, R29, R22, 0x1, P6 ;  /* 0x000000161d117211 */ /* 0x000fe200030f0eff */
[----:B------:R-:W-:-:S03]  /*2d7e0*/  IMAD R27, R0, R21, RZ ;  /* 0x00000015001b7224 */ /* 0x000fc600078e02ff */
[C---:B------:R-:W-:Y:S01]  /*2d7f0*/  IADD3 R18, P6, PT, R25.reuse, R20, RZ ;  /* 0x0000001419127210 */ /* 0x040fe20007fde0ff */
[----:B------:R0:W-:Y:S01]  /*2d800*/  @P5 STG.E.U8 desc[UR22][R2.64], R33 ;  /* 0x0000002102005986 */ /* 0x0001e2000c101116 */
[----:B------:R-:W-:Y:S02]  /*2d810*/  PRMT R31, R4, 0x7771, RZ ;  /* 0x00007771041f7816 */ /* 0x000fe400000000ff */
[----:B------:R-:W-:Y:S01]  /*2d820*/  LEA.HI.X.SX32 R19, R25, R22, 0x1, P6 ;  /* 0x0000001619137211 */ /* 0x000fe200030f0eff */
[----:B------:R-:W-:Y:S01]  /*2d830*/  IMAD R25, R21, 0x8, R25 ;  /* 0x0000000815197824 */ /* 0x000fe200078e0219 */
[----:B-1----:R-:W-:Y:S01]  /*2d840*/  ISETP.LT.AND P5, PT, R0, UR4, !P0 ;  /* 0x0000000400007c0c */ /* 0x002fe2000c7a1270 */
[----:B------:R1:W-:Y:S01]  /*2d850*/  @P1 STG.E.U8 desc[UR22][R16.64], R31 ;  /* 0x0000001f10001986 */ /* 0x0003e2000c101116 */
[----:B------:R-:W-:Y:S01]  /*2d860*/  LOP3.LUT R0, R159, 0xd8, RZ, 0xfc, !PT ;  /* 0x000000d89f007812 */ /* 0x000fe200078efcff */
[----:B------:R-:W4:Y:S01]  /*2d870*/  LDCU UR4, c[0x0][0x39c] ;  /* 0x00007380ff0477ac */ /* 0x000f220008000800 */
[----:B0-----:R-:W-:-:S02]  /*2d880*/  IADD3 R2, P6, PT, R27, R20, RZ ;  /* 0x000000141b027210 */ /* 0x001fc40007fde0ff */
[----:B------:R-:W-:Y:S02]  /*2d890*/  PRMT R29, R4, 0x7772, RZ ;  /* 0x00007772041d7816 */ /* 0x000fe400000000ff */
[----:B------:R-:W-:Y:S02]  /*2d8a0*/  LEA.HI.X.SX32 R3, R27, R22, 0x1, P6 ;  /* 0x000000161b037211 */ /* 0x000fe400030f0eff */
[----:B---3--:R-:W-:Y:S01]  /*2d8b0*/  ISETP.LT.AND P1, PT, R0, UR6, !P0 ;  /* 0x0000000600007c0c */ /* 0x008fe2000c721270 */
[----:B------:R0:W-:Y:S01]  /*2d8c0*/  @P4 STG.E.U8 desc[UR22][R18.64], R29 ;  /* 0x0000001d12004986 */ /* 0x0001e2000c101116 */
[----:B-1----:R-:W-:Y:S01]  /*2d8d0*/  IADD3 R16, P6, PT, R25, R20, RZ ;  /* 0x0000001419107210 */ /* 0x002fe20007fde0ff */
[----:B------:R-:W1:Y:S01]  /*2d8e0*/  LDCU UR6, c[0x0][0x39c] ;  /* 0x00007380ff0677ac */ /* 0x000e620008000800 */
[----:B------:R-:W-:Y:S02]  /*2d8f0*/  LOP3.LUT R0, R159, 0xe0, RZ, 0xfc, !PT ;  /* 0x000000e09f007812 */ /* 0x000fe400078efcff */
[----:B------:R-:W-:-:S02]  /*2d900*/  PRMT R27, R4, 0x7773, RZ ;  /* 0x00007773041b7816 */ /* 0x000fc400000000ff */
[----:B------:R-:W-:Y:S01]  /*2d910*/  LEA.HI.X.SX32 R17, R25, R22, 0x1, P6 ;  /* 0x0000001619117211 */ /* 0x000fe200030f0eff */
[----:B------:R-:W-:Y:S01]  /*2d920*/  IMAD R25, R21, 0x4, R25 ;  /* 0x0000000415197824 */ /* 0x000fe200078e0219 */
[----:B--2---:R-:W-:Y:S01]  /*2d930*/  ISETP.LT.AND P4, PT, R0, UR5, !P0 ;  /* 0x0000000500007c0c */ /* 0x004fe2000c781270 */
[----:B------:R-:W2:Y:S01]  /*2d940*/  LDCU UR5, c[0x0][0x39c] ;  /* 0x00007380ff0577ac */ /* 0x000ea20008000800 */
[----:B------:R-:W-:Y:S01]  /*2d950*/  LOP3.LUT R0, R159, 0xe4, RZ, 0xfc, !PT ;  /* 0x000000e49f007812 */ /* 0x000fe200078efcff */
[----:B------:R3:W-:Y:S01]  /*2d960*/  @P5 STG.E.U8 desc[UR22][R2.64], R27 ;  /* 0x0000001b02005986 */ /* 0x0007e2000c101116 */
[----:B0-----:R-:W-:Y:S02]  /*2d970*/  IADD3 R18, P6, PT, R25, R20, RZ ;  /* 0x0000001419127210 */ /* 0x001fe40007fde0ff */
[----:B------:R-:W-:Y:S01]  /*2d980*/  ISETP.LT.AND P5, PT, R0, UR7, !P0 ;  /* 0x0000000700007c0c */ /* 0x000fe2000c7a1270 */
[----:B------:R-:W-:Y:S01]  /*2d990*/  VIADD R0, R158, 0xdc ;  /* 0x000000dc9e007836 */ /* 0x000fe20000000000 */
[----:B------:R-:W-:Y:S01]  /*2d9a0*/  PRMT R31, R5, 0x7770, RZ ;  /* 0x00007770051f7816 */ /* 0x000fe200000000ff */
[----:B------:R-:W0:Y:S01]  /*2d9b0*/  LDCU UR7, c[0x0][0x39c] ;  /* 0x00007380ff0777ac */ /* 0x000e220008000800 */
[----:B------:R-:W-:Y:S01]  /*2d9c0*/  LEA.HI.X.SX32 R19, R25, R22, 0x1, P6 ;  /* 0x0000001619137211 */ /* 0x000fe200030f0eff */
[----:B---3--:R-:W-:-:S02]  /*2d9d0*/  IMAD R27, R21, 0x4, R25 ;  /* 0x00000004151b7824 */ /* 0x008fc400078e0219 */
[----:B------:R-:W-:-:S03]  /*2d9e0*/  IMAD R25, R0, R21, RZ ;  /* 0x0000001500197224 */ /* 0x000fc600078e02ff */
[----:B------:R-:W-:Y:S01]  /*2d9f0*/  IADD3 R2, P6, PT, R27, R20, RZ ;  /* 0x000000141b027210 */ /* 0x000fe20007fde0ff */
[----:B------:R3:W-:Y:S01]  /*2da00*/  @P2 STG.E.U8 desc[UR22][R16.64], R31 ;  /* 0x0000001f10002986 */ /* 0x0007e2000c101116 */
[----:B------:R-:W-:Y:S02]  /*2da10*/  PRMT R29, R5, 0x7771, RZ ;  /* 0x00007771051d7816 */ /* 0x000fe400000000ff */
[----:B------:R-:W-:Y:S01]  /*2da20*/  LEA.HI.X.SX32 R3, R27, R22, 0x1, P6 ;  /* 0x000000161b037211 */ /* 0x000fe200030f0eff */
[----:B------:R-:W-:Y:S01]  /*2da30*/  IMAD R27, R21, 0x8, R27 ;  /* 0x00000008151b7824 */ /* 0x000fe200078e021b */
[----:B----4-:R-:W-:Y:S01]  /*2da40*/  ISETP.LT.AND P2, PT, R0, UR4, !P0 ;  /* 0x0000000400007c0c */ /* 0x010fe2000c741270 */
[----:B------:R4:W-:Y:S01]  /*2da50*/  @P3 STG.E.U8 desc[UR22][R18.64], R29 ;  /* 0x0000001d12003986 */ /* 0x0009e2000c101116 */
[----:B------:R-:W-:Y:S01]  /*2da60*/  LOP3.LUT R0, R159, 0xe8, RZ, 0xfc, !PT ;  /* 0x000000e89f007812 */ /* 0x000fe200078efcff */
[----:B------:R-:W5:Y:S01]  /*2da70*/  LDCU UR4, c[0x0][0x39c] ;  /* 0x00007380ff0477ac */ /* 0x000f620008000800 */
[----:B---3--:R-:W-:-:S02]  /*2da80*/  IADD3 R16, P6, PT, R25, R20, RZ ;  /* 0x0000001419107210 */ /* 0x008fc40007fde0ff */
[----:B------:R-:W-:Y:S02]  /*2da90*/  PRMT R31, R5, 0x7772, RZ ;  /* 0x00007772051f7816 */ /* 0x000fe400000000ff */
[----:B------:R-:W-:Y:S02]  /*2daa0*/  LEA.HI.X.SX32 R17, R25, R22, 0x1, P6 ;  /* 0x0000001619117211 */ /* 0x000fe400030f0eff */
[----:B--2---:R-:W-:Y:S01]  /*2dab0*/  ISETP.LT.AND P3, PT, R0, UR5, !P0 ;  /* 0x0000000500007c0c */ /* 0x004fe2000c761270 */
[----:B------:R2:W-:Y:S01]  /*2dac0*/  @P1 STG.E.U8 desc[UR22][R2.64], R31 ;  /* 0x0000001f02001986 */ /* 0x0005e2000c101116 */
[----:B------:R-:W-:Y:S01]  /*2dad0*/  IADD3 R4, P6, PT, R27, R20, RZ ;  /* 0x000000141b047210 */ /* 0x000fe20007fde0ff */
[----:B------:R-:W3:Y:S01]  /*2dae0*/  LDCU UR5, c[0x0][0x39c] ;  /* 0x00007380ff0577ac */ /* 0x000ee20008000800 */
[----:B------:R-:W-:Y:S02]  /*2daf0*/  LOP3.LUT R0, R159, 0xf0, RZ, 0xfc, !PT ;  /* 0x000000f09f007812 */ /* 0x000fe400078efcff */
[----:B------:R-:W-:-:S02]  /*2db00*/  PRMT R25, R5, 0x7773, RZ ;  /* 0x0000777305197816 */ /* 0x000fc400000000ff */
[----:B------:R-:W-:Y:S01]  /*2db10*/  LEA.HI.X.SX32 R5, R27, R22, 0x1, P6 ;  /* 0x000000161b057211 */ /* 0x000fe200030f0eff */
[----:B------:R-:W-:Y:S01]  /*2db20*/  IMAD R27, R21, 0x4, R27 ;  /* 0x00000004151b7824 */ /* 0x000fe200078e021b */
[----:B-1----:R-:W-:Y:S01]  /*2db30*/  ISETP.LT.AND P1, PT, R0, UR6, !P0 ;  /* 0x0000000600007c0c */ /* 0x002fe2000c721270 */
[----:B------:R1:W-:Y:S01]  /*2db40*/  @P2 STG.E.U8 desc[UR22][R16.64], R25 ;  /* 0x0000001910002986 */ /* 0x0003e2000c101116 */
[----:B------:R-:W-:Y:S01]  /*2db50*/  LOP3.LUT R0, R159, 0xf4, RZ, 0xfc, !PT ;  /* 0x000000f49f007812 */ /* 0x000fe200078efcff */
[----:B----4-:R-:W-:Y:S01]  /*2db60*/  IMAD R19, R21, 0x4, R27 ;  /* 0x0000000415137824 */ /* 0x010fe200078e021b */
[C---:B--2---:R-:W-:Y:S01]  /*2db70*/  IADD3 R2, P6, PT, R27.reuse, R20, RZ ;  /* 0x000000141b027210 */ /* 0x044fe20007fde0ff */
[----:B------:R-:W2:Y:S01]  /*2db80*/  LDCU UR6, c[0x0][0x39c] ;  /* 0x00007380ff0677ac */ /* 0x000ea20008000800 */
[----:B0-----:R-:W-:Y:S01]  /*2db90*/  ISETP.LT.AND P2, PT, R0, UR7, !P0 ;  /* 0x0000000700007c0c */ /* 0x001fe2000c741270 */
[----:B------:R-:W-:Y:S01]  /*2dba0*/  VIADD R0, R158, 0xec ;  /* 0x000000ec9e007836 */ /* 0x000fe20000000000 */
[----:B------:R-:W-:Y:S01]  /*2dbb0*/  PRMT R29, R6, 0x7770, RZ ;  /* 0x00007770061d7816 */ /* 0x000fe200000000ff */
[----:B------:R-:W0:Y:S01]  /*2dbc0*/  LDCU UR7, c[0x0][0x39c] ;  /* 0x00007380ff0777ac */ /* 0x000e220008000800 */
[----:B------:R-:W-:Y:S01]  /*2dbd0*/  LEA.HI.X.SX32 R3, R27, R22, 0x1, P6 ;  /* 0x000000161b037211 */ /* 0x000fe200030f0eff */
[----:B-1----:R-:W-:Y:S01]  /*2dbe0*/  IMAD R25, R0, R21, RZ ;  /* 0x0000001500197224 */ /* 0x002fe200078e02ff */
[----:B------:R-:W-:Y:S01]  /*2dbf0*/  IADD3 R16, P6, PT, R19, R20, RZ ;  /* 0x0000001413107210 */ /* 0x000fe20007fde0ff */
[----:B------:R1:W-:Y:S01]  /*2dc00*/  @P4 STG.E.U8 desc[UR22][R4.64], R29 ;  /* 0x0000001d04004986 */ /* 0x0003e2000c101116 */
[----:B------:R-:W-:-:S02]  /*2dc10*/  PRMT R27, R6, 0x7771, RZ ;  /* 0x00007771061b7816 */ /* 0x000fc400000000ff */
[----:B-----5:R-:W-:Y:S01]  /*2dc20*/  ISETP.LT.AND P4, PT, R0, UR4, !P0 ;  /* 0x0000000400007c0c */ /* 0x020fe2000c781270 */
[----:B------:R-:W4:Y:S01]  /*2dc30*/  LDCU UR4, c[0x0][0x39c] ;  /* 0x00007380ff0477ac */ /* 0x000f220008000800 */
[----:B------:R-:W-:Y:S01]  /*2dc40*/  LEA.HI.X.SX32 R17, R19, R22, 0x1, P6 ;  /* 0x0000001613117211 */ /* 0x000fe200030f0eff */
[----:B------:R-:W-:Y:S01]  /*2dc50*/  IMAD R19, R21, 0x8, R19 ;  /* 0x0000000815137824 */ /* 0x000fe200078e0213 */
[----:B------:R-:W-:Y:S01]  /*2dc60*/  LOP3.LUT R0, R159, 0xf8, RZ, 0xfc, !PT ;  /* 0x000000f89f007812 */ /* 0x000fe200078efcff */
[----:B------:R5:W-:Y:S01]  /*2dc70*/  @P5 STG.E.U8 desc[UR22][R2.64], R27 ;  /* 0x0000001b02005986 */ /* 0x000be2000c101116 */
[C---:B-1----:R-:W-:Y:S02]  /*2dc80*/  IADD3 R4, P6, PT, R25.reuse, R20, RZ ;  /* 0x0000001419047210 */ /* 0x042fe40007fde0ff */
[----:B------:R-:W-:Y:S02]  /*2dc90*/  PRMT R29, R6, 0x7772, RZ ;  /* 0x00007772061d7816 */ /* 0x000fe400000000ff */
[----:B---3--:R-:W-:Y:S01]  /*2dca0*/  ISETP.LT.AND P5, PT, R0, UR5, !P0 ;  /* 0x0000000500007c0c */ /* 0x008fe2000c7a1270 */
[----:B------:R-:W1:Y:S01]  /*2dcb0*/  LDCU UR5, c[0x0][0x39c] ;  /* 0x00007380ff0577ac */ /* 0x000e620008000800 */
[----:B------:R-:W-:-:S02]  /*2dcc0*/  LEA.HI.X.SX32 R5, R25, R22, 0x1, P6 ;  /* 0x0000001619057211 */ /* 0x000fc400030f0eff */
[----:B------:R-:W-:Y:S02]  /*2dcd0*/  LOP3.LUT R0, R159, 0x100, RZ, 0xfc, !PT ;  /* 0x000001009f007812 */ /* 0x000fe400078efcff */
[C---:B-----5:R-:W-:Y:S01]  /*2dce0*/  IADD3 R2, P6, PT, R19.reuse, R20, RZ ;  /* 0x0000001413027210 */ /* 0x060fe20007fde0ff */
[----:B------:R3:W-:Y:S01]  /*2dcf0*/  @P3 STG.E.U8 desc[UR22][R16.64], R29 ;  /* 0x0000001d10003986 */ /* 0x0007e2000c101116 */
[----:B------:R-:W-:Y:S02]  /*2dd00*/  PRMT R25, R6, 0x7773, RZ ;  /* 0x0000777306197816 */ /* 0x000fe400000000ff */
[----:B--2---:R-:W-:Y:S01]  /*2dd10*/  ISETP.LT.AND P3, PT, R0, UR6, !P0 ;  /* 0x0000000600007c0c */ /* 0x004fe2000c761270 */
[----:B------:R-:W2:Y:S01]  /*2dd20*/  LDCU UR6, c[0x0][0x39c] ;  /* 0x00007380ff0677ac */ /* 0x000ea20008000800 */
[----:B------:R-:W-:Y:S01]  /*2dd30*/  LEA.HI.X.SX32 R3, R19, R22, 0x1, P6 ;  /* 0x0000001613037211 */ /* 0x000fe200030f0eff */
[----:B------:R-:W-:Y:S01]  /*2dd40*/  IMAD R19, R21, 0x4, R19 ;  /* 0x0000000415137824 */ /* 0x000fe200078e0213 */
[----:B------:R-:W-:Y:S01]  /*2dd50*/  LOP3.LUT R0, R159, 0x104, RZ, 0xfc, !PT ;  /* 0x000001049f007812 */ /* 0x000fe200078efcff */
[----:B------:R5:W-:Y:S01]  /*2dd60*/  @P4 STG.E.U8 desc[UR22][R4.64], R25 ;  /* 0x0000001904004986 */ /* 0x000be2000c101116 */
[----:B------:R-:W-:-:S02]  /*2dd70*/  PRMT R27, R7, 0x7770, RZ ;  /* 0x00007770071b7816 */ /* 0x000fc400000000ff */
[----:B0-----:R-:W-:Y:S01]  /*2dd80*/  ISETP.LT.AND P4, PT, R0, UR7, !P0 ;  /* 0x0000000700007c0c */ /* 0x001fe2000c781270 */
[----:B------:R-:W-:Y:S01]  /*2dd90*/  VIADD R0, R158, 0xfc ;  /* 0x000000fc9e007836 */ /* 0x000fe20000000000 */
[----:B---3--:R-:W-:Y:S01]  /*2dda0*/  IADD3 R16, P6, PT, R19, R20, RZ ;  /* 0x0000001413107210 */ /* 0x008fe20007fde0ff */
[----:B------:R0:W-:Y:S01]  /*2ddb0*/  @P1 STG.E.U8 desc[UR22][R2.64], R27 ;  /* 0x0000001b02001986 */ /* 0x0001e2000c101116 */
[----:B------:R-:W-:Y:S01]  /*2ddc0*/  PRMT R29, R7, 0x7771, RZ ;  /* 0x00007771071d7816 */ /* 0x000fe200000000ff */
[----:B------:R-:W3:Y:S01]  /*2ddd0*/  LDCU UR7, c[0x0][0x39c] ;  /* 0x00007380ff0777ac */ /* 0x000ee20008000800 */
[----:B------:R-:W-:Y:S02]  /*2dde0*/  LEA.HI.X.SX32 R17, R19, R22, 0x1, P6 ;  /* 0x0000001613117211 */ /* 0x000fe400030f0eff */
[C---:B----4-:R-:W-:Y:S01]  /*2ddf0*/  ISETP.LT.AND P1, PT, R0.reuse, UR4, !P0 ;  /* 0x0000000400007c0c */ /* 0x050fe2000c721270 */
[----:B-----5:R-:W-:Y:S01]  /*2de00*/  IMAD R25, R21, 0x4, R19 ;  /* 0x0000000415197824 */ /* 0x020fe200078e0213 */
[----:B------:R-:W-:Y:S01]  /*2de10*/  PRMT R31, R7, 0x7772, RZ ;  /* 0x00007772071f7816 */ /* 0x000fe200000000ff */
[----:B------:R-:W-:Y:S01]  /*2de20*/  IMAD R19, R0, R21, RZ ;  /* 0x0000001500137224 */ /* 0x000fe200078e02ff */
[----:B------:R-:W-:Y:S01]  /*2de30*/  LOP3.LUT R0, R159, 0x108, RZ, 0xfc, !PT ;  /* 0x000001089f007812 */ /* 0x000fe200078efcff */
[----:B------:R4:W-:Y:S01]  /*2de40*/  @P2 STG.E.U8 desc[UR22][R16.64], R29 ;  /* 0x0000001d10002986 */ /* 0x0009e2000c101116 */
[C---:B------:R-:W-:Y:S01]  /*2de50*/  IADD3 R4, P6, PT, R25.reuse, R20, RZ ;  /* 0x0000001419047210 */ /* 0x040fe20007fde0ff */
[----:B------:R-:W5:Y:S01]  /*2de60*/  LDCU UR4, c[0x0][0x39c] ;  /* 0x00007380ff0477ac */ /* 0x000f620008000800 */
[----:B-1----:R-:W-:Y:S01]  /*2de70*/  ISETP.LT.AND P2, PT, R0, UR5, !P0 ;  /* 0x0000000500007c0c */ /* 0x002fe2000c741270 */
[----:B------:R-:W1:Y:S01]  /*2de80*/  LDCU UR5, c[0x0][0x39c] ;  /* 0x00007380ff0577ac */ /* 0x000e620008000800 */
[----:B------:R-:W-:Y:S01]  /*2de90*/  LEA.HI.X.SX32 R5, R25, R22, 0x1, P6 ;  /* 0x0000001619057211 */ /* 0x000fe200030f0eff */
[----:B------:R-:W-:Y:S01]  /*2dea0*/  IMAD R25, R21, 0x8, R25 ;  /* 0x0000000815197824 */ /* 0x000fe200078e0219 */
[----:B0-----:R-:W-:-:S02]  /*2deb0*/  IADD3 R2, P6, PT, R19, R20, RZ ;  /* 0x0000001413027210 */ /* 0x001fc40007fde0ff */
[----:B------:R-:W-:Y:S02]  /*2dec0*/  LOP3.LUT R0, R159, 0x110, RZ, 0xfc, !PT ;  /* 0x000001109f007812 */ /* 0x000fe400078efcff */
[----:B------:R-:W-:Y:S01]  /*2ded0*/  LEA.HI.X.SX32 R3, R19, R22, 0x1, P6 ;  /* 0x0000001613037211 */ /* 0x000fe200030f0eff */
[----:B------:R0:W-:Y:S01]  /*2dee0*/  @P5 STG.E.U8 desc[UR22][R4.64], R31 ;  /* 0x0000001f04005986 */ /* 0x0001e2000c101116 */
[----:B------:R-:W-:Y:S02]  /*2def0*/  IADD3 R6, P6, PT, R25, R20, RZ ;  /* 0x0000001419067210 */ /* 0x000fe40007fde0ff */
[----:B------:R-:W-:Y:S02]  /*2df00*/  PRMT R27, R7, 0x7773, RZ ;  /* 0x00007773071b7816 */ /* 0x000fe400000000ff */
[----:B--2---:R-:W-:Y:S01]  /*2df10*/  ISETP.LT.AND P5, PT, R0, UR6, !P0 ;  /* 0x0000000600007c0c */ /* 0x004fe2000c7a1270 */
[----:B------:R-:W2:Y:S01]  /*2df20*/  LDCU UR6, c[0x0][0x39c] ;  /* 0x00007380ff0677ac */ /* 0x000ea20008000800 */
[----:B------:R-:W-:-:S02]  /*2df30*/  LOP3.LUT R0, R159, 0x114, RZ, 0xfc, !PT ;  /* 0x000001149f007812 */ /* 0x000fc400078efcff */
[----:B------:R-:W-:Y:S01]  /*2df40*/  LEA.HI.X.SX32 R7, R25, R22, 0x1, P6 ;  /* 0x0000001619077211 */ /* 0x000fe200030f0eff */
[C---:B------:R-:W-:Y:S01]  /*2df50*/  IMAD R25, R21.reuse, 0x4, R25 ;  /* 0x0000000415197824 */ /* 0x040fe200078e0219 */
[----:B------:R2:W-:Y:S01]  /*2df60*/  @P1 STG.E.U8 desc[UR22][R2.64], R27 ;  /* 0x0000001b02001986 */ /* 0x0005e2000c101116 */
[----:B-1----:R-:W-:Y:S01]  /*2df70*/  ISETP.LT.AND P1, PT, R0, UR5, !P0 ;  /* 0x0000000500007c0c */ /* 0x002fe2000c721270 */
[----:B------:R-:W1:Y:S01]  /*2df80*/  LDCU UR5, c[0x0][0x39c] ;  /* 0x00007380ff0577ac */ /* 0x000e620008000800 */
[----:B----4-:R-:W-:Y:S01]  /*2df90*/  PRMT R29, R12, 0x7770, RZ ;  /* 0x000077700c1d7816 */ /* 0x010fe200000000ff */
[----:B------:R-:W-:Y:S01]  /*2dfa0*/  IMAD R17, R21, 0x4, R25 ;  /* 0x0000000415117824 */ /* 0x000fe200078e0219 */
[C---:B0-----:R-:W-:Y:S01]  /*2dfb0*/  IADD3 R4, P6, PT, R25.reuse, R20, RZ ;  /* 0x0000001419047210 */ /* 0x041fe20007fde0ff */
[----:B------:R-:W-:Y:S02]  /*2dfc0*/  VIADD R0, R158, 0x10c ;  /* 0x0000010c9e007836 */ /* 0x000fe40000000000 */
[----:B------:R0:W-:Y:S01]  /*2dfd0*/  @P3 STG.E.U8 desc[UR22][R6.64], R29 ;  /* 0x0000001d06003986 */ /* 0x0001e2000c101116 */
[----:B------:R-:W-:Y:S01]  /*2dfe0*/  LEA.HI.X.SX32 R5, R25, R22, 0x1, P6 ;  /* 0x0000001619057211 */ /* 0x000fe200030f0eff */
[C---:B------:R-:W-:Y:S01]  /*2dff0*/  IMAD R19, R0.reuse, R21, RZ ;  /* 0x0000001500137224 */ /* 0x040fe200078e02ff */
[----:B-----5:R-:W-:Y:S01]  /*2e000*/  ISETP.LT.AND P3, PT, R0, UR4, !P0 ;  /* 0x0000000400007c0c */ /* 0x020fe2000c761270 */
[----:B------:R-:W4:Y:S01]  /*2e010*/  LDCU UR4, c[0x0][0x39c] ;  /* 0x00007380ff0477ac */ /* 0x000f220008000800 */
[----:B--2---:R-:W-:-:S02]  /*2e020*/  PRMT R27, R12, 0x7771, RZ ;  /* 0x000077710c1b7816 */ /* 0x004fc400000000ff */
[----:B------:R-:W-:Y:S02]  /*2e030*/  IADD3 R2, P6, PT, R17, R20, RZ ;  /* 0x0000001411027210 */ /* 0x000fe40007fde0ff */
[----:B------:R-:W-:Y:S01]  /*2e040*/  LOP3.LUT R0, R159, 0x118, RZ, 0xfc, !PT ;  /* 0x000001189f007812 */ /* 0x000fe200078efcff */
[----:B------:R2:W-:Y:S01]  /*2e050*/  @P4 STG.E.U8 desc[UR22][R4.64], R27 ;  /* 0x0000001b04004986 */ /* 0x0005e2000c101116 */
[----:B------:R-:W-:Y:S01]  /*2e060*/  LEA.HI.X.SX32 R3, R17, R22, 0x1, P6 ;  /* 0x0000001611037211 */ /* 0x000fe200030f0eff */
[----:B------:R-:W-:Y:S01]  /*2e070*/  IMAD R17, R21, 0x8, R17 ;  /* 0x0000000815117824 */ /* 0x000fe200078e0211 */
[----:B0-----:R-:W-:Y:S02]  /*2e080*/  IADD3 R6, P6, PT, R19, R20, RZ ;  /* 0x0000001413067210 */ /* 0x001fe40007fde0ff */
[----:B------:R-:W-:Y:S02]  /*2e090*/  PRMT R25, R12, 0x7772, RZ ;  /* 0x000077720c197816 */ /* 0x000fe400000000ff */
[----:B------:R-:W-:Y:S01]  /*2e0a0*/  ISETP.LT.AND P4, PT, R0, UR6, !P0 ;  /* 0x0000000600007c0c */ /* 0x000fe2000c781270 */
[----:B------:R-:W0:Y:S01]  /*2e0b0*/  LDCU UR6, c[0x0][0x39c] ;  /* 0x00007380ff0677ac */ /* 0x000e220008000800 */
[----:B------:R-:W-:Y:S01]  /*2e0c0*/  LOP3.LUT R0, R159, 0x120, RZ, 0xfc, !PT ;  /* 0x000001209f007812 */ /* 0x000fe200078efcff */
[----:B------:R5:W-:Y:S01]  /*2e0d0*/  @P2 STG.E.U8 desc[UR22][R2.64], R25 ;  /* 0x0000001902002986 */ /* 0x000be2000c101116 */
[----:B------:R-:W-:-:S02]  /*2e0e0*/  LEA.HI.X.SX32 R7, R19, R22, 0x1, P6 ;  /* 0x0000001613077211 */ /* 0x000fc400030f0eff */
[C---:B--2---:R-:W-:Y:S02]  /*2e0f0*/  IADD3 R4, P6, PT, R17.reuse, R20, RZ ;  /* 0x0000001411047210 */ /* 0x044fe40007fde0ff */
[----:B-1----:R-:W-:Y:S01]  /*2e100*/  ISETP.LT.AND P2, PT, R0, UR5, !P0 ;  /* 0x0000000500007c0c */ /* 0x002fe2000c741270 */
[----:B------:R-:W1:Y:S01]  /*2e110*/  LDCU UR5, c[0x0][0x39c] ;  /* 0x00007380ff0577ac */ /* 0x000e620008000800 */
[----:B------:R-:W-:Y:S02]  /*2e120*/  PRMT R19, R12, 0x7773, RZ ;  /* 0x000077730c137816 */ /* 0x000fe400000000ff */
[----:B------:R-:W-:Y:S01]  /*2e130*/  LEA.HI.X.SX32 R5, R17, R22, 0x1, P6 ;  /* 0x0000001611057211 */ /* 0x000fe200030f0eff */
[----:B------:R-:W-:Y:S01]  /*2e140*/  IMAD R17, R21, 0x4, R17 ;  /* 0x0000000415117824 */ /* 0x000fe200078e0211 */
[----:B------:R-:W-:Y:S01]  /*2e150*/  LOP3.LUT R0, R159, 0x124, RZ, 0xfc, !PT ;  /* 0x000001249f007812 */ /* 0x000fe200078efcff */
[----:B------:R2:W-:Y:S01]  /*2e160*/  @P3 STG.E.U8 desc[UR22][R6.64], R19 ;  /* 0x0000001306003986 */ /* 0x0005e2000c101116 */
[----:B------:R-:W-:-:S02]  /*2e170*/  PRMT R27, R13, 0x7770, RZ ;  /* 0x000077700d1b7816 */ /* 0x000fc400000000ff */
[----:B---3--:R-:W-:Y:S01]  /*2e180*/  ISETP.LT.AND P3, PT, R0, UR7, !P0 ;  /* 0x0000000700007c0c */ /* 0x008fe2000c761270 */
[----:B------:R-:W-:Y:S01]  /*2e190*/  VIADD R0, R158, 0x11c ;  /* 0x0000011c9e007836 */ /* 0x000fe20000000000 */
[----:B-----5:R-:W-:Y:S01]  /*2e1a0*/  IADD3 R2, P6, PT, R17, R20, RZ ;  /* 0x0000001411027210 */ /* 0x020fe20007fde0ff */
[----:B------:R3:W-:Y:S01]  /*2e1b0*/  @P5 STG.E.U8 desc[UR22][R4.64], R27 ;  /* 0x0000001b04005986 */ /* 0x0007e2000c101116 */
[----:B------:R-:W-:Y:S01]  /*2e1c0*/  PRMT R25, R13, 0x7771, RZ ;  /* 0x000077710d197816 */ /* 0x000fe200000000ff */
[----:B------:R-:W5:Y:S01]  /*2e1d0*/  LDCU UR7, c[0x0][0x39c] ;  /* 0x00007380ff0777ac */ /* 0x000f620008000800 */
[----:B--2---:R-:W-:Y:S01]  /*2e1e0*/  IMAD R19, R21, 0x4, R17 ;  /* 0x0000000415137824 */ /* 0x004fe200078e0211 */
[----:B------:R-:W-:Y:S01]  /*2e1f0*/  LEA.HI.X.SX32 R3, R17, R22, 0x1, P6 ;  /* 0x0000001611037211 */ /* 0x000fe200030f0eff */
[C---:B------:R-:W-:Y:S01]  /*2e200*/  IMAD R17, R0.reuse, R21, RZ ;  /* 0x0000001500117224 */ /* 0x040fe200078e02ff */
[----:B----4-:R-:W-:Y:S01]  /*2e210*/  ISETP.LT.AND P5, PT, R0, UR4, !P0 ;  /* 0x0000000400007c0c */ /* 0x010fe2000c7a1270 */
[----:B------:R-:W2:Y:S01]  /*2e220*/  LDCU UR4, c[0x0][0x39c] ;  /* 0x00007380ff0477ac */ /* 0x000ea20008000800 */
[----:B------:R-:W-:-:S02]  /*2e230*/  IADD3 R6, P6, PT, R19, R20, RZ ;  /* 0x0000001413067210 */ /* 0x000fc40007fde0ff */
[----:B------:R-:W-:Y:S01]  /*2e240*/  LOP3.LUT R0, R159, 0x128, RZ, 0xfc, !PT ;  /* 0x000001289f007812 */ /* 0x000fe200078efcff */
[----:B------:R4:W-:Y:S01]  /*2e250*/  @P1 STG.E.U8 desc[UR22][R2.64], R25 ;  /* 0x0000001902001986 */ /* 0x0009e2000c101116 */
[----:B------:R-:W-:Y:S02]  /*2e260*/  LEA.HI.X.SX32 R7, R19, R22, 0x1, P6 ;  /* 0x0000001613077211 */ /* 0x000fe400030f0eff */
[----:B-1----:R-:W-:Y:S01]  /*2e270*/  ISETP.LT.AND P1, PT, R0, UR5, !P0 ;  /* 0x0000000500007c0c */ /* 0x002fe2000c721270 */
[----:B------:R-:W1:Y:S01]  /*2e280*/  LDCU UR5, c[0x0][0x39c] ;  /* 0x00007380ff0577ac */ /* 0x000e620008000800 */
[----:B---3--:R-:W-:Y:S01]  /*2e290*/  IADD3 R4, P6, PT, R17, R20, RZ ;  /* 0x0000001411047210 */ /* 0x008fe20007fde0ff */
[----:B------:R-:W-:Y:S01]  /*2e2a0*/  IMAD R19, R21, 0x8, R19 ;  /* 0x0000000815137824 */ /* 0x000fe200078e0213 */
[----:B------:R-:W-:Y:S02]  /*2e2b0*/  PRMT R27, R13, 0x7772, RZ ;  /* 0x000077720d1b7816 */ /* 0x000fe400000000ff */
[----:B------:R-:W-:-:S02]  /*2e2c0*/  LOP3.LUT R0, R159, 0x130, RZ, 0xfc, !PT ;  /* 0x000001309f007812 */ /* 0x000fc400078efcff */
[----:B------:R-:W-:Y:S02]  /*2e2d0*/  LEA.HI.X.SX32 R5, R17, R22, 0x1, P6 ;  /* 0x0000001611057211 */ /* 0x000fe400030f0eff */
[----:B------:R-:W-:Y:S01]  /*2e2e0*/  PRMT R17, R13, 0x7773, RZ ;  /* 0x000077730d117816 */ /* 0x000fe200000000ff */
[----:B------:R3:W-:Y:S01]  /*2e2f0*/  @P4 STG.E.U8 desc[UR22][R6.64], R27 ;  /* 0x0000001b06004986 */ /* 0x0007e2000c101116 */
[----:B------:R-:W-:Y:S01]  /*2e300*/  IMAD R13, R21, 0x4, R19 ;  /* 0x00000004150d7824 */ /* 0x000fe200078e0213 */
[----:B0-----:R-:W-:Y:S01]  /*2e310*/  ISETP.LT.AND P4, PT, R0, UR6, !P0 ;  /* 0x0000000600007c0c */ /* 0x001fe2000c781270 */
[----:B------:R-:W0:Y:S01]  /*2e320*/  LDCU UR6, c[0x0][0x39c] ;  /* 0x00007380ff0677ac */ /* 0x000e220008000800 */
[----:B------:R1:W-:Y:S01]  /*2e330*/  @P5 STG.E.U8 desc[UR22][R4.64], R17 ;  /* 0x0000001104005986 */ /* 0x0003e2000c101116 */
[----:B----4-:R-:W-:Y:S02]  /*2e340*/  IADD3 R2, P5, PT, R19, R20, RZ ;  /* 0x0000001413027210 */ /* 0x010fe40007fbe0ff */
[----:B------:R-:W-:-:S02]  /*2e350*/  LOP3.LUT R0, R159, 0x134, RZ, 0xfc, !PT ;  /* 0x000001349f007812 */ /* 0x000fc400078efcff */
[----:B------:R-:W-:Y:S02]  /*2e360*/  LEA.HI.X.SX32 R3, R19, R22, 0x1, P5 ;  /* 0x0000001613037211 */ /* 0x000fe400028f0eff */
[C---:B---3--:R-:W-:Y:S02]  /*2e370*/  IADD3 R6, P6, PT, R13.reuse, R20, RZ ;  /* 0x000000140d067210 */ /* 0x048fe40007fde0ff */
[C---:B------:R-:W-:Y:S02]  /*2e380*/  PRMT R25, R14.reuse, 0x7770, RZ ;  /* 0x000077700e197816 */ /* 0x040fe400000000ff */
[----:B------:R-:W-:Y:S01]  /*2e390*/  LEA.HI.X.SX32 R7, R13, R22, 0x1, P6 ;  /* 0x000000160d077211 */ /* 0x000fe200030f0eff */
[----:B-1----:R-:W-:Y:S01]  /*2e3a0*/  IMAD R5, R21, 0x4, R13 ;  /* 0x0000000415057824 */ /* 0x002fe200078e020d */
[----:B------:R-:W-:Y:S01]  /*2e3b0*/  PRMT R19, R14, 0x7771, RZ ;  /* 0x000077710e137816 */ /* 0x000fe200000000ff */
[----:B------:R-:W-:Y:S01]  /*2e3c0*/  VIADD R4, R158, 0x12c ;  /* 0x0000012c9e047836 */ /* 0x000fe20000000000 */
[----:B------:R-:W-:Y:S01]  /*2e3d0*/  ISETP.LT.AND P5, PT, R0, UR5, !P0 ;  /* 0x0000000500007c0c */ /* 0x000fe2000c7a1270 */
[----:B------:R1:W-:Y:S01]  /*2e3e0*/  @P2 STG.E.U8 desc[UR22][R2.64], R25 ;  /* 0x0000001902002986 */ /* 0x0003e2000c101116 */
[----:B------:R-:W3:Y:S01]  /*2e3f0*/  LDCU UR5, c[0x0][0x39c] ;  /* 0x00007380ff0577ac */ /* 0x000ee20008000800 */
[----:B------:R-:W-:-:S02]  /*2e400*/  IMAD R17, R4, R21, RZ ;  /* 0x0000001504117224 */ /* 0x000fc400078e02ff */
[----:B------:R4:W-:Y:S01]  /*2e410*/  @P3 STG.E.U8 desc[UR22][R6.64], R19 ;  /* 0x0000001306003986 */ /* 0x0009e2000c101116 */
[----:B------:R-:W-:Y:S02]  /*2e420*/  IADD3 R12, P3, PT, R5, R20, RZ ;  /* 0x00000014050c7210 */ /* 0x000fe40007f7e0ff */
[----:B--2---:R-:W-:Y:S01]  /*2e430*/  ISETP.LT.AND P2, PT, R4, UR4, !P0 ;  /* 0x0000000404007c0c */ /* 0x004fe2000c741270 */
[----:B------:R-:W2:Y:S01]  /*2e440*/  LDCU UR4, c[0x0][0x39c] ;  /* 0x00007380ff0477ac */ /* 0x000ea20008000800 */
[----:B------:R-:W-:Y:S02]  /*2e450*/  LOP3.LUT R0, R159, 0x138, RZ, 0xfc, !PT ;  /* 0x000001389f007812 */ /* 0x000fe400078efcff */
[----:B------:R-:W-:Y:S02]  /*2e460*/  LEA.HI.X.SX32 R13, R5, R22, 0x1, P3 ;  /* 0x00000016050d7211 */ /* 0x000fe400018f0eff */
[----:B0-----:R-:W-:Y:S01]  /*2e470*/  ISETP.LT.AND P3, PT, R0, UR6, !P0 ;  /* 0x0000000600007c0c */ /* 0x001fe2000c761270 */
[----:B------:R-:W0:Y:S01]  /*2e480*/  LDCU UR6, c[0x0][0x39c] ;  /* 0x00007380ff0677ac */ /* 0x000e220008000800 */
[----:B-1----:R-:W-:-:S02]  /*2e490*/  IADD3 R2, P6, PT, R17, R20, RZ ;  /* 0x0000001411027210 */ /* 0x002fc40007fde0ff */
[C---:B------:R-:W-:Y:S01]  /*2e4a0*/  PRMT R25, R14.reuse, 0x7772, RZ ;  /* 0x000077720e197816 */ /* 0x040fe200000000ff */
[----:B----4-:R-:W-:Y:S01]  /*2e4b0*/  IMAD R19, R21, 0x8, R5 ;  /* 0x0000000815137824 */ /* 0x010fe200078e0205 */
[----:B------:R-:W-:Y:S01]  /*2e4c0*/  LEA.HI.X.SX32 R3, R17, R22, 0x1, P6 ;  /* 0x0000001611037211 */ /* 0x000fe200030f0eff */
[----:B------:R-:W1:Y:S01]  /*2e4d0*/  LDS.128 R4, [R23+UR9+0x2000] ;  /* 0x0020000917047984 */ /* 0x000e620008000c00 */
[----:B------:R-:W-:Y:S02]  /*2e4e0*/  PRMT R27, R14, 0x7773, RZ ;  /* 0x000077730e1b7816 */ /* 0x000fe400000000ff */
[----:B------:R-:W-:Y:S01]  /*2e4f0*/  LOP3.LUT R0, R159, 0x140, RZ, 0xfc, !PT ;  /* 0x000001409f007812 */ /* 0x000fe200078efcff */
[----:B------:R4:W-:Y:S04]  /*2e500*/  @P1 STG.E.U8 desc[UR22][R12.64], R25 ;  /* 0x000000190c001986 */ /* 0x0009e8000c101116 */
[----:B------:R2:W-:Y:S01]  /*2e510*/  @P2 STG.E.U8 desc[UR22][R2.64], R27 ;  /* 0x0000001b02002986 */ /* 0x0005e2000c101116 */
[----:B------:R-:W-:-:S02]  /*2e520*/  IADD3 R16, P2, PT, R19, R20, RZ ;  /* 0x0000001413107210 */ /* 0x000fc40007f5e0ff */
[----:B---3--:R-:W-:Y:S01]  /*2e530*/  ISETP.LT.AND P1, PT, R0, UR5, !P0 ;  /* 0x0000000500007c0c */ /* 0x008fe2000c721270 */
[----:B------:R-:W3:Y:S01]  /*2e540*/  LDCU UR5, c[0x0][0x39c] ;  /* 0x00007380ff0577ac */ /* 0x000ee20008000800 */
[----:B------:R-:W-:Y:S01]  /*2e550*/  LEA.HI.X.SX32 R17, R19, R22, 0x1, P2 ;  /* 0x0000001613117211 */ /* 0x000fe200010f0eff */
[----:B------:R-:W-:Y:S01]  /*2e560*/  IMAD R19, R21, 0x4, R19 ;  /* 0x0000000415137824 */ /* 0x000fe200078e0213 */
[----:B------:R-:W-:Y:S02]  /*2e570*/  LOP3.LUT R0, R159, 0x144, RZ, 0xfc, !PT ;  /* 0x000001449f007812 */ /* 0x000fe400078efcff */
[----:B----4-:R-:W-:Y:S02]  /*2e580*/  PRMT R25, R15, 0x7770, RZ ;  /* 0x000077700f197816 */ /* 0x010fe400000000ff */
[----:B0-----:R-:W-:Y:S01]  /*2e590*/  ISETP.LT.AND P2, PT, R0, UR6, !P0 ;  /* 0x0000000600007c0c */ /* 0x001fe2000c741270 */
[----:B------:R-:W-:Y:S01]  /*2e5a0*/  VIADD R0, R158, 0x13c ;  /* 0x0000013c9e007836 */ /* 0x000fe20000000000 */
[----:B--2---:R-:W-:Y:S01]  /*2e5b0*/  IADD3 R2, P6, PT, R19, R20, RZ ;  /* 0x0000001413027210 */ /* 0x004fe20007fde0ff */
[----:B------:R0:W-:Y:S01]  /*2e5c0*/  @P4 STG.E.U8 desc[UR22][R16.64], R25 ;  /* 0x0000001910004986 */ /* 0x0001e2000c101116 */
[----:B------:R-:W-:Y:S01]  /*2e5d0*/  IMAD R23, R21, 0x4, R19 ;  /* 0x0000000415177824 */ /* 0x000fe200078e0213 */
[----:B------:R-:W-:Y:S01]  /*2e5e0*/  PRMT R27, R15, 0x7771, RZ ;  /* 0x000077710f1b7816 */ /* 0x000fe200000000ff */
[----:B------:R-:W2:Y:S01]  /*2e5f0*/  LDCU UR6, c[0x0][0x39c] ;  /* 0x00007380ff0677ac */ /* 0x000ea20008000800 */
[----:B------:R-:W-:Y:S01]  /*2e600*/  LEA.HI.X.SX32 R3, R19, R22, 0x1, P6 ;  /* 0x0000001613037211 */ /* 0x000fe200030f0eff */
[C---:B------:R-:W-:Y:S01]  /*2e610*/  IMAD R19, R0.reuse, R21, RZ ;  /* 0x0000001500137224 */ /* 0x040fe200078e02ff */
[----:B------:R-:W-:Y:S01]  /*2e620*/  ISETP.LT.AND P4, PT, R0, UR4, !P0 ;  /* 0x0000000400007c0c */ /* 0x000fe2000c781270 */
[----:B------:R-:W4:Y:S01]  /*2e630*/  LDCU UR4, c[0x0][0x39c] ;  /* 0x00007380ff0477ac */ /* 0x000f220008000800 */
[----:B------:R-:W-:Y:S01]  /*2e640*/  LOP3.LUT R0, R159, 0x148, RZ, 0xfc, !PT ;  /* 0x000001489f007812 */ /* 0x000fe200078efcff */
[----:B------:R1:W-:Y:S01]  /*2e650*/  @P5 STG.E.U8 desc[UR22][R2.64], R27 ;  /* 0x0000001b02005986 */ /* 0x0003e2000c101116 */
[----:B------:R-:W-:-:S02]  /*2e660*/  IADD3 R12, P6, PT, R23, R20, RZ ;  /* 0x00000014170c7210 */ /* 0x000fc40007fde0ff */
[----:B---3--:R-:W-:Y:S01]  /*2e670*/  ISETP.LT.AND P5, PT, R0, UR5, !P0 ;  /* 0x0000000500007c0c */ /* 0x008fe2000c7a1270 */
[----:B------:R-:W3:Y:S01]  /*2e680*/  LDCU UR5, c[0x0][0x39c] ;  /* 0x00007380ff0577ac */ /* 0x000ee20008000800 */
[----:B------:R-:W-:Y:S01]  /*2e690*/  LEA.HI.X.SX32 R13, R23, R22, 0x1, P6 ;  /* 0x00000016170d7211 */ /* 0x000fe200030f0eff */
[----:B------:R-:W-:Y:S01]  /*2e6a0*/  IMAD R23, R21, 0x8, R23 ;  /* 0x0000000815177824 */ /* 0x000fe200078e0217 */
[----:B------:R-:W-:Y:S02]  /*2e6b0*/  IADD3 R14, P6, PT, R19, R20, RZ ;  /* 0x00000014130e7210 */ /* 0x000fe40007fde0ff */
[C---:B0-----:R-:W-:Y:S02]  /*2e6c0*/  PRMT R17, R15.reuse, 0x7773, RZ ;  /* 0x000077730f117816 */ /* 0x041fe400000000ff */
[----:B------:R-:W-:Y:S02]  /*2e6d0*/  PRMT R25, R15, 0x7772, RZ ;  /* 0x000077720f197816 */ /* 0x000fe400000000ff */
[----:B------:R-:W-:-:S02]  /*2e6e0*/  LEA.HI.X.SX32 R15, R19, R22, 0x1, P6 ;  /* 0x00000016130f7211 */ /* 0x000fc400030f0eff */
[----:B-1----:R-:W-:Y:S02]  /*2e6f0*/  IADD3 R2, P6, PT, R23, R20, RZ ;  /* 0x0000001417027210 */ /* 0x002fe40007fde0ff */
[----:B------:R-:W-:Y:S01]  /*2e700*/  LOP3.LUT R0, R159, 0x150, RZ, 0xfc, !PT ;  /* 0x000001509f007812 */ /* 0x000fe200078efcff */
[----:B------:R0:W-:Y:S01]  /*2e710*/  @P3 STG.E.U8 desc[UR22][R12.64], R25 ;  /* 0x000000190c003986 */ /* 0x0001e2000c101116 */
[----:B------:R-:W-:Y:S01]  /*2e720*/  LEA.HI.X.SX32 R3, R23, R22, 0x1, P6 ;  /* 0x0000001617037211 */ /* 0x000fe200030f0eff */
[----:B------:R-:W-:Y:S01]  /*2e730*/  IMAD R23, R21, 0x4, R23 ;  /* 0x0000000415177824 */ /* 0x000fe200078e0217 */
[----:B--2---:R-:W-:Y:S01]  /*2e740*/  ISETP.LT.AND P3, PT, R0, UR6, !P0 ;  /* 0x0000000600007c0c */ /* 0x004fe2000c761270 */
[----:B------:R-:W1:Y:S01]  /*2e750*/  LDCU UR6, c[0x0][0x39c] ;  /* 0x00007380ff0677ac */ /* 0x000e620008000800 */
[----:B------:R-:W-:Y:S01]  /*2e760*/  LOP3.LUT R0, R159, 0x154, RZ, 0xfc, !PT ;  /* 0x000001549f007812 */ /* 0x000fe200078efcff */
[----:B------:R2:W-:Y:S03]  /*2e770*/  @P4 STG.E.U8 desc[UR22][R14.64], R17 ;  /* 0x000000110e004986 */ /* 0x0005e6000c101116 */
[----:B---3--:R-:W-:Y:S01]  /*2e780*/  ISETP.LT.AND P4, PT, R0, UR5, !P0 ;  /* 0x0000000500007c0c */ /* 0x008fe2000c781270 */
[----:B------:R-:W-:Y:S01]  /*2e790*/  VIADD R0, R158, 0x14c ;  /* 0x0000014c9e007836 */ /* 0x000fe20000000000 */
[----:B------:R-:W3:Y:S01]  /*2e7a0*/  LDCU UR5, c[0x0][0x39c] ;  /* 0x00007380ff0577ac */ /* 0x000ee20008000800 */
[----:B0-----:R-:W-:-:S02]  /*2e7b0*/  IADD3 R12, P6, PT, R23, R20, RZ ;  /* 0x00000014170c7210 */ /* 0x001fc40007fde0ff */
[----:B------:R-:W-:Y:S01]  /*2e7c0*/  PRMT R27, R4, 0x7770, RZ ;  /* 0x00007770041b7816 */ /* 0x000fe200000000ff */
[----:B--2---:R-:W-:Y:S01]  /*2e7d0*/  IMAD R17, R21, 0x4, R23 ;  /* 0x0000000415117824 */ /* 0x004fe200078e0217 */
[----:B------:R-:W-:Y:S01]  /*2e7e0*/  LEA.HI.X.SX32 R13, R23, R22, 0x1, P6 ;  /* 0x00000016170d7211 */ /* 0x000fe200030f0eff */
[----:B------:R-:W-:-:S03]  /*2e7f0*/  IMAD R19, R0, R21, RZ ;  /* 0x0000001500137224 */ /* 0x000fc600078e02ff */
[C---:B------:R-:W-:Y:S01]  /*2e800*/  IADD3 R14, P6, PT, R17.reuse, R20, RZ ;  /* 0x00000014110e7210 */ /* 0x040fe20007fde0ff */
[----:B------:R0:W-:Y:S01]  /*2e810*/  @P1 STG.E.U8 desc[UR22][R2.64], R27 ;  /* 0x0000001b02001986 */ /* 0x0001e2000c101116 */
[----:B------:R-:W-:Y:S02]  /*2e820*/  PRMT R25, R4, 0x7771, RZ ;  /* 0x0000777104197816 */ /* 0x000fe400000000ff */
[----:B------:R-:W-:Y:S01]  /*2e830*/  LEA.HI.X.SX32 R15, R17, R22, 0x1, P6 ;  /* 0x00000016110f7211 */ /* 0x000fe200030f0eff */
[----:B------:R-:W-:Y:S01]  /*2e840*/  IMAD R17, R21, 0x8, R17 ;  /* 0x0000000815117824 */ /* 0x000fe200078e0211 */
[----:B----4-:R-:W-:Y:S01]  /*2e850*/  ISETP.LT.AND P1, PT, R0, UR4, !P0 ;  /* 0x0000000400007c0c */ /* 0x010fe2000c721270 */
[----:B------:R2:W-:Y:S01]  /*2e860*/  @P2 STG.E.U8 desc[UR22][R12.64], R25 ;  /* 0x000000190c002986 */ /* 0x0005e2000c101116 */
[----:B------:R-:W-:Y:S01]  /*2e870*/  LOP3.LUT R0, R159, 0x158, RZ, 0xfc, !PT ;  /* 0x000001589f007812 */ /* 0x000fe200078efcff */
[----:B------:R-:W4:Y:S01]  /*2e880*/  LDCU UR4, c[0x0][0x39c] ;  /* 0x00007380ff0477ac */ /* 0x000f220008000800 */
[----:B0-----:R-:W-:-:S02]  /*2e890*/  IADD3 R2, P6, PT, R19, R20, RZ ;  /* 0x0000001413027210 */ /* 0x001fc40007fde0ff */
[----:B------:R-:W-:Y:S02]  /*2e8a0*/  PRMT R23, R4, 0x7772, RZ ;  /* 0x0000777204177816 */ /* 0x000fe400000000ff */
[----:B------:R-:W-:Y:S02]  /*2e8b0*/  LEA.HI.X.SX32 R3, R19, R22, 0x1, P6 ;  /* 0x0000001613037211 */ /* 0x000fe400030f0eff */
[----:B-1----:R-:W-:Y:S01]  /*2e8c0*/  ISETP.LT.AND P2, PT, R0, UR6, !P0 ;  /* 0x0000000600007c0c */ /* 0x002fe2000c741270 */
[----:B------:R0:W-:Y:S01]  /*2e8d0*/  @P5 STG.E.U8 desc[UR22][R14.64], R23 ;  /* 0x000000170e005986 */ /* 0x0001e2000c101116 */
[----:B--2---:R-:W-:Y:S01]  /*2e8e0*/  IADD3 R12, P6, PT, R17, R20, RZ ;  /* 0x00000014110c7210 */ /* 0x004fe20007fde0ff */
[----:B------:R-:W1:Y:S01]  /*2e8f0*/  LDCU UR6, c[0x0][0x39c] ;  /* 0x00007380ff0677ac */ /* 0x000e620008000800 */
[----:B------:R-:W-:Y:S02]  /*2e900*/  LOP3.LUT R0, R159, 0x160, RZ, 0xfc, !PT ;  /* 0x000001609f007812 */ /* 0x000fe400078efcff */
[----:B------:R-:W-:-:S02]  /*2e910*/  PRMT R19, R4, 0x7773, RZ ;  /* 0x0000777304137816 */ /* 0x000fc400000000ff */
[----:B------:R-:W-:Y:S01]  /*2e920*/  LEA.HI.X.SX32 R13, R17, R22, 0x1, P6 ;  /* 0x00000016110d7211 */ /* 0x000fe200030f0eff */
[----:B------:R-:W-:Y:S01]  /*2e930*/  IMAD R17, R21, 0x4, R17 ;  /* 0x0000000415117824 */ /* 0x000fe200078e0211 */
[----:B---3--:R-:W-:Y:S01]  /*2e940*/  ISETP.LT.AND P5, PT, R0, UR5, !P0 ;  /* 0x0000000500007c0c */ /* 0x008fe2000c7a1270 */
[----:B------:R-:W2:Y:S01]  /*2e950*/  LDCU UR5, c[0x0][0x39c] ;  /* 0x00007380ff0577ac */ /* 0x000ea20008000800 */
[----:B------:R-:W-:Y:S01]  /*2e960*/  LOP3.LUT R0, R159, 0x164, RZ, 0xfc, !PT ;  /* 0x000001649f007812 */ /* 0x000fe200078efcff */
[----:B------:R3:W-:Y:S01]  /*2e970*/  @P1 STG.E.U8 desc[UR22][R2.64], R19 ;  /* 0x0000001302001986 */ /* 0x0007e2000c101116 */
[----:B0-----:R-:W-:Y:S02]  /*2e980*/  IADD3 R14, P6, PT, R17, R20, RZ ;  /* 0x00000014110e7210 */ /* 0x001fe40007fde0ff */
[----:B-----5:R-:W-:Y:S01]  /*2e990*/  ISETP.LT.AND P1, PT, R0, UR7, !P0 ;  /* 0x0000000700007c0c */ /* 0x020fe2000c721270 */
        /* <DEDUP_REMOVED lines=237> */
[----:B------:R-:W2:Y:S01]  /*2f870*/  LDCU UR4, c[0x0][0x39c] ;  /* 0x00007380ff0477ac */ /* 0x000ea20008000800 */
[----:B------:R-:W-:Y:S01]  /*2f880*/  LOP3.LUT R0, R159, 0x1d8, RZ, 0xfc, !PT ;  /* 0x000001d89f007812 */ /* 0x000fe200078efcff */
[----:B------:R4:W-:Y:S01]  /*2f890*/  @P3 STG.E.U8 desc[UR22][R8.64], R23 ;  /* 0x0000001708003986 */ /* 0x0009e2000c101116 */
[----:B0-----:R-:W-:-:S02]  /*2f8a0*/  IADD3 R2, P6, PT, R15, R20, RZ ;  /* 0x000000140f027210 */ /* 0x001fc40007fde0ff */
[----:B------:R-:W-:Y:S02]  /*2f8b0*/  PRMT R17, R4, 0x7772, RZ ;  /* 0x0000777204117816 */ /* 0x000fe400000000ff */
[----:B------:R-:W-:Y:S01]  /*2f8c0*/  LEA.HI.X.SX32 R3, R15, R22, 0x1, P6 ;  /* 0x000000160f037211 */ /* 0x000fe200030f0eff */
[----:B------:R-:W-:Y:S01]  /*2f8d0*/  IMAD R15, R21, 0x4, R13 ;  /* 0x00000004150f7824 */ /* 0x000fe200078e020d */
[----:B-1----:R-:W-:Y:S01]  /*2f8e0*/  ISETP.LT.AND P3, PT, R0, UR6, !P0 ;  /* 0x0000000600007c0c */ /* 0x002fe2000c761270 */
[----:B------:R0:W-:Y:S01]  /*2f8f0*/  @P1 STG.E.U8 desc[UR22][R10.64], R17 ;  /* 0x000000110a001986 */ /* 0x0001e2000c101116 */
[----:B----4-:R-:W-:Y:S01]  /*2f900*/  IADD3 R8, P6, PT, R13, R20, RZ ;  /* 0x000000140d087210 */ /* 0x010fe20007fde0ff */
[----:B------:R-:W1:Y:S01]  /*2f910*/  LDCU UR6, c[0x0][0x39c] ;  /* 0x00007380ff0677ac */ /* 0x000e620008000800 */
[----:B------:R-:W-:Y:S02]  /*2f920*/  LOP3.LUT R0, R159, 0x1e0, RZ, 0xfc, !PT ;  /* 0x000001e09f007812 */ /* 0x000fe400078efcff */
[----:B------:R-:W-:-:S02]  /*2f930*/  PRMT R19, R4, 0x7773, RZ ;  /* 0x0000777304137816 */ /* 0x000fc400000000ff */
[----:B------:R-:W-:Y:S02]  /*2f940*/  LEA.HI.X.SX32 R9, R13, R22, 0x1, P6 ;  /* 0x000000160d097211 */ /* 0x000fe400030f0eff */
[----:B---3--:R-:W-:Y:S01]  /*2f950*/  ISETP.LT.AND P1, PT, R0, UR5, !P0 ;  /* 0x0000000500007c0c */ /* 0x008fe2000c721270 */
[----:B------:R-:W3:Y:S01]  /*2f960*/  LDCU UR5, c[0x0][0x39c] ;  /* 0x00007380ff0577ac */ /* 0x000ee20008000800 */
[----:B------:R-:W-:Y:S02]  /*2f970*/  LOP3.LUT R0, R159, 0x1e4, RZ, 0xfc, !PT ;  /* 0x000001e49f007812 */ /* 0x000fe400078efcff */
[----:B0-----:R-:W-:Y:S01]  /*2f980*/  IADD3 R10, P6, PT, R15, R20, RZ ;  /* 0x000000140f0a7210 */ /* 0x001fe20007fde0ff */
[----:B------:R0:W-:Y:S01]  /*2f990*/  @P2 STG.E.U8 desc[UR22][R2.64], R19 ;  /* 0x0000001302002986 */ /* 0x0001e2000c101116 */
[----:B------:R-:W-:Y:S02]  /*2f9a0*/  PRMT R17, R5, 0x7770, RZ ;  /* 0x0000777005117816 */ /* 0x000fe400000000ff */
[----:B------:R-:W-:Y:S01]  /*2f9b0*/  LEA.HI.X.SX32 R11, R15, R22, 0x1, P6 ;  /* 0x000000160f0b7211 */ /* 0x000fe200030f0eff */
[----:B------:R-:W-:Y:S01]  /*2f9c0*/  IMAD R15, R21, 0x4, R15 ;  /* 0x00000004150f7824 */ /* 0x000fe200078e020f */
[----:B------:R-:W-:-:S02]  /*2f9d0*/  PRMT R23, R5, 0x7771, RZ ;  /* 0x0000777105177816 */ /* 0x000fc400000000ff */
[----:B-----5:R-:W-:Y:S01]  /*2f9e0*/  ISETP.LT.AND P2, PT, R0, UR7, !P0 ;  /* 0x0000000700007c0c */ /* 0x020fe2000c741270 */
[----:B------:R-:W-:Y:S01]  /*2f9f0*/  VIADD R0, R158, 0x1dc ;  /* 0x000001dc9e007836 */ /* 0x000fe20000000000 */
[----:B------:R-:W-:Y:S01]  /*2fa00*/  @P4 STG.E.U8 desc[UR22][R8.64], R17 ;  /* 0x0000001108004986 */ /* 0x000fe2000c101116 */
[----:B------:R-:W4:Y:S02]  /*2fa10*/  LDCU UR7, c[0x0][0x39c] ;  /* 0x00007380ff0777ac */ /* 0x000f240008000800 */
[C---:B------:R-:W-:Y:S01]  /*2fa20*/  IMAD R13, R0.reuse, R21, RZ ;  /* 0x00000015000d7224 */ /* 0x040fe200078e02ff */
[----:B------:R5:W-:Y:S01]  /*2fa30*/  @P5 STG.E.U8 desc[UR22][R10.64], R23 ;  /* 0x000000170a005986 */ /* 0x000be2000c101116 */
[C---:B0-----:R-:W-:Y:S02]  /*2fa40*/  IADD3 R2, P5, PT, R15.reuse, R20, RZ ;  /* 0x000000140f027210 */ /* 0x041fe40007fbe0ff */
[----:B--2---:R-:W-:Y:S01]  /*2fa50*/  ISETP.LT.AND P4, PT, R0, UR4, !P0 ;  /* 0x0000000400007c0c */ /* 0x004fe2000c781270 */
[----:B------:R-:W0:Y:S01]  /*2fa60*/  LDCU UR4, c[0x0][0x39c] ;  /* 0x00007380ff0477ac */ /* 0x000e220008000800 */
[----:B------:R-:W-:Y:S01]  /*2fa70*/  LEA.HI.X.SX32 R3, R15, R22, 0x1, P5 ;  /* 0x000000160f037211 */ /* 0x000fe200028f0eff */
[----:B------:R-:W-:Y:S01]  /*2fa80*/  IMAD R15, R21, 0x8, R15 ;  /* 0x00000008150f7824 */ /* 0x000fe200078e020f */
[----:B------:R-:W-:-:S02]  /*2fa90*/  PRMT R19, R5, 0x7772, RZ ;  /* 0x0000777205137816 */ /* 0x000fc400000000ff */
[----:B------:R-:W-:Y:S02]  /*2faa0*/  IADD3 R12, P6, PT, R13, R20, RZ ;  /* 0x000000140d0c7210 */ /* 0x000fe40007fde0ff */
[----:B------:R-:W-:Y:S01]  /*2fab0*/  LOP3.LUT R0, R159, 0x1e8, RZ, 0xfc, !PT ;  /* 0x000001e89f007812 */ /* 0x000fe200078efcff */
[----:B------:R2:W-:Y:S01]  /*2fac0*/  @P3 STG.E.U8 desc[UR22][R2.64], R19 ;  /* 0x0000001302003986 */ /* 0x0005e2000c101116 */
[----:B------:R-:W-:Y:S01]  /*2fad0*/  LEA.HI.X.SX32 R13, R13, R22, 0x1, P6 ;  /* 0x000000160d0d7211 */ /* 0x000fe200030f0eff */
[----:B-----5:R-:W-:Y:S01]  /*2fae0*/  IMAD R11, R21, 0x4, R15 ;  /* 0x00000004150b7824 */ /* 0x020fe200078e020f */
[----:B------:R-:W-:Y:S02]  /*2faf0*/  PRMT R17, R5, 0x7773, RZ ;  /* 0x0000777305117816 */ /* 0x000fe400000000ff */
[----:B---3--:R-:W-:Y:S01]  /*2fb00*/  ISETP.LT.AND P5, PT, R0, UR5, !P0 ;  /* 0x0000000500007c0c */ /* 0x008fe2000c7a1270 */
[----:B------:R-:W3:Y:S01]  /*2fb10*/  LDCU UR5, c[0x0][0x39c] ;  /* 0x00007380ff0577ac */ /* 0x000ee20008000800 */
[----:B------:R-:W-:-:S02]  /*2fb20*/  IADD3 R4, P3, PT, R15, R20, RZ ;  /* 0x000000140f047210 */ /* 0x000fc40007f7e0ff */
[----:B------:R-:W-:Y:S01]  /*2fb30*/  LOP3.LUT R0, R159, 0x1f0, RZ, 0xfc, !PT ;  /* 0x000001f09f007812 */ /* 0x000fe200078efcff */
[----:B------:R5:W-:Y:S01]  /*2fb40*/  @P4 STG.E.U8 desc[UR22][R12.64], R17 ;  /* 0x000000110c004986 */ /* 0x000be2000c101116 */
[----:B------:R-:W-:Y:S02]  /*2fb50*/  LEA.HI.X.SX32 R5, R15, R22, 0x1, P3 ;  /* 0x000000160f057211 */ /* 0x000fe400018f0eff */
[C---:B------:R-:W-:Y:S02]  /*2fb60*/  IADD3 R8, P4, PT, R11.reuse, R20, RZ ;  /* 0x000000140b087210 */ /* 0x040fe40007f9e0ff */
[----:B-1----:R-:W-:Y:S01]  /*2fb70*/  ISETP.LT.AND P3, PT, R0, UR6, !P0 ;  /* 0x0000000600007c0c */ /* 0x002fe2000c761270 */
[----:B------:R-:W-:Y:S01]  /*2fb80*/  VIADD R0, R158, 0x1ec ;  /* 0x000001ec9e007836 */ /* 0x000fe20000000000 */
[C---:B------:R-:W-:Y:S01]  /*2fb90*/  PRMT R15, R6.reuse, 0x7770, RZ ;  /* 0x00007770060f7816 */ /* 0x040fe200000000ff */
[----:B------:R-:W1:Y:S01]  /*2fba0*/  LDCU UR6, c[0x0][0x39c] ;  /* 0x00007380ff0677ac */ /* 0x000e620008000800 */
[----:B------:R-:W-:Y:S01]  /*2fbb0*/  LEA.HI.X.SX32 R9, R11, R22, 0x1, P4 ;  /* 0x000000160b097211 */ /* 0x000fe200020f0eff */
[----:B------:R-:W-:Y:S01]  /*2fbc0*/  IMAD R11, R21, 0x4, R11 ;  /* 0x00000004150b7824 */ /* 0x000fe200078e020b */
[----:B--2---:R-:W-:Y:S01]  /*2fbd0*/  PRMT R19, R6, 0x7771, RZ ;  /* 0x0000777106137816 */ /* 0x004fe200000000ff */
[----:B-----5:R-:W-:-:S02]  /*2fbe0*/  IMAD R13, R0, R21, RZ ;  /* 0x00000015000d7224 */ /* 0x020fc400078e02ff */
[----:B------:R-:W-:Y:S01]  /*2fbf0*/  VIADD R158, R158, 0x1fc ;  /* 0x000001fc9e9e7836 */ /* 0x000fe20000000000 */
[----:B------:R2:W-:Y:S01]  /*2fc00*/  @P1 STG.E.U8 desc[UR22][R4.64], R15 ;  /* 0x0000000f04001986 */ /* 0x0005e2000c101116 */
[C---:B------:R-:W-:Y:S02]  /*2fc10*/  IADD3 R2, P6, PT, R11.reuse, R20, RZ ;  /* 0x000000140b027210 */ /* 0x040fe40007fde0ff */
[----:B------:R-:W-:Y:S01]  /*2fc20*/  IMAD R17, R158, R21, RZ ;  /* 0x000000159e117224 */ /* 0x000fe200078e02ff */
[----:B------:R5:W-:Y:S01]  /*2fc30*/  @P2 STG.E.U8 desc[UR22][R8.64], R19 ;  /* 0x0000001308002986 */ /* 0x000be2000c101116 */
[----:B------:R-:W-:Y:S02]  /*2fc40*/  LEA.HI.X.SX32 R3, R11, R22, 0x1, P6 ;  /* 0x000000160b037211 */ /* 0x000fe400030f0eff */
[----:B0-----:R-:W-:Y:S01]  /*2fc50*/  ISETP.LT.AND P4, PT, R0, UR4, !P0 ;  /* 0x0000000400007c0c */ /* 0x001fe2000c781270 */
[----:B--2---:R-:W-:Y:S01]  /*2fc60*/  IMAD R15, R21, 0x8, R11 ;  /* 0x00000008150f7824 */ /* 0x004fe200078e020b */
[----:B------:R-:W-:-:S02]  /*2fc70*/  IADD3 R4, P2, PT, R13, R20, RZ ;  /* 0x000000140d047210 */ /* 0x000fc40007f5e0ff */
[----:B------:R-:W-:Y:S01]  /*2fc80*/  LOP3.LUT R0, R159, 0x1f4, RZ, 0xfc, !PT ;  /* 0x000001f49f007812 */ /* 0x000fe200078efcff */
[----:B------:R-:W-:Y:S01]  /*2fc90*/  IMAD R11, R21, 0x4, R15 ;  /* 0x00000004150b7824 */ /* 0x000fe200078e020f */
[----:B------:R-:W-:Y:S02]  /*2fca0*/  LEA.HI.X.SX32 R5, R13, R22, 0x1, P2 ;  /* 0x000000160d057211 */ /* 0x000fe400010f0eff */
[-C--:B-----5:R-:W-:Y:S02]  /*2fcb0*/  IADD3 R8, P6, PT, R15, R20.reuse, RZ ;  /* 0x000000140f087210 */ /* 0x0a0fe40007fde0ff */
[----:B------:R-:W-:Y:S02]  /*2fcc0*/  IADD3 R12, P2, PT, R17, R20, RZ ;  /* 0x00000014110c7210 */ /* 0x000fe40007f5e0ff */
[----:B------:R-:W-:Y:S01]  /*2fcd0*/  LOP3.LUT R159, R159, 0x1f8, RZ, 0xfc, !PT ;  /* 0x000001f89f9f7812 */ /* 0x000fe200078efcff */
[----:B------:R-:W-:Y:S01]  /*2fce0*/  IMAD R21, R21, 0x4, R11 ;  /* 0x0000000415157824 */ /* 0x000fe200078e020b */
[----:B------:R-:W-:-:S02]  /*2fcf0*/  LEA.HI.X.SX32 R9, R15, R22, 0x1, P6 ;  /* 0x000000160f097211 */ /* 0x000fc400030f0eff */
[----:B------:R-:W-:Y:S02]  /*2fd00*/  LEA.HI.X.SX32 R13, R17, R22, 0x1, P2 ;  /* 0x00000016110d7211 */ /* 0x000fe400010f0eff */
[----:B----4-:R-:W-:Y:S02]  /*2fd10*/  ISETP.LT.AND P1, PT, R158, UR7, !P0 ;  /* 0x000000079e007c0c */ /* 0x010fe4000c721270 */
[----:B------:R-:W-:Y:S02]  /*2fd20*/  IADD3 R10, P6, PT, R11, R20, RZ ;  /* 0x000000140b0a7210 */ /* 0x000fe40007fde0ff */
[----:B---3--:R-:W-:Y:S02]  /*2fd30*/  ISETP.LT.AND P2, PT, R0, UR5, !P0 ;  /* 0x0000000500007c0c */ /* 0x008fe4000c741270 */
[----:B-1----:R-:W-:Y:S02]  /*2fd40*/  ISETP.LT.AND P0, PT, R159, UR6, !P0 ;  /* 0x000000069f007c0c */ /* 0x002fe4000c701270 */
[----:B------:R-:W-:-:S02]  /*2fd50*/  LEA.HI.X.SX32 R11, R11, R22, 0x1, P6 ;  /* 0x000000160b0b7211 */ /* 0x000fc400030f0eff */
[----:B------:R-:W-:Y:S02]  /*2fd60*/  IADD3 R20, P6, PT, R21, R20, RZ ;  /* 0x0000001415147210 */ /* 0x000fe40007fde0ff */
[C---:B------:R-:W-:Y:S02]  /*2fd70*/  PRMT R25, R6.reuse, 0x7772, RZ ;  /* 0x0000777206197816 */ /* 0x040fe400000000ff */
[----:B------:R-:W-:Y:S02]  /*2fd80*/  PRMT R23, R6, 0x7773, RZ ;  /* 0x0000777306177816 */ /* 0x000fe400000000ff */
[C---:B------:R-:W-:Y:S02]  /*2fd90*/  PRMT R15, R7.reuse, 0x7773, RZ ;  /* 0x00007773070f7816 */ /* 0x040fe400000000ff */
[C---:B------:R-:W-:Y:S02]  /*2fda0*/  PRMT R17, R7.reuse, 0x7772, RZ ;  /* 0x0000777207117816 */ /* 0x040fe400000000ff */
[----:B------:R-:W-:-:S02]  /*2fdb0*/  PRMT R19, R7, 0x7771, RZ ;  /* 0x0000777107137816 */ /* 0x000fc400000000ff */
[----:B------:R-:W-:Y:S01]  /*2fdc0*/  PRMT R7, R7, 0x7770, RZ ;  /* 0x0000777007077816 */ /* 0x000fe200000000ff */
[----:B------:R0:W-:Y:S01]  /*2fdd0*/  @P5 STG.E.U8 desc[UR22][R2.64], R25 ;  /* 0x0000001902005986 */ /* 0x0001e2000c101116 */
[----:B------:R-:W-:-:S03]  /*2fde0*/  LEA.HI.X.SX32 R21, R21, R22, 0x1, P6 ;  /* 0x0000001615157211 */ /* 0x000fc600030f0eff */
[----:B------:R0:W-:Y:S04]  /*2fdf0*/  @P4 STG.E.U8 desc[UR22][R4.64], R23 ;  /* 0x0000001704004986 */ /* 0x0001e8000c101116 */
[----:B------:R0:W-:Y:S04]  /*2fe00*/  @P3 STG.E.U8 desc[UR22][R8.64], R7 ;  /* 0x0000000708003986 */ /* 0x0001e8000c101116 */
[----:B------:R0:W-:Y:S04]  /*2fe10*/  @P2 STG.E.U8 desc[UR22][R10.64], R19 ;  /* 0x000000130a002986 */ /* 0x0001e8000c101116 */
[----:B------:R0:W-:Y:S04]  /*2fe20*/  @P0 STG.E.U8 desc[UR22][R20.64], R17 ;  /* 0x0000001114000986 */ /* 0x0001e8000c101116 */
[----:B------:R0:W-:Y:S01]  /*2fe30*/  @P1 STG.E.U8 desc[UR22][R12.64], R15 ;  /* 0x0000000f0c001986 */ /* 0x0001e2000c101116 */
[----:B------:R-:W-:Y:S06]  /*2fe40*/  BAR.SYNC.DEFER_BLOCKING 0x0 ;  /* 0x0000000000007b1d */ /* 0x000fec0000010000 */
[----:B------:R-:W-:Y:S05]  /*2fe50*/  BRA.U UP0, `(.L_x_13) ;  /* 0x0000000100a07547 */ /* 0x000fea000b800000 */
[----:B------:R-:W1:Y:S01]  /*2fe60*/  S2UR UR5, SR_CgaCtaId ;  /* 0x00000000000579c3 */ /* 0x000e620000008800 */
[----:B------:R-:W-:Y:S01]  /*2fe70*/  NOP ;  /* 0x0000000000007918 */ /* 0x000fe20000000000 */
[----:B------:R-:W-:Y:S01]  /*2fe80*/  UMOV UR4, 0x50 ;  /* 0x0000005000047882 */ /* 0x000fe20000000000 */
[----:B------:R-:W-:Y:S02]  /*2fe90*/  IMAD.U32 R0, RZ, RZ, UR8 ;  /* 0x00000008ff007e24 */ /* 0x000fe4000f8e00ff */
[----:B0-----:R-:W-:Y:S02]  /*2fea0*/  IMAD.MOV.U32 R3, RZ, RZ, 0xff ;  /* 0x000000ffff037424 */ /* 0x001fe400078e00ff */
[----:B------:R-:W-:Y:S01]  /*2feb0*/  IMAD.MOV.U32 R7, RZ, RZ, 0x1 ;  /* 0x00000001ff077424 */ /* 0x000fe200078e00ff */
[----:B------:R-:W-:-:S04]  /*2fec0*/  LOP3.LUT R0, R0, 0xffff, RZ, 0xc0, !PT ;  /* 0x0000ffff00007812 */ /* 0x000fc800078ec0ff */
[----:B------:R-:W-:-:S05]  /*2fed0*/  SHF.R.U32.HI R0, RZ, 0x5, R0 ;  /* 0x00000005ff007819 */ /* 0x000fca0000011600 */
[----:B------:R-:W-:Y:S01]  /*2fee0*/  VIADD R2, R0, 0x10 ;  /* 0x0000001000027836 */ /* 0x000fe20000000000 */
[----:B------:R-:W-:Y:S01]  /*2fef0*/  SHF.L.U32 R0, R3, R0, RZ ;  /* 0x0000000003007219 */ /* 0x000fe200000006ff */
[----:B-1----:R-:W-:-:S03]  /*2ff00*/  ULEA UR6, UR5, UR4, 0x18 ;  /* 0x0000000405067291 */ /* 0x002fc6000f8ec0ff */
[----:B------:R-:W-:-:S04]  /*2ff10*/  SHF.L.U32 R3, R7, R2, RZ ;  /* 0x0000000207037219 */ /* 0x000fc800000006ff */
[----:B------:R-:W-:Y:S02]  /*2ff20*/  LOP3.LUT R0, R3, R0, RZ, 0xfc, !PT ;  /* 0x0000000003007212 */ /* 0x000fe400078efcff */
[----:B------:R-:W0:Y:S02]  /*2ff30*/  LDS R5, [UR6] ;  /* 0x00000006ff057984 */ /* 0x000e240008000800 */
[C---:B------:R-:W-:Y:S02]  /*2ff40*/  LOP3.LUT R2, R0.reuse, 0xffff, RZ, 0xc0, !PT ;  /* 0x0000ffff00027812 */ /* 0x040fe400078ec0ff */
[----:B0-----:R-:W-:-:S04]  /*2ff50*/  LOP3.LUT R3, R0, 0xffff, R5, 0x80, !PT ;  /* 0x0000ffff00037812 */ /* 0x001fc800078e8005 */
[----:B------:R-:W-:-:S13]  /*2ff60*/  ISETP.NE.AND P0, PT, R3, R2, PT ;  /* 0x000000020300720c */ /* 0x000fda0003f05270 */
[----:B------:R-:W-:Y:S05]  /*2ff70*/  @P0 BRA `(.L_x_14) ;  /* 0x0000000000500947 */ /* 0x000fea0003800000 */
[----:B------:R-:W-:Y:S02]  /*2ff80*/  SHF.R.U32.HI R5, RZ, 0x10, R5 ;  /* 0x00000010ff057819 */ /* 0x000fe40000011605 */
[----:B------:R-:W-:-:S04]  /*2ff90*/  SHF.R.U32.HI R2, RZ, 0x10, R0 ;  /* 0x00000010ff027819 */ /* 0x000fc80000011600 */
[----:B------:R-:W-:-:S04]  /*2ffa0*/  LOP3.LUT R5, R5, R2, RZ, 0xc0, !PT ;  /* 0x0000000205057212 */ /* 0x000fc800078ec0ff */
[----:B------:R-:W-:-:S13]  /*2ffb0*/  ISETP.NE.AND P0, PT, R5, R2, PT ;  /* 0x000000020500720c */ /* 0x000fda0003f05270 */
[----:B------:R-:W-:Y:S05]  /*2ffc0*/  @P0 BRA `(.L_x_15) ;  /* 0x0000000000300947 */ /* 0x000fea0003800000 */
[----:B------:R-:W-:Y:S01]  /*2ffd0*/  R2UR UR4, R0 ;  /* 0x00000000000472ca */ /* 0x000fe200000e0000 */
[----:B------:R-:W-:Y:S01]  /*2ffe0*/  VOTEU.ANY UR5, UPT, PT ;  /* 0x0000000000057886 */ /* 0x000fe200038e0100 */
[----:B------:R-:W0:Y:S01]  /*2fff0*/  S2R R0, SR_LANEID ;  /* 0x0000000000007919 */ /* 0x000e220000000000 */
[----:B------:R-:W-:-:S10]  /*30000*/  UFLO.U32 UR5, UR5 ;  /* 0x00000005000572bd */ /* 0x000fd400080e0000 */
[----:B------:R-:W-:-:S06]  /*30010*/  ULOP3.LUT UR4, URZ, UR4, URZ, 0x33, !UPT ;  /* 0x00000004ff047292 */ /* 0x000fcc000f8e33ff */
[----:B------:R-:W-:-:S04]  /*30020*/  IMAD.U32 R2, RZ, RZ, UR4 ;  /* 0x00000004ff027e24 */ /* 0x000fc8000f8e00ff */
[----:B------:R-:W1:Y:S02]  /*30030*/  REDUX UR7, R2 ;  /* 0x00000000020773c4 */ /* 0x000e640000000000 */
[----:B------:R2:W-:Y:S01]  /*30040*/  UTCATOMSWS.AND URZ, UR4 ;  /* 0x0000000400ff79e3 */ /* 0x0005e20008000000 */
[----:B0-----:R-:W-:Y:S01]  /*30050*/  ISETP.EQ.U32.AND P0, PT, R0, UR5, PT ;  /* 0x0000000500007c0c */ /* 0x001fe2000bf02070 */
[----:B-1----:R-:W-:-:S12]  /*30060*/  IMAD.U32 R0, RZ, RZ, UR7 ;  /* 0x00000007ff007e24 */ /* 0x002fd8000f8e00ff */
[----:B------:R2:W-:Y:S01]  /*30070*/  @P0 ATOMS.AND RZ, [UR6], R0 ;  /* 0x00000000ffff098c */ /* 0x0005e2000a800006 */
[----:B------:R-:W-:Y:S05]  /*30080*/  BRA `(.L_x_13) ;  /* 0x0000000000147947 */ /* 0x000fea0003800000 */
.L_x_15:
[----:B------:R-:W-:-:S07]  /*30090*/  MOV R2, 0x300b0 ;  /* 0x000300b000027802 */ /* 0x000fce0000000f00 */
[----:B------:R-:W-:Y:S05]  /*300a0*/  CALL.REL.NOINC `($__internal_0_$__cuda_sm10x_tcgen05_guardrail_trap_col_being_dealloced_not_returned_by_alloc) ;  /* 0x00000000002c7944 */ /* 0x000fea0003c00000 */
[----:B------:R-:W-:Y:S05]  /*300b0*/  BRA `(.L_x_13) ;  /* 0x0000000000087947 */ /* 0x000fea0003800000 */
.L_x_14:
[----:B------:R-:W-:-:S07]  /*300c0*/  MOV R2, 0x300e0 ;  /* 0x000300e000027802 */ /* 0x000fce0000000f00 */
[----:B------:R-:W-:Y:S05]  /*300d0*/  CALL.REL.NOINC `($__internal_2_$__cuda_sm10x_tcgen05_guardrail_trap_unallocated_columns_being_dealloced) ;  /* 0x0000000000387944 */ /* 0x000fea0003c00000 */
.L_x_13:
[----:B------:R-:W-:Y:S01]  /*300e0*/  NOP ;  /* 0x0000000000007918 */ /* 0x000fe20000000000 */
[----:B--2---:R-:W-:Y:S05]  /*300f0*/  EXIT ;  /* 0x000000000000794d */ /* 0x004fea0003800000 */
.L_x_8:
[----:B------:R-:W0:Y:S02]  /*30100*/  SYNCS.PHASECHK.TRANS64.TRYWAIT P3, [UR11], R71 ;  /* 0x00000047ff0075a7 */ /* 0x000e24000806110b */
[----:B0-----:R-:W-:Y:S05]  /*30110*/  @!P3 BRA `(.L_x_8) ;  /* 0xfffffffc00f8b947 */ /* 0x001fea000383ffff */
[----:B------:R-:W-:Y:S05]  /*30120*/  BRA `(.L_x_16) ;  /* 0xffffff1c00e07947 */ /* 0x000fea000383ffff */
.L_x_12:
[----:B------:R-:W0:Y:S02]  /*30130*/  SYNCS.PHASECHK.TRANS64.TRYWAIT P1, [UR11], R0 ;  /* 0x00000000ff0075a7 */ /* 0x000e24000802110b */
[----:B0-----:R-:W-:Y:S05]  /*30140*/  @!P1 BRA `(.L_x_12) ;  /* 0xfffffffc00f89947 */ /* 0x001fea000383ffff */
[----:B------:R-:W-:Y:S05]  /*30150*/  BRA `(.L_x_11) ;  /* 0xffffffa400987947 */ /* 0x000fea000383ffff */
        .weak           $__internal_0_$__cuda_sm10x_tcgen05_guardrail_trap_col_being_dealloced_not_returned_by_alloc
        .type           $__internal_0_$__cuda_sm10x_tcgen05_guardrail_trap_col_being_dealloced_not_returned_by_alloc,@function
        .size           $__internal_0_$__cuda_sm10x_tcgen05_guardrail_trap_col_being_dealloced_not_returned_by_alloc,($__internal_1_$__cuda_sm10x_tcgen05_guardrail_trap_phase_invalid_during_alloc - $__internal_0_$__cuda_sm10x_tcgen05_guardrail_trap_col_being_dealloced_not_returned_by_alloc)
$__internal_0_$__cuda_sm10x_tcgen05_guardrail_trap_col_being_dealloced_not_returned_by_alloc:
[----:B------:R-:W-:Y:S05]  /*30160*/  BPT.TRAP 0x1 ;  /* 0x000000040000795c */ /* 0x000fea0000300000 */
[----:B------:R-:W-:-:S04]  /*30170*/  IMAD.MOV.U32 R3, RZ, RZ, 0x0 ;  /* 0x00000000ff037424 */ /* 0x000fc800078e00ff */
[----:B------:R-:W-:Y:S05]  /*30180*/  RET.REL.NODEC R2 `(matmul_kernel) ;  /* 0xfffffcfc029c7950 */ /* 0x000fea0003c3ffff */
        .weak           $__internal_1_$__cuda_sm10x_tcgen05_guardrail_trap_phase_invalid_during_alloc
        .type           $__internal_1_$__cuda_sm10x_tcgen05_guardrail_trap_phase_invalid_during_alloc,@function
        .size           $__internal_1_$__cuda_sm10x_tcgen05_guardrail_trap_phase_invalid_during_alloc,($__internal_2_$__cuda_sm10x_tcgen05_guardrail_trap_unallocated_columns_being_dealloced - $__internal_1_$__cuda_sm10x_tcgen05_guardrail_trap_phase_invalid_during_alloc)
$__internal_1_$__cuda_sm10x_tcgen05_guardrail_trap_phase_invalid_during_alloc:
[----:B------:R-:W-:Y:S05]  /*30190*/  BPT.TRAP 0x1 ;  /* 0x000000040000795c */ /* 0x000fea0000300000 */
[----:B------:R-:W-:-:S04]  /*301a0*/  IMAD.MOV.U32 R3, RZ, RZ, 0x0 ;  /* 0x00000000ff037424 */ /* 0x000fc800078e00ff */
[----:B------:R-:W-:Y:S05]  /*301b0*/  RET.REL.NODEC R2 `(matmul_kernel) ;  /* 0xfffffcfc02907950 */ /* 0x000fea0003c3ffff */
        .weak           $__internal_2_$__cuda_sm10x_tcgen05_guardrail_trap_unallocated_columns_being_dealloced
        .type           $__internal_2_$__cuda_sm10x_tcgen05_guardrail_trap_unallocated_columns_being_dealloced,@function
        .size           $__internal_2_$__cuda_sm10x_tcgen05_guardrail_trap_unallocated_columns_being_dealloced,(.L_x_20 - $__internal_2_$__cuda_sm10x_tcgen05_guardrail_trap_unallocated_columns_being_dealloced)
$__internal_2_$__cuda_sm10x_tcgen05_guardrail_trap_unallocated_columns_being_dealloced:
[----:B------:R-:W-:Y:S05]  /*301c0*/  BPT.TRAP 0x1 ;  /* 0x000000040000795c */ /* 0x000fea0000300000 */
[----:B------:R-:W-:-:S04]  /*301d0*/  IMAD.MOV.U32 R3, RZ, RZ, 0x0 ;  /* 0x00000000ff037424 */ /* 0x000fc800078e00ff */
[----:B------:R-:W-:Y:S05]  /*301e0*/  RET.REL.NODEC R2 `(matmul_kernel) ;  /* 0xfffffcfc02847950 */ /* 0x000fea0003c3ffff */
.L_x_17:
[----:B------:R-:W-:-:S00]  /*301f0*/  BRA `(.L_x_17) ;  /* 0xfffffffc00fc7947 */ /* 0x000fc0000383ffff */
[----:B------:R-:W-:-:S00]  /*30200*/  NOP ;  /* 0x0000000000007918 */ /* 0x000fc00000000000 */
[----:B------:R-:W-:-:S00]  /*30210*/  NOP ;  /* 0x0000000000007918 */ /* 0x000fc00000000000 */
[----:B------:R-:W-:-:S00]  /*30220*/  NOP ;  /* 0x0000000000007918 */ /* 0x000fc00000000000 */
[----:B------:R-:W-:-:S00]  /*30230*/  NOP ;  /* 0x0000000000007918 */ /* 0x000fc00000000000 */
[----:B------:R-:W-:-:S00]  /*30240*/  NOP ;  /* 0x0000000000007918 */ /* 0x000fc00000000000 */
[----:B------:R-:W-:-:S00]  /*30250*/  NOP ;  /* 0x0000000000007918 */ /* 0x000fc00000000000 */
[----:B------:R-:W-:-:S00]  /*30260*/  NOP ;  /* 0x0000000000007918 */ /* 0x000fc00000000000 */
[----:B------:R-:W-:-:S00]  /*30270*/  NOP ;  /* 0x0000000000007918 */ /* 0x000fc00000000000 */
.L_x_20:


//--------------------- .nv.shared.matmul_kernel  --------------------------
	.section	.nv.shared.matmul_kernel,"aw",@nobits
	.sectionflags	@""
	.align	16
	.zero		1024


//--------------------- .nv.shared.reserved.0     --------------------------
	.section	.nv.shared.reserved.0,"aw",@nobits
	.align	8
	.weak		__nv_reservedSMEM_offset_0_alias
	.size		__nv_reservedSMEM_offset_0_alias, 0, 64
	.other		__nv_reservedSMEM_offset_0_alias,@"STO_CUDA_RESERVED_SHARED STV_DEFAULT"
__nv_reservedSMEM_offset_0_alias:
	.zero		0
.nv.shared.reserved.0:
	.zero		64
	.weak		__nv_reservedSMEM_allocation_phase
	.type		__nv_reservedSMEM_allocation_phase,@object
	.size		__nv_reservedSMEM_allocation_phase,(.L_0 - __nv_reservedSMEM_allocation_phase)
__nv_reservedSMEM_allocation_phase:
	.zero		1
.L_0:
	.zero		7
	.weak		__nv_reservedSMEM_devtool_atexit_pc
	.type		__nv_reservedSMEM_devtool_atexit_pc,@object
	.size		__nv_reservedSMEM_devtool_atexit_pc,(__nv_reservedSMEM_allocation_mask - __nv_reservedSMEM_devtool_atexit_pc)
__nv_reservedSMEM_devtool_atexit_pc:
	.zero		8
	.weak		__nv_reservedSMEM_allocation_mask
	.type		__nv_reservedSMEM_allocation_mask,@object
	.size		__nv_reservedSMEM_allocation_mask,(.L_2 - __nv_reservedSMEM_allocation_mask)
__nv_reservedSMEM_allocation_mask:
	.zero		4
.L_2:


//--------------------- .nv.constant0.matmul_kernel --------------------------
	.section	.nv.constant0.matmul_kernel,"a",@progbits
	.sectionflags	@""
	.align	4
.nv.constant0.matmul_kernel:
	.zero		976


//--------------------- SYMBOLS --------------------------

	.type		.nv.reservedSmem.offset0,@object
	.size		.nv.reservedSmem.offset0,0x4
	.type		.nv.reservedSmem.cap,@object
	.size		.nv.reservedSmem.cap,0x4
